//
// Generated by NVIDIA NVVM Compiler
//
// Compiler Build ID: CL-36424714
// Cuda compilation tools, release 13.0, V13.0.88
// Based on NVVM 20.0.0
//

.version 9.0
.target sm_100
.address_size 64

	// .globl	_Z24compute_addresses_kernelPKhPhi
.const .align 4 .b8 FIELD_P[32] = {47, 252, 255, 255, 254, 255, 255, 255, 255, 255, 255, 255, 255, 255, 255, 255, 255, 255, 255, 255, 255, 255, 255, 255, 255, 255, 255, 255, 255, 255, 255, 255};
.const .align 4 .b8 GROUP_N[32] = {65, 65, 54, 208, 140, 94, 210, 191, 59, 160, 72, 175, 230, 220, 174, 186, 254, 255, 255, 255, 255, 255, 255, 255, 255, 255, 255, 255, 255, 255, 255, 255};
.const .align 4 .b8 GEN_X[32] = {152, 23, 248, 22, 91, 129, 242, 89, 217, 40, 206, 45, 219, 252, 155, 2, 7, 11, 135, 206, 149, 98, 160, 85, 172, 187, 220, 249, 126, 102, 190, 121};
.const .align 4 .b8 GEN_Y[32] = {184, 212, 16, 251, 143, 208, 71, 156, 25, 84, 133, 166, 72, 180, 23, 253, 168, 8, 17, 14, 252, 251, 164, 93, 101, 196, 163, 38, 119, 218, 58, 72};
.global .align 8 .b8 KECCAK_RC[192] = {1, 0, 0, 0, 0, 0, 0, 0, 130, 128, 0, 0, 0, 0, 0, 0, 138, 128, 0, 0, 0, 0, 0, 128, 0, 128, 0, 128, 0, 0, 0, 128, 139, 128, 0, 0, 0, 0, 0, 0, 1, 0, 0, 128, 0, 0, 0, 0, 129, 128, 0, 128, 0, 0, 0, 128, 9, 128, 0, 0, 0, 0, 0, 128, 138, 0, 0, 0, 0, 0, 0, 0, 136, 0, 0, 0, 0, 0, 0, 0, 9, 128, 0, 128, 0, 0, 0, 0, 10, 0, 0, 128, 0, 0, 0, 0, 139, 128, 0, 128, 0, 0, 0, 0, 139, 0, 0, 0, 0, 0, 0, 128, 137, 128, 0, 0, 0, 0, 0, 128, 3, 128, 0, 0, 0, 0, 0, 128, 2, 128, 0, 0, 0, 0, 0, 128, 128, 0, 0, 0, 0, 0, 0, 128, 10, 128, 0, 0, 0, 0, 0, 0, 10, 0, 0, 128, 0, 0, 0, 128, 129, 128, 0, 128, 0, 0, 0, 128, 128, 128, 0, 0, 0, 0, 0, 128, 1, 0, 0, 128, 0, 0, 0, 0, 8, 128, 0, 128, 0, 0, 0, 128};
.global .align 4 .b8 KECCAK_ROT[96] = {1, 0, 0, 0, 3, 0, 0, 0, 6, 0, 0, 0, 10, 0, 0, 0, 15, 0, 0, 0, 21, 0, 0, 0, 28, 0, 0, 0, 36, 0, 0, 0, 45, 0, 0, 0, 55, 0, 0, 0, 2, 0, 0, 0, 14, 0, 0, 0, 27, 0, 0, 0, 41, 0, 0, 0, 56, 0, 0, 0, 8, 0, 0, 0, 25, 0, 0, 0, 43, 0, 0, 0, 62, 0, 0, 0, 18, 0, 0, 0, 39, 0, 0, 0, 61, 0, 0, 0, 20, 0, 0, 0, 44};
.global .align 4 .b8 KECCAK_PI[96] = {10, 0, 0, 0, 7, 0, 0, 0, 11, 0, 0, 0, 17, 0, 0, 0, 18, 0, 0, 0, 3, 0, 0, 0, 5, 0, 0, 0, 16, 0, 0, 0, 8, 0, 0, 0, 21, 0, 0, 0, 24, 0, 0, 0, 4, 0, 0, 0, 15, 0, 0, 0, 23, 0, 0, 0, 19, 0, 0, 0, 13, 0, 0, 0, 12, 0, 0, 0, 2, 0, 0, 0, 20, 0, 0, 0, 14, 0, 0, 0, 22, 0, 0, 0, 9, 0, 0, 0, 6, 0, 0, 0, 1};

.visible .entry _Z24compute_addresses_kernelPKhPhi(
	.param .u64 .ptr .align 1 _Z24compute_addresses_kernelPKhPhi_param_0,
	.param .u64 .ptr .align 1 _Z24compute_addresses_kernelPKhPhi_param_1,
	.param .u32 _Z24compute_addresses_kernelPKhPhi_param_2
)
{
	.local .align 16 .b8 	__local_depot0[64];
	.reg .b64 	%SP;
	.reg .b64 	%SPL;
	.reg .pred 	%p<1238>;
	.reg .b16 	%rs<41>;
	.reg .b32 	%r<3248>;
	.reg .b64 	%rd<16434>;

	mov.u64 	%SPL, __local_depot0;
	ld.param.u64 	%rd1571, [_Z24compute_addresses_kernelPKhPhi_param_0];
	ld.param.u32 	%r901, [_Z24compute_addresses_kernelPKhPhi_param_2];
	add.u64 	%rd1, %SPL, 0;
	add.u64 	%rd2, %SPL, 32;
	mov.u32 	%r902, %ctaid.x;
	mov.u32 	%r903, %ntid.x;
	mov.u32 	%r904, %tid.x;
	mad.lo.s32 	%r1, %r902, %r903, %r904;
	setp.ge.s32 	%p1, %r1, %r901;
	@%p1 bra 	$L__BB0_1128;
	cvta.to.global.u64 	%rd1575, %rd1571;
	shl.b32 	%r905, %r1, 5;
	cvt.s64.s32 	%rd1576, %r905;
	add.s64 	%rd1577, %rd1575, %rd1576;
	ld.global.u8 	%rs1, [%rd1577+28];
	cvt.u32.u16 	%r906, %rs1;
	and.b32  	%r2, %r906, 255;
	shl.b32 	%r3, %r906, 24;
	ld.global.u8 	%rs2, [%rd1577+29];
	cvt.u32.u16 	%r907, %rs2;
	and.b32  	%r4, %r907, 255;
	shl.b32 	%r908, %r907, 16;
	and.b32  	%r909, %r908, 16711680;
	ld.global.u8 	%rs3, [%rd1577+30];
	cvt.u32.u16 	%r5, %rs3;
	mul.wide.u16 	%r910, %rs3, 256;
	ld.global.u8 	%r6, [%rd1577+31];
	or.b32  	%r911, %r909, %r910;
	or.b32  	%r912, %r911, %r6;
	or.b32  	%r7, %r912, %r3;
	ld.global.u8 	%rs4, [%rd1577+24];
	cvt.u32.u16 	%r913, %rs4;
	and.b32  	%r8, %r913, 255;
	shl.b32 	%r9, %r913, 24;
	ld.global.u8 	%rs5, [%rd1577+25];
	cvt.u32.u16 	%r914, %rs5;
	and.b32  	%r10, %r914, 255;
	shl.b32 	%r915, %r914, 16;
	and.b32  	%r916, %r915, 16711680;
	ld.global.u8 	%rs6, [%rd1577+26];
	cvt.u32.u16 	%r11, %rs6;
	mul.wide.u16 	%r917, %rs6, 256;
	ld.global.u8 	%r12, [%rd1577+27];
	or.b32  	%r918, %r916, %r917;
	or.b32  	%r919, %r918, %r12;
	or.b32  	%r13, %r919, %r9;
	ld.global.u8 	%rs7, [%rd1577+20];
	cvt.u32.u16 	%r920, %rs7;
	and.b32  	%r14, %r920, 255;
	shl.b32 	%r15, %r920, 24;
	ld.global.u8 	%rs8, [%rd1577+21];
	cvt.u32.u16 	%r921, %rs8;
	and.b32  	%r16, %r921, 255;
	shl.b32 	%r922, %r921, 16;
	and.b32  	%r923, %r922, 16711680;
	ld.global.u8 	%rs9, [%rd1577+22];
	cvt.u32.u16 	%r17, %rs9;
	mul.wide.u16 	%r924, %rs9, 256;
	ld.global.u8 	%r18, [%rd1577+23];
	or.b32  	%r925, %r923, %r924;
	or.b32  	%r926, %r925, %r18;
	or.b32  	%r19, %r926, %r15;
	ld.global.u8 	%rs10, [%rd1577+16];
	cvt.u32.u16 	%r927, %rs10;
	and.b32  	%r20, %r927, 255;
	shl.b32 	%r21, %r927, 24;
	ld.global.u8 	%rs11, [%rd1577+17];
	cvt.u32.u16 	%r928, %rs11;
	and.b32  	%r22, %r928, 255;
	shl.b32 	%r929, %r928, 16;
	and.b32  	%r930, %r929, 16711680;
	ld.global.u8 	%rs12, [%rd1577+18];
	cvt.u32.u16 	%r23, %rs12;
	mul.wide.u16 	%r931, %rs12, 256;
	ld.global.u8 	%r24, [%rd1577+19];
	or.b32  	%r932, %r930, %r931;
	or.b32  	%r933, %r932, %r24;
	or.b32  	%r25, %r933, %r21;
	st.local.v4.u32 	[%rd2], {%r7, %r13, %r19, %r25};
	ld.global.u8 	%rs13, [%rd1577+12];
	cvt.u32.u16 	%r934, %rs13;
	and.b32  	%r26, %r934, 255;
	shl.b32 	%r27, %r934, 24;
	ld.global.u8 	%rs14, [%rd1577+13];
	cvt.u32.u16 	%r935, %rs14;
	and.b32  	%r28, %r935, 255;
	shl.b32 	%r936, %r935, 16;
	and.b32  	%r937, %r936, 16711680;
	ld.global.u8 	%rs15, [%rd1577+14];
	cvt.u32.u16 	%r29, %rs15;
	mul.wide.u16 	%r938, %rs15, 256;
	ld.global.u8 	%r30, [%rd1577+15];
	or.b32  	%r939, %r937, %r938;
	or.b32  	%r940, %r939, %r30;
	or.b32  	%r31, %r940, %r27;
	ld.global.u8 	%rs16, [%rd1577+8];
	cvt.u32.u16 	%r941, %rs16;
	and.b32  	%r32, %r941, 255;
	shl.b32 	%r33, %r941, 24;
	ld.global.u8 	%rs17, [%rd1577+9];
	cvt.u32.u16 	%r942, %rs17;
	and.b32  	%r34, %r942, 255;
	shl.b32 	%r943, %r942, 16;
	and.b32  	%r944, %r943, 16711680;
	ld.global.u8 	%rs18, [%rd1577+10];
	cvt.u32.u16 	%r35, %rs18;
	mul.wide.u16 	%r945, %rs18, 256;
	ld.global.u8 	%r36, [%rd1577+11];
	or.b32  	%r946, %r944, %r945;
	or.b32  	%r947, %r946, %r36;
	or.b32  	%r37, %r947, %r33;
	ld.global.u8 	%rs19, [%rd1577+4];
	cvt.u32.u16 	%r948, %rs19;
	and.b32  	%r38, %r948, 255;
	shl.b32 	%r39, %r948, 24;
	ld.global.u8 	%rs20, [%rd1577+5];
	cvt.u32.u16 	%r949, %rs20;
	and.b32  	%r40, %r949, 255;
	shl.b32 	%r950, %r949, 16;
	and.b32  	%r951, %r950, 16711680;
	ld.global.u8 	%rs21, [%rd1577+6];
	cvt.u32.u16 	%r41, %rs21;
	mul.wide.u16 	%r952, %rs21, 256;
	ld.global.u8 	%r42, [%rd1577+7];
	or.b32  	%r953, %r951, %r952;
	or.b32  	%r954, %r953, %r42;
	or.b32  	%r43, %r954, %r39;
	ld.global.u8 	%rs22, [%rd1577];
	cvt.u32.u16 	%r955, %rs22;
	and.b32  	%r44, %r955, 255;
	shl.b32 	%r45, %r955, 24;
	ld.global.u8 	%rs23, [%rd1577+1];
	cvt.u32.u16 	%r956, %rs23;
	and.b32  	%r46, %r956, 255;
	shl.b32 	%r957, %r956, 16;
	and.b32  	%r958, %r957, 16711680;
	ld.global.u8 	%rs24, [%rd1577+2];
	cvt.u32.u16 	%r47, %rs24;
	mul.wide.u16 	%r959, %rs24, 256;
	ld.global.u8 	%r48, [%rd1577+3];
	or.b32  	%r960, %r958, %r959;
	or.b32  	%r961, %r960, %r48;
	or.b32  	%r962, %r961, %r45;
	st.local.v4.u32 	[%rd2+16], {%r31, %r37, %r43, %r962};
	setp.eq.s32 	%p2, %r962, 0;
	@%p2 bra 	$L__BB0_32;
	setp.lt.s32 	%p3, %r45, 0;
	mov.b32 	%r3007, 31;
	mov.b32 	%r3006, 224;
	@%p3 bra 	$L__BB0_249;
	and.b32  	%r967, %r44, 64;
	setp.ne.s32 	%p4, %r967, 0;
	mov.b32 	%r3007, 30;
	@%p4 bra 	$L__BB0_249;
	and.b32  	%r970, %r44, 32;
	setp.ne.s32 	%p5, %r970, 0;
	mov.b32 	%r3007, 29;
	@%p5 bra 	$L__BB0_249;
	and.b32  	%r973, %r44, 16;
	setp.ne.s32 	%p6, %r973, 0;
	mov.b32 	%r3007, 28;
	@%p6 bra 	$L__BB0_249;
	and.b32  	%r976, %r44, 8;
	setp.ne.s32 	%p7, %r976, 0;
	mov.b32 	%r3007, 27;
	@%p7 bra 	$L__BB0_249;
	and.b32  	%r979, %r44, 4;
	setp.ne.s32 	%p8, %r979, 0;
	mov.b32 	%r3007, 26;
	@%p8 bra 	$L__BB0_249;
	and.b32  	%r982, %r44, 2;
	setp.ne.s32 	%p9, %r982, 0;
	mov.b32 	%r3007, 25;
	@%p9 bra 	$L__BB0_249;
	setp.ne.s16 	%p10, %rs22, 0;
	mov.b32 	%r3007, 24;
	@%p10 bra 	$L__BB0_249;
	and.b32  	%r987, %r46, 128;
	setp.ne.s32 	%p11, %r987, 0;
	mov.b32 	%r3007, 23;
	@%p11 bra 	$L__BB0_249;
	and.b32  	%r990, %r46, 64;
	setp.ne.s32 	%p12, %r990, 0;
	mov.b32 	%r3007, 22;
	@%p12 bra 	$L__BB0_249;
	and.b32  	%r993, %r46, 32;
	setp.ne.s32 	%p13, %r993, 0;
	mov.b32 	%r3007, 21;
	@%p13 bra 	$L__BB0_249;
	and.b32  	%r996, %r46, 16;
	setp.ne.s32 	%p14, %r996, 0;
	mov.b32 	%r3007, 20;
	@%p14 bra 	$L__BB0_249;
	and.b32  	%r999, %r46, 8;
	setp.ne.s32 	%p15, %r999, 0;
	mov.b32 	%r3007, 19;
	@%p15 bra 	$L__BB0_249;
	and.b32  	%r1002, %r46, 4;
	setp.ne.s32 	%p16, %r1002, 0;
	mov.b32 	%r3007, 18;
	@%p16 bra 	$L__BB0_249;
	and.b32  	%r1005, %r46, 2;
	setp.ne.s32 	%p17, %r1005, 0;
	mov.b32 	%r3007, 17;
	@%p17 bra 	$L__BB0_249;
	setp.ne.s16 	%p18, %rs23, 0;
	mov.b32 	%r3007, 16;
	@%p18 bra 	$L__BB0_249;
	and.b32  	%r1010, %r47, 128;
	setp.ne.s32 	%p19, %r1010, 0;
	mov.b32 	%r3007, 15;
	@%p19 bra 	$L__BB0_249;
	and.b32  	%r1013, %r47, 64;
	setp.ne.s32 	%p20, %r1013, 0;
	mov.b32 	%r3007, 14;
	@%p20 bra 	$L__BB0_249;
	and.b32  	%r1016, %r47, 32;
	setp.ne.s32 	%p21, %r1016, 0;
	mov.b32 	%r3007, 13;
	@%p21 bra 	$L__BB0_249;
	and.b32  	%r1019, %r47, 16;
	setp.ne.s32 	%p22, %r1019, 0;
	mov.b32 	%r3007, 12;
	@%p22 bra 	$L__BB0_249;
	and.b32  	%r1022, %r47, 8;
	setp.ne.s32 	%p23, %r1022, 0;
	mov.b32 	%r3007, 11;
	@%p23 bra 	$L__BB0_249;
	and.b32  	%r1025, %r47, 4;
	setp.ne.s32 	%p24, %r1025, 0;
	mov.b32 	%r3007, 10;
	@%p24 bra 	$L__BB0_249;
	and.b32  	%r1028, %r47, 2;
	setp.ne.s32 	%p25, %r1028, 0;
	mov.b32 	%r3007, 9;
	@%p25 bra 	$L__BB0_249;
	setp.ne.s16 	%p26, %rs24, 0;
	mov.b32 	%r3007, 8;
	@%p26 bra 	$L__BB0_249;
	and.b32  	%r1033, %r48, 128;
	setp.ne.s32 	%p27, %r1033, 0;
	mov.b32 	%r3007, 7;
	@%p27 bra 	$L__BB0_249;
	and.b32  	%r1036, %r48, 64;
	setp.ne.s32 	%p28, %r1036, 0;
	mov.b32 	%r3007, 6;
	@%p28 bra 	$L__BB0_249;
	and.b32  	%r1039, %r48, 32;
	setp.ne.s32 	%p29, %r1039, 0;
	mov.b32 	%r3007, 5;
	@%p29 bra 	$L__BB0_249;
	and.b32  	%r1042, %r48, 16;
	setp.ne.s32 	%p30, %r1042, 0;
	mov.b32 	%r3007, 4;
	@%p30 bra 	$L__BB0_249;
	and.b32  	%r1045, %r48, 8;
	setp.ne.s32 	%p31, %r1045, 0;
	mov.b32 	%r3007, 3;
	@%p31 bra 	$L__BB0_249;
	and.b32  	%r1047, %r48, 4;
	setp.eq.s32 	%p32, %r1047, 0;
	shr.u32 	%r1048, %r48, 1;
	selp.b32 	%r3007, %r1048, 2, %p32;
	bra.uni 	$L__BB0_249;
$L__BB0_32:
	setp.eq.s32 	%p33, %r43, 0;
	@%p33 bra 	$L__BB0_63;
	setp.lt.s32 	%p34, %r39, 0;
	mov.b32 	%r3007, 31;
	mov.b32 	%r3006, 192;
	@%p34 bra 	$L__BB0_249;
	and.b32  	%r1053, %r38, 64;
	setp.ne.s32 	%p35, %r1053, 0;
	mov.b32 	%r3007, 30;
	@%p35 bra 	$L__BB0_249;
	and.b32  	%r1056, %r38, 32;
	setp.ne.s32 	%p36, %r1056, 0;
	mov.b32 	%r3007, 29;
	@%p36 bra 	$L__BB0_249;
	and.b32  	%r1059, %r38, 16;
	setp.ne.s32 	%p37, %r1059, 0;
	mov.b32 	%r3007, 28;
	@%p37 bra 	$L__BB0_249;
	and.b32  	%r1062, %r38, 8;
	setp.ne.s32 	%p38, %r1062, 0;
	mov.b32 	%r3007, 27;
	@%p38 bra 	$L__BB0_249;
	and.b32  	%r1065, %r38, 4;
	setp.ne.s32 	%p39, %r1065, 0;
	mov.b32 	%r3007, 26;
	@%p39 bra 	$L__BB0_249;
	and.b32  	%r1068, %r38, 2;
	setp.ne.s32 	%p40, %r1068, 0;
	mov.b32 	%r3007, 25;
	@%p40 bra 	$L__BB0_249;
	setp.ne.s16 	%p41, %rs19, 0;
	mov.b32 	%r3007, 24;
	@%p41 bra 	$L__BB0_249;
	and.b32  	%r1073, %r40, 128;
	setp.ne.s32 	%p42, %r1073, 0;
	mov.b32 	%r3007, 23;
	@%p42 bra 	$L__BB0_249;
	and.b32  	%r1076, %r40, 64;
	setp.ne.s32 	%p43, %r1076, 0;
	mov.b32 	%r3007, 22;
	@%p43 bra 	$L__BB0_249;
	and.b32  	%r1079, %r40, 32;
	setp.ne.s32 	%p44, %r1079, 0;
	mov.b32 	%r3007, 21;
	@%p44 bra 	$L__BB0_249;
	and.b32  	%r1082, %r40, 16;
	setp.ne.s32 	%p45, %r1082, 0;
	mov.b32 	%r3007, 20;
	@%p45 bra 	$L__BB0_249;
	and.b32  	%r1085, %r40, 8;
	setp.ne.s32 	%p46, %r1085, 0;
	mov.b32 	%r3007, 19;
	@%p46 bra 	$L__BB0_249;
	and.b32  	%r1088, %r40, 4;
	setp.ne.s32 	%p47, %r1088, 0;
	mov.b32 	%r3007, 18;
	@%p47 bra 	$L__BB0_249;
	and.b32  	%r1091, %r40, 2;
	setp.ne.s32 	%p48, %r1091, 0;
	mov.b32 	%r3007, 17;
	@%p48 bra 	$L__BB0_249;
	setp.ne.s16 	%p49, %rs20, 0;
	mov.b32 	%r3007, 16;
	@%p49 bra 	$L__BB0_249;
	and.b32  	%r1096, %r41, 128;
	setp.ne.s32 	%p50, %r1096, 0;
	mov.b32 	%r3007, 15;
	@%p50 bra 	$L__BB0_249;
	and.b32  	%r1099, %r41, 64;
	setp.ne.s32 	%p51, %r1099, 0;
	mov.b32 	%r3007, 14;
	@%p51 bra 	$L__BB0_249;
	and.b32  	%r1102, %r41, 32;
	setp.ne.s32 	%p52, %r1102, 0;
	mov.b32 	%r3007, 13;
	@%p52 bra 	$L__BB0_249;
	and.b32  	%r1105, %r41, 16;
	setp.ne.s32 	%p53, %r1105, 0;
	mov.b32 	%r3007, 12;
	@%p53 bra 	$L__BB0_249;
	and.b32  	%r1108, %r41, 8;
	setp.ne.s32 	%p54, %r1108, 0;
	mov.b32 	%r3007, 11;
	@%p54 bra 	$L__BB0_249;
	and.b32  	%r1111, %r41, 4;
	setp.ne.s32 	%p55, %r1111, 0;
	mov.b32 	%r3007, 10;
	@%p55 bra 	$L__BB0_249;
	and.b32  	%r1114, %r41, 2;
	setp.ne.s32 	%p56, %r1114, 0;
	mov.b32 	%r3007, 9;
	@%p56 bra 	$L__BB0_249;
	setp.ne.s16 	%p57, %rs21, 0;
	mov.b32 	%r3007, 8;
	@%p57 bra 	$L__BB0_249;
	and.b32  	%r1119, %r42, 128;
	setp.ne.s32 	%p58, %r1119, 0;
	mov.b32 	%r3007, 7;
	@%p58 bra 	$L__BB0_249;
	and.b32  	%r1122, %r42, 64;
	setp.ne.s32 	%p59, %r1122, 0;
	mov.b32 	%r3007, 6;
	@%p59 bra 	$L__BB0_249;
	and.b32  	%r1125, %r42, 32;
	setp.ne.s32 	%p60, %r1125, 0;
	mov.b32 	%r3007, 5;
	@%p60 bra 	$L__BB0_249;
	and.b32  	%r1128, %r42, 16;
	setp.ne.s32 	%p61, %r1128, 0;
	mov.b32 	%r3007, 4;
	@%p61 bra 	$L__BB0_249;
	and.b32  	%r1131, %r42, 8;
	setp.ne.s32 	%p62, %r1131, 0;
	mov.b32 	%r3007, 3;
	@%p62 bra 	$L__BB0_249;
	and.b32  	%r1133, %r42, 4;
	setp.eq.s32 	%p63, %r1133, 0;
	shr.u32 	%r1134, %r42, 1;
	selp.b32 	%r3007, %r1134, 2, %p63;
	bra.uni 	$L__BB0_249;
$L__BB0_63:
	setp.eq.s32 	%p64, %r37, 0;
	@%p64 bra 	$L__BB0_94;
	setp.lt.s32 	%p65, %r33, 0;
	mov.b32 	%r3007, 31;
	mov.b32 	%r3006, 160;
	@%p65 bra 	$L__BB0_249;
	and.b32  	%r1139, %r32, 64;
	setp.ne.s32 	%p66, %r1139, 0;
	mov.b32 	%r3007, 30;
	@%p66 bra 	$L__BB0_249;
	and.b32  	%r1142, %r32, 32;
	setp.ne.s32 	%p67, %r1142, 0;
	mov.b32 	%r3007, 29;
	@%p67 bra 	$L__BB0_249;
	and.b32  	%r1145, %r32, 16;
	setp.ne.s32 	%p68, %r1145, 0;
	mov.b32 	%r3007, 28;
	@%p68 bra 	$L__BB0_249;
	and.b32  	%r1148, %r32, 8;
	setp.ne.s32 	%p69, %r1148, 0;
	mov.b32 	%r3007, 27;
	@%p69 bra 	$L__BB0_249;
	and.b32  	%r1151, %r32, 4;
	setp.ne.s32 	%p70, %r1151, 0;
	mov.b32 	%r3007, 26;
	@%p70 bra 	$L__BB0_249;
	and.b32  	%r1154, %r32, 2;
	setp.ne.s32 	%p71, %r1154, 0;
	mov.b32 	%r3007, 25;
	@%p71 bra 	$L__BB0_249;
	setp.ne.s16 	%p72, %rs16, 0;
	mov.b32 	%r3007, 24;
	@%p72 bra 	$L__BB0_249;
	and.b32  	%r1159, %r34, 128;
	setp.ne.s32 	%p73, %r1159, 0;
	mov.b32 	%r3007, 23;
	@%p73 bra 	$L__BB0_249;
	and.b32  	%r1162, %r34, 64;
	setp.ne.s32 	%p74, %r1162, 0;
	mov.b32 	%r3007, 22;
	@%p74 bra 	$L__BB0_249;
	and.b32  	%r1165, %r34, 32;
	setp.ne.s32 	%p75, %r1165, 0;
	mov.b32 	%r3007, 21;
	@%p75 bra 	$L__BB0_249;
	and.b32  	%r1168, %r34, 16;
	setp.ne.s32 	%p76, %r1168, 0;
	mov.b32 	%r3007, 20;
	@%p76 bra 	$L__BB0_249;
	and.b32  	%r1171, %r34, 8;
	setp.ne.s32 	%p77, %r1171, 0;
	mov.b32 	%r3007, 19;
	@%p77 bra 	$L__BB0_249;
	and.b32  	%r1174, %r34, 4;
	setp.ne.s32 	%p78, %r1174, 0;
	mov.b32 	%r3007, 18;
	@%p78 bra 	$L__BB0_249;
	and.b32  	%r1177, %r34, 2;
	setp.ne.s32 	%p79, %r1177, 0;
	mov.b32 	%r3007, 17;
	@%p79 bra 	$L__BB0_249;
	setp.ne.s16 	%p80, %rs17, 0;
	mov.b32 	%r3007, 16;
	@%p80 bra 	$L__BB0_249;
	and.b32  	%r1182, %r35, 128;
	setp.ne.s32 	%p81, %r1182, 0;
	mov.b32 	%r3007, 15;
	@%p81 bra 	$L__BB0_249;
	and.b32  	%r1185, %r35, 64;
	setp.ne.s32 	%p82, %r1185, 0;
	mov.b32 	%r3007, 14;
	@%p82 bra 	$L__BB0_249;
	and.b32  	%r1188, %r35, 32;
	setp.ne.s32 	%p83, %r1188, 0;
	mov.b32 	%r3007, 13;
	@%p83 bra 	$L__BB0_249;
	and.b32  	%r1191, %r35, 16;
	setp.ne.s32 	%p84, %r1191, 0;
	mov.b32 	%r3007, 12;
	@%p84 bra 	$L__BB0_249;
	and.b32  	%r1194, %r35, 8;
	setp.ne.s32 	%p85, %r1194, 0;
	mov.b32 	%r3007, 11;
	@%p85 bra 	$L__BB0_249;
	and.b32  	%r1197, %r35, 4;
	setp.ne.s32 	%p86, %r1197, 0;
	mov.b32 	%r3007, 10;
	@%p86 bra 	$L__BB0_249;
	and.b32  	%r1200, %r35, 2;
	setp.ne.s32 	%p87, %r1200, 0;
	mov.b32 	%r3007, 9;
	@%p87 bra 	$L__BB0_249;
	setp.ne.s16 	%p88, %rs18, 0;
	mov.b32 	%r3007, 8;
	@%p88 bra 	$L__BB0_249;
	and.b32  	%r1205, %r36, 128;
	setp.ne.s32 	%p89, %r1205, 0;
	mov.b32 	%r3007, 7;
	@%p89 bra 	$L__BB0_249;
	and.b32  	%r1208, %r36, 64;
	setp.ne.s32 	%p90, %r1208, 0;
	mov.b32 	%r3007, 6;
	@%p90 bra 	$L__BB0_249;
	and.b32  	%r1211, %r36, 32;
	setp.ne.s32 	%p91, %r1211, 0;
	mov.b32 	%r3007, 5;
	@%p91 bra 	$L__BB0_249;
	and.b32  	%r1214, %r36, 16;
	setp.ne.s32 	%p92, %r1214, 0;
	mov.b32 	%r3007, 4;
	@%p92 bra 	$L__BB0_249;
	and.b32  	%r1217, %r36, 8;
	setp.ne.s32 	%p93, %r1217, 0;
	mov.b32 	%r3007, 3;
	@%p93 bra 	$L__BB0_249;
	and.b32  	%r1219, %r36, 4;
	setp.eq.s32 	%p94, %r1219, 0;
	shr.u32 	%r1220, %r36, 1;
	selp.b32 	%r3007, %r1220, 2, %p94;
	bra.uni 	$L__BB0_249;
$L__BB0_94:
	setp.eq.s32 	%p95, %r31, 0;
	@%p95 bra 	$L__BB0_125;
	setp.lt.s32 	%p96, %r27, 0;
	mov.b32 	%r3007, 31;
	mov.b32 	%r3006, 128;
	@%p96 bra 	$L__BB0_249;
	and.b32  	%r1225, %r26, 64;
	setp.ne.s32 	%p97, %r1225, 0;
	mov.b32 	%r3007, 30;
	@%p97 bra 	$L__BB0_249;
	and.b32  	%r1228, %r26, 32;
	setp.ne.s32 	%p98, %r1228, 0;
	mov.b32 	%r3007, 29;
	@%p98 bra 	$L__BB0_249;
	and.b32  	%r1231, %r26, 16;
	setp.ne.s32 	%p99, %r1231, 0;
	mov.b32 	%r3007, 28;
	@%p99 bra 	$L__BB0_249;
	and.b32  	%r1234, %r26, 8;
	setp.ne.s32 	%p100, %r1234, 0;
	mov.b32 	%r3007, 27;
	@%p100 bra 	$L__BB0_249;
	and.b32  	%r1237, %r26, 4;
	setp.ne.s32 	%p101, %r1237, 0;
	mov.b32 	%r3007, 26;
	@%p101 bra 	$L__BB0_249;
	and.b32  	%r1240, %r26, 2;
	setp.ne.s32 	%p102, %r1240, 0;
	mov.b32 	%r3007, 25;
	@%p102 bra 	$L__BB0_249;
	setp.ne.s16 	%p103, %rs13, 0;
	mov.b32 	%r3007, 24;
	@%p103 bra 	$L__BB0_249;
	and.b32  	%r1245, %r28, 128;
	setp.ne.s32 	%p104, %r1245, 0;
	mov.b32 	%r3007, 23;
	@%p104 bra 	$L__BB0_249;
	and.b32  	%r1248, %r28, 64;
	setp.ne.s32 	%p105, %r1248, 0;
	mov.b32 	%r3007, 22;
	@%p105 bra 	$L__BB0_249;
	and.b32  	%r1251, %r28, 32;
	setp.ne.s32 	%p106, %r1251, 0;
	mov.b32 	%r3007, 21;
	@%p106 bra 	$L__BB0_249;
	and.b32  	%r1254, %r28, 16;
	setp.ne.s32 	%p107, %r1254, 0;
	mov.b32 	%r3007, 20;
	@%p107 bra 	$L__BB0_249;
	and.b32  	%r1257, %r28, 8;
	setp.ne.s32 	%p108, %r1257, 0;
	mov.b32 	%r3007, 19;
	@%p108 bra 	$L__BB0_249;
	and.b32  	%r1260, %r28, 4;
	setp.ne.s32 	%p109, %r1260, 0;
	mov.b32 	%r3007, 18;
	@%p109 bra 	$L__BB0_249;
	and.b32  	%r1263, %r28, 2;
	setp.ne.s32 	%p110, %r1263, 0;
	mov.b32 	%r3007, 17;
	@%p110 bra 	$L__BB0_249;
	setp.ne.s16 	%p111, %rs14, 0;
	mov.b32 	%r3007, 16;
	@%p111 bra 	$L__BB0_249;
	and.b32  	%r1268, %r29, 128;
	setp.ne.s32 	%p112, %r1268, 0;
	mov.b32 	%r3007, 15;
	@%p112 bra 	$L__BB0_249;
	and.b32  	%r1271, %r29, 64;
	setp.ne.s32 	%p113, %r1271, 0;
	mov.b32 	%r3007, 14;
	@%p113 bra 	$L__BB0_249;
	and.b32  	%r1274, %r29, 32;
	setp.ne.s32 	%p114, %r1274, 0;
	mov.b32 	%r3007, 13;
	@%p114 bra 	$L__BB0_249;
	and.b32  	%r1277, %r29, 16;
	setp.ne.s32 	%p115, %r1277, 0;
	mov.b32 	%r3007, 12;
	@%p115 bra 	$L__BB0_249;
	and.b32  	%r1280, %r29, 8;
	setp.ne.s32 	%p116, %r1280, 0;
	mov.b32 	%r3007, 11;
	@%p116 bra 	$L__BB0_249;
	and.b32  	%r1283, %r29, 4;
	setp.ne.s32 	%p117, %r1283, 0;
	mov.b32 	%r3007, 10;
	@%p117 bra 	$L__BB0_249;
	and.b32  	%r1286, %r29, 2;
	setp.ne.s32 	%p118, %r1286, 0;
	mov.b32 	%r3007, 9;
	@%p118 bra 	$L__BB0_249;
	setp.ne.s16 	%p119, %rs15, 0;
	mov.b32 	%r3007, 8;
	@%p119 bra 	$L__BB0_249;
	and.b32  	%r1291, %r30, 128;
	setp.ne.s32 	%p120, %r1291, 0;
	mov.b32 	%r3007, 7;
	@%p120 bra 	$L__BB0_249;
	and.b32  	%r1294, %r30, 64;
	setp.ne.s32 	%p121, %r1294, 0;
	mov.b32 	%r3007, 6;
	@%p121 bra 	$L__BB0_249;
	and.b32  	%r1297, %r30, 32;
	setp.ne.s32 	%p122, %r1297, 0;
	mov.b32 	%r3007, 5;
	@%p122 bra 	$L__BB0_249;
	and.b32  	%r1300, %r30, 16;
	setp.ne.s32 	%p123, %r1300, 0;
	mov.b32 	%r3007, 4;
	@%p123 bra 	$L__BB0_249;
	and.b32  	%r1303, %r30, 8;
	setp.ne.s32 	%p124, %r1303, 0;
	mov.b32 	%r3007, 3;
	@%p124 bra 	$L__BB0_249;
	and.b32  	%r1305, %r30, 4;
	setp.eq.s32 	%p125, %r1305, 0;
	shr.u32 	%r1306, %r30, 1;
	selp.b32 	%r3007, %r1306, 2, %p125;
	bra.uni 	$L__BB0_249;
$L__BB0_125:
	setp.eq.s32 	%p126, %r25, 0;
	@%p126 bra 	$L__BB0_156;
	setp.lt.s32 	%p127, %r21, 0;
	mov.b32 	%r3007, 31;
	mov.b32 	%r3006, 96;
	@%p127 bra 	$L__BB0_249;
	and.b32  	%r1311, %r20, 64;
	setp.ne.s32 	%p128, %r1311, 0;
	mov.b32 	%r3007, 30;
	@%p128 bra 	$L__BB0_249;
	and.b32  	%r1314, %r20, 32;
	setp.ne.s32 	%p129, %r1314, 0;
	mov.b32 	%r3007, 29;
	@%p129 bra 	$L__BB0_249;
	and.b32  	%r1317, %r20, 16;
	setp.ne.s32 	%p130, %r1317, 0;
	mov.b32 	%r3007, 28;
	@%p130 bra 	$L__BB0_249;
	and.b32  	%r1320, %r20, 8;
	setp.ne.s32 	%p131, %r1320, 0;
	mov.b32 	%r3007, 27;
	@%p131 bra 	$L__BB0_249;
	and.b32  	%r1323, %r20, 4;
	setp.ne.s32 	%p132, %r1323, 0;
	mov.b32 	%r3007, 26;
	@%p132 bra 	$L__BB0_249;
	and.b32  	%r1326, %r20, 2;
	setp.ne.s32 	%p133, %r1326, 0;
	mov.b32 	%r3007, 25;
	@%p133 bra 	$L__BB0_249;
	setp.ne.s16 	%p134, %rs10, 0;
	mov.b32 	%r3007, 24;
	@%p134 bra 	$L__BB0_249;
	and.b32  	%r1331, %r22, 128;
	setp.ne.s32 	%p135, %r1331, 0;
	mov.b32 	%r3007, 23;
	@%p135 bra 	$L__BB0_249;
	and.b32  	%r1334, %r22, 64;
	setp.ne.s32 	%p136, %r1334, 0;
	mov.b32 	%r3007, 22;
	@%p136 bra 	$L__BB0_249;
	and.b32  	%r1337, %r22, 32;
	setp.ne.s32 	%p137, %r1337, 0;
	mov.b32 	%r3007, 21;
	@%p137 bra 	$L__BB0_249;
	and.b32  	%r1340, %r22, 16;
	setp.ne.s32 	%p138, %r1340, 0;
	mov.b32 	%r3007, 20;
	@%p138 bra 	$L__BB0_249;
	and.b32  	%r1343, %r22, 8;
	setp.ne.s32 	%p139, %r1343, 0;
	mov.b32 	%r3007, 19;
	@%p139 bra 	$L__BB0_249;
	and.b32  	%r1346, %r22, 4;
	setp.ne.s32 	%p140, %r1346, 0;
	mov.b32 	%r3007, 18;
	@%p140 bra 	$L__BB0_249;
	and.b32  	%r1349, %r22, 2;
	setp.ne.s32 	%p141, %r1349, 0;
	mov.b32 	%r3007, 17;
	@%p141 bra 	$L__BB0_249;
	setp.ne.s16 	%p142, %rs11, 0;
	mov.b32 	%r3007, 16;
	@%p142 bra 	$L__BB0_249;
	and.b32  	%r1354, %r23, 128;
	setp.ne.s32 	%p143, %r1354, 0;
	mov.b32 	%r3007, 15;
	@%p143 bra 	$L__BB0_249;
	and.b32  	%r1357, %r23, 64;
	setp.ne.s32 	%p144, %r1357, 0;
	mov.b32 	%r3007, 14;
	@%p144 bra 	$L__BB0_249;
	and.b32  	%r1360, %r23, 32;
	setp.ne.s32 	%p145, %r1360, 0;
	mov.b32 	%r3007, 13;
	@%p145 bra 	$L__BB0_249;
	and.b32  	%r1363, %r23, 16;
	setp.ne.s32 	%p146, %r1363, 0;
	mov.b32 	%r3007, 12;
	@%p146 bra 	$L__BB0_249;
	and.b32  	%r1366, %r23, 8;
	setp.ne.s32 	%p147, %r1366, 0;
	mov.b32 	%r3007, 11;
	@%p147 bra 	$L__BB0_249;
	and.b32  	%r1369, %r23, 4;
	setp.ne.s32 	%p148, %r1369, 0;
	mov.b32 	%r3007, 10;
	@%p148 bra 	$L__BB0_249;
	and.b32  	%r1372, %r23, 2;
	setp.ne.s32 	%p149, %r1372, 0;
	mov.b32 	%r3007, 9;
	@%p149 bra 	$L__BB0_249;
	setp.ne.s16 	%p150, %rs12, 0;
	mov.b32 	%r3007, 8;
	@%p150 bra 	$L__BB0_249;
	and.b32  	%r1377, %r24, 128;
	setp.ne.s32 	%p151, %r1377, 0;
	mov.b32 	%r3007, 7;
	@%p151 bra 	$L__BB0_249;
	and.b32  	%r1380, %r24, 64;
	setp.ne.s32 	%p152, %r1380, 0;
	mov.b32 	%r3007, 6;
	@%p152 bra 	$L__BB0_249;
	and.b32  	%r1383, %r24, 32;
	setp.ne.s32 	%p153, %r1383, 0;
	mov.b32 	%r3007, 5;
	@%p153 bra 	$L__BB0_249;
	and.b32  	%r1386, %r24, 16;
	setp.ne.s32 	%p154, %r1386, 0;
	mov.b32 	%r3007, 4;
	@%p154 bra 	$L__BB0_249;
	and.b32  	%r1389, %r24, 8;
	setp.ne.s32 	%p155, %r1389, 0;
	mov.b32 	%r3007, 3;
	@%p155 bra 	$L__BB0_249;
	and.b32  	%r1391, %r24, 4;
	setp.eq.s32 	%p156, %r1391, 0;
	shr.u32 	%r1392, %r24, 1;
	selp.b32 	%r3007, %r1392, 2, %p156;
	bra.uni 	$L__BB0_249;
$L__BB0_156:
	setp.eq.s32 	%p157, %r19, 0;
	@%p157 bra 	$L__BB0_187;
	setp.lt.s32 	%p158, %r15, 0;
	mov.b32 	%r3007, 31;
	mov.b32 	%r3006, 64;
	@%p158 bra 	$L__BB0_249;
	and.b32  	%r1397, %r14, 64;
	setp.ne.s32 	%p159, %r1397, 0;
	mov.b32 	%r3007, 30;
	@%p159 bra 	$L__BB0_249;
	and.b32  	%r1400, %r14, 32;
	setp.ne.s32 	%p160, %r1400, 0;
	mov.b32 	%r3007, 29;
	@%p160 bra 	$L__BB0_249;
	and.b32  	%r1403, %r14, 16;
	setp.ne.s32 	%p161, %r1403, 0;
	mov.b32 	%r3007, 28;
	@%p161 bra 	$L__BB0_249;
	and.b32  	%r1406, %r14, 8;
	setp.ne.s32 	%p162, %r1406, 0;
	mov.b32 	%r3007, 27;
	@%p162 bra 	$L__BB0_249;
	and.b32  	%r1409, %r14, 4;
	setp.ne.s32 	%p163, %r1409, 0;
	mov.b32 	%r3007, 26;
	@%p163 bra 	$L__BB0_249;
	and.b32  	%r1412, %r14, 2;
	setp.ne.s32 	%p164, %r1412, 0;
	mov.b32 	%r3007, 25;
	@%p164 bra 	$L__BB0_249;
	setp.ne.s16 	%p165, %rs7, 0;
	mov.b32 	%r3007, 24;
	@%p165 bra 	$L__BB0_249;
	and.b32  	%r1417, %r16, 128;
	setp.ne.s32 	%p166, %r1417, 0;
	mov.b32 	%r3007, 23;
	@%p166 bra 	$L__BB0_249;
	and.b32  	%r1420, %r16, 64;
	setp.ne.s32 	%p167, %r1420, 0;
	mov.b32 	%r3007, 22;
	@%p167 bra 	$L__BB0_249;
	and.b32  	%r1423, %r16, 32;
	setp.ne.s32 	%p168, %r1423, 0;
	mov.b32 	%r3007, 21;
	@%p168 bra 	$L__BB0_249;
	and.b32  	%r1426, %r16, 16;
	setp.ne.s32 	%p169, %r1426, 0;
	mov.b32 	%r3007, 20;
	@%p169 bra 	$L__BB0_249;
	and.b32  	%r1429, %r16, 8;
	setp.ne.s32 	%p170, %r1429, 0;
	mov.b32 	%r3007, 19;
	@%p170 bra 	$L__BB0_249;
	and.b32  	%r1432, %r16, 4;
	setp.ne.s32 	%p171, %r1432, 0;
	mov.b32 	%r3007, 18;
	@%p171 bra 	$L__BB0_249;
	and.b32  	%r1435, %r16, 2;
	setp.ne.s32 	%p172, %r1435, 0;
	mov.b32 	%r3007, 17;
	@%p172 bra 	$L__BB0_249;
	setp.ne.s16 	%p173, %rs8, 0;
	mov.b32 	%r3007, 16;
	@%p173 bra 	$L__BB0_249;
	and.b32  	%r1440, %r17, 128;
	setp.ne.s32 	%p174, %r1440, 0;
	mov.b32 	%r3007, 15;
	@%p174 bra 	$L__BB0_249;
	and.b32  	%r1443, %r17, 64;
	setp.ne.s32 	%p175, %r1443, 0;
	mov.b32 	%r3007, 14;
	@%p175 bra 	$L__BB0_249;
	and.b32  	%r1446, %r17, 32;
	setp.ne.s32 	%p176, %r1446, 0;
	mov.b32 	%r3007, 13;
	@%p176 bra 	$L__BB0_249;
	and.b32  	%r1449, %r17, 16;
	setp.ne.s32 	%p177, %r1449, 0;
	mov.b32 	%r3007, 12;
	@%p177 bra 	$L__BB0_249;
	and.b32  	%r1452, %r17, 8;
	setp.ne.s32 	%p178, %r1452, 0;
	mov.b32 	%r3007, 11;
	@%p178 bra 	$L__BB0_249;
	and.b32  	%r1455, %r17, 4;
	setp.ne.s32 	%p179, %r1455, 0;
	mov.b32 	%r3007, 10;
	@%p179 bra 	$L__BB0_249;
	and.b32  	%r1458, %r17, 2;
	setp.ne.s32 	%p180, %r1458, 0;
	mov.b32 	%r3007, 9;
	@%p180 bra 	$L__BB0_249;
	setp.ne.s16 	%p181, %rs9, 0;
	mov.b32 	%r3007, 8;
	@%p181 bra 	$L__BB0_249;
	and.b32  	%r1463, %r18, 128;
	setp.ne.s32 	%p182, %r1463, 0;
	mov.b32 	%r3007, 7;
	@%p182 bra 	$L__BB0_249;
	and.b32  	%r1466, %r18, 64;
	setp.ne.s32 	%p183, %r1466, 0;
	mov.b32 	%r3007, 6;
	@%p183 bra 	$L__BB0_249;
	and.b32  	%r1469, %r18, 32;
	setp.ne.s32 	%p184, %r1469, 0;
	mov.b32 	%r3007, 5;
	@%p184 bra 	$L__BB0_249;
	and.b32  	%r1472, %r18, 16;
	setp.ne.s32 	%p185, %r1472, 0;
	mov.b32 	%r3007, 4;
	@%p185 bra 	$L__BB0_249;
	and.b32  	%r1475, %r18, 8;
	setp.ne.s32 	%p186, %r1475, 0;
	mov.b32 	%r3007, 3;
	@%p186 bra 	$L__BB0_249;
	and.b32  	%r1477, %r18, 4;
	setp.eq.s32 	%p187, %r1477, 0;
	shr.u32 	%r1478, %r18, 1;
	selp.b32 	%r3007, %r1478, 2, %p187;
	bra.uni 	$L__BB0_249;
$L__BB0_187:
	setp.eq.s32 	%p188, %r13, 0;
	@%p188 bra 	$L__BB0_218;
	setp.lt.s32 	%p189, %r9, 0;
	mov.b32 	%r3007, 31;
	mov.b32 	%r3006, 32;
	@%p189 bra 	$L__BB0_249;
	and.b32  	%r1483, %r8, 64;
	setp.ne.s32 	%p190, %r1483, 0;
	mov.b32 	%r3007, 30;
	@%p190 bra 	$L__BB0_249;
	and.b32  	%r1486, %r8, 32;
	setp.ne.s32 	%p191, %r1486, 0;
	mov.b32 	%r3007, 29;
	@%p191 bra 	$L__BB0_249;
	and.b32  	%r1489, %r8, 16;
	setp.ne.s32 	%p192, %r1489, 0;
	mov.b32 	%r3007, 28;
	@%p192 bra 	$L__BB0_249;
	and.b32  	%r1492, %r8, 8;
	setp.ne.s32 	%p193, %r1492, 0;
	mov.b32 	%r3007, 27;
	@%p193 bra 	$L__BB0_249;
	and.b32  	%r1495, %r8, 4;
	setp.ne.s32 	%p194, %r1495, 0;
	mov.b32 	%r3007, 26;
	@%p194 bra 	$L__BB0_249;
	and.b32  	%r1498, %r8, 2;
	setp.ne.s32 	%p195, %r1498, 0;
	mov.b32 	%r3007, 25;
	@%p195 bra 	$L__BB0_249;
	setp.ne.s16 	%p196, %rs4, 0;
	mov.b32 	%r3007, 24;
	@%p196 bra 	$L__BB0_249;
	and.b32  	%r1503, %r10, 128;
	setp.ne.s32 	%p197, %r1503, 0;
	mov.b32 	%r3007, 23;
	@%p197 bra 	$L__BB0_249;
	and.b32  	%r1506, %r10, 64;
	setp.ne.s32 	%p198, %r1506, 0;
	mov.b32 	%r3007, 22;
	@%p198 bra 	$L__BB0_249;
	and.b32  	%r1509, %r10, 32;
	setp.ne.s32 	%p199, %r1509, 0;
	mov.b32 	%r3007, 21;
	@%p199 bra 	$L__BB0_249;
	and.b32  	%r1512, %r10, 16;
	setp.ne.s32 	%p200, %r1512, 0;
	mov.b32 	%r3007, 20;
	@%p200 bra 	$L__BB0_249;
	and.b32  	%r1515, %r10, 8;
	setp.ne.s32 	%p201, %r1515, 0;
	mov.b32 	%r3007, 19;
	@%p201 bra 	$L__BB0_249;
	and.b32  	%r1518, %r10, 4;
	setp.ne.s32 	%p202, %r1518, 0;
	mov.b32 	%r3007, 18;
	@%p202 bra 	$L__BB0_249;
	and.b32  	%r1521, %r10, 2;
	setp.ne.s32 	%p203, %r1521, 0;
	mov.b32 	%r3007, 17;
	@%p203 bra 	$L__BB0_249;
	setp.ne.s16 	%p204, %rs5, 0;
	mov.b32 	%r3007, 16;
	@%p204 bra 	$L__BB0_249;
	and.b32  	%r1526, %r11, 128;
	setp.ne.s32 	%p205, %r1526, 0;
	mov.b32 	%r3007, 15;
	@%p205 bra 	$L__BB0_249;
	and.b32  	%r1529, %r11, 64;
	setp.ne.s32 	%p206, %r1529, 0;
	mov.b32 	%r3007, 14;
	@%p206 bra 	$L__BB0_249;
	and.b32  	%r1532, %r11, 32;
	setp.ne.s32 	%p207, %r1532, 0;
	mov.b32 	%r3007, 13;
	@%p207 bra 	$L__BB0_249;
	and.b32  	%r1535, %r11, 16;
	setp.ne.s32 	%p208, %r1535, 0;
	mov.b32 	%r3007, 12;
	@%p208 bra 	$L__BB0_249;
	and.b32  	%r1538, %r11, 8;
	setp.ne.s32 	%p209, %r1538, 0;
	mov.b32 	%r3007, 11;
	@%p209 bra 	$L__BB0_249;
	and.b32  	%r1541, %r11, 4;
	setp.ne.s32 	%p210, %r1541, 0;
	mov.b32 	%r3007, 10;
	@%p210 bra 	$L__BB0_249;
	and.b32  	%r1544, %r11, 2;
	setp.ne.s32 	%p211, %r1544, 0;
	mov.b32 	%r3007, 9;
	@%p211 bra 	$L__BB0_249;
	setp.ne.s16 	%p212, %rs6, 0;
	mov.b32 	%r3007, 8;
	@%p212 bra 	$L__BB0_249;
	and.b32  	%r1549, %r12, 128;
	setp.ne.s32 	%p213, %r1549, 0;
	mov.b32 	%r3007, 7;
	@%p213 bra 	$L__BB0_249;
	and.b32  	%r1552, %r12, 64;
	setp.ne.s32 	%p214, %r1552, 0;
	mov.b32 	%r3007, 6;
	@%p214 bra 	$L__BB0_249;
	and.b32  	%r1555, %r12, 32;
	setp.ne.s32 	%p215, %r1555, 0;
	mov.b32 	%r3007, 5;
	@%p215 bra 	$L__BB0_249;
	and.b32  	%r1558, %r12, 16;
	setp.ne.s32 	%p216, %r1558, 0;
	mov.b32 	%r3007, 4;
	@%p216 bra 	$L__BB0_249;
	and.b32  	%r1561, %r12, 8;
	setp.ne.s32 	%p217, %r1561, 0;
	mov.b32 	%r3007, 3;
	@%p217 bra 	$L__BB0_249;
	and.b32  	%r1563, %r12, 4;
	setp.eq.s32 	%p218, %r1563, 0;
	shr.u32 	%r1564, %r12, 1;
	selp.b32 	%r3007, %r1564, 2, %p218;
	bra.uni 	$L__BB0_249;
$L__BB0_218:
	setp.eq.s32 	%p219, %r7, 0;
	mov.b64 	%rd16357, 1;
	mov.b64 	%rd16350, 0;
	mov.b32 	%r3166, 0;
	mov.u32 	%r3167, %r3166;
	mov.u32 	%r3168, %r3166;
	mov.u32 	%r3169, %r3166;
	mov.u32 	%r3170, %r3166;
	mov.u32 	%r3171, %r3166;
	mov.u32 	%r3172, %r3166;
	mov.u32 	%r3173, %r3166;
	mov.u64 	%rd16351, %rd16350;
	mov.u64 	%rd16352, %rd16350;
	mov.u64 	%rd16353, %rd16350;
	mov.u64 	%rd16354, %rd16350;
	mov.u64 	%rd16355, %rd16350;
	mov.u64 	%rd16356, %rd16350;
	mov.u64 	%rd16358, %rd16350;
	mov.u64 	%rd16359, %rd16350;
	mov.u64 	%rd16360, %rd16350;
	mov.u64 	%rd16361, %rd16350;
	mov.u64 	%rd16362, %rd16350;
	mov.u64 	%rd16363, %rd16350;
	mov.u64 	%rd16364, %rd16350;
	mov.u64 	%rd16365, %rd16350;
	@%p219 bra 	$L__BB0_882;
	setp.lt.s32 	%p220, %r3, 0;
	mov.b32 	%r3007, 31;
	mov.b32 	%r3006, 0;
	@%p220 bra 	$L__BB0_249;
	and.b32  	%r1570, %r2, 64;
	setp.ne.s32 	%p221, %r1570, 0;
	mov.b32 	%r3007, 30;
	@%p221 bra 	$L__BB0_249;
	and.b32  	%r1573, %r2, 32;
	setp.ne.s32 	%p222, %r1573, 0;
	mov.b32 	%r3007, 29;
	@%p222 bra 	$L__BB0_249;
	and.b32  	%r1576, %r2, 16;
	setp.ne.s32 	%p223, %r1576, 0;
	mov.b32 	%r3007, 28;
	@%p223 bra 	$L__BB0_249;
	and.b32  	%r1579, %r2, 8;
	setp.ne.s32 	%p224, %r1579, 0;
	mov.b32 	%r3007, 27;
	@%p224 bra 	$L__BB0_249;
	and.b32  	%r1582, %r2, 4;
	setp.ne.s32 	%p225, %r1582, 0;
	mov.b32 	%r3007, 26;
	@%p225 bra 	$L__BB0_249;
	and.b32  	%r1585, %r2, 2;
	setp.ne.s32 	%p226, %r1585, 0;
	mov.b32 	%r3007, 25;
	@%p226 bra 	$L__BB0_249;
	setp.ne.s16 	%p227, %rs1, 0;
	mov.b32 	%r3007, 24;
	@%p227 bra 	$L__BB0_249;
	and.b32  	%r1590, %r4, 128;
	setp.ne.s32 	%p228, %r1590, 0;
	mov.b32 	%r3007, 23;
	@%p228 bra 	$L__BB0_249;
	and.b32  	%r1593, %r4, 64;
	setp.ne.s32 	%p229, %r1593, 0;
	mov.b32 	%r3007, 22;
	@%p229 bra 	$L__BB0_249;
	and.b32  	%r1596, %r4, 32;
	setp.ne.s32 	%p230, %r1596, 0;
	mov.b32 	%r3007, 21;
	@%p230 bra 	$L__BB0_249;
	and.b32  	%r1599, %r4, 16;
	setp.ne.s32 	%p231, %r1599, 0;
	mov.b32 	%r3007, 20;
	@%p231 bra 	$L__BB0_249;
	and.b32  	%r1602, %r4, 8;
	setp.ne.s32 	%p232, %r1602, 0;
	mov.b32 	%r3007, 19;
	@%p232 bra 	$L__BB0_249;
	and.b32  	%r1605, %r4, 4;
	setp.ne.s32 	%p233, %r1605, 0;
	mov.b32 	%r3007, 18;
	@%p233 bra 	$L__BB0_249;
	and.b32  	%r1608, %r4, 2;
	setp.ne.s32 	%p234, %r1608, 0;
	mov.b32 	%r3007, 17;
	@%p234 bra 	$L__BB0_249;
	setp.ne.s16 	%p235, %rs2, 0;
	mov.b32 	%r3007, 16;
	@%p235 bra 	$L__BB0_249;
	and.b32  	%r1613, %r5, 128;
	setp.ne.s32 	%p236, %r1613, 0;
	mov.b32 	%r3007, 15;
	@%p236 bra 	$L__BB0_249;
	and.b32  	%r1616, %r5, 64;
	setp.ne.s32 	%p237, %r1616, 0;
	mov.b32 	%r3007, 14;
	@%p237 bra 	$L__BB0_249;
	and.b32  	%r1619, %r5, 32;
	setp.ne.s32 	%p238, %r1619, 0;
	mov.b32 	%r3007, 13;
	@%p238 bra 	$L__BB0_249;
	and.b32  	%r1622, %r5, 16;
	setp.ne.s32 	%p239, %r1622, 0;
	mov.b32 	%r3007, 12;
	@%p239 bra 	$L__BB0_249;
	and.b32  	%r1625, %r5, 8;
	setp.ne.s32 	%p240, %r1625, 0;
	mov.b32 	%r3007, 11;
	@%p240 bra 	$L__BB0_249;
	and.b32  	%r1628, %r5, 4;
	setp.ne.s32 	%p241, %r1628, 0;
	mov.b32 	%r3007, 10;
	@%p241 bra 	$L__BB0_249;
	and.b32  	%r1631, %r5, 2;
	setp.ne.s32 	%p242, %r1631, 0;
	mov.b32 	%r3007, 9;
	@%p242 bra 	$L__BB0_249;
	setp.ne.s16 	%p243, %rs3, 0;
	mov.b32 	%r3007, 8;
	@%p243 bra 	$L__BB0_249;
	and.b32  	%r1636, %r6, 128;
	setp.ne.s32 	%p244, %r1636, 0;
	mov.b32 	%r3007, 7;
	@%p244 bra 	$L__BB0_249;
	and.b32  	%r1639, %r6, 64;
	setp.ne.s32 	%p245, %r1639, 0;
	mov.b32 	%r3007, 6;
	@%p245 bra 	$L__BB0_249;
	and.b32  	%r1642, %r6, 32;
	setp.ne.s32 	%p246, %r1642, 0;
	mov.b32 	%r3007, 5;
	@%p246 bra 	$L__BB0_249;
	and.b32  	%r1645, %r6, 16;
	setp.ne.s32 	%p247, %r1645, 0;
	mov.b32 	%r3007, 4;
	@%p247 bra 	$L__BB0_249;
	and.b32  	%r1648, %r6, 8;
	setp.ne.s32 	%p248, %r1648, 0;
	mov.b32 	%r3007, 3;
	@%p248 bra 	$L__BB0_249;
	and.b32  	%r1650, %r6, 4;
	setp.eq.s32 	%p249, %r1650, 0;
	shr.u32 	%r1651, %r6, 1;
	selp.b32 	%r3007, %r1651, 2, %p249;
$L__BB0_249:
	add.s32 	%r3032, %r3006, %r3007;
	mov.b32 	%r3181, 1;
	mov.b32 	%r3166, 0;
	mov.u32 	%r3167, %r3166;
	mov.u32 	%r3168, %r3166;
	mov.u32 	%r3169, %r3166;
	mov.u32 	%r3170, %r3166;
	mov.u32 	%r3171, %r3166;
	mov.u32 	%r3172, %r3166;
	mov.u32 	%r3173, %r3166;
	mov.u32 	%r3174, %r3166;
	mov.u32 	%r3175, %r3166;
	mov.u32 	%r3176, %r3166;
	mov.u32 	%r3177, %r3166;
	mov.u32 	%r3178, %r3166;
	mov.u32 	%r3179, %r3166;
	mov.u32 	%r3180, %r3166;
	mov.u32 	%r3182, %r3166;
	mov.u32 	%r3183, %r3166;
	mov.u32 	%r3184, %r3166;
	mov.u32 	%r3185, %r3166;
	mov.u32 	%r3186, %r3166;
	mov.u32 	%r3187, %r3166;
	mov.u32 	%r3188, %r3166;
	mov.u32 	%r3189, %r3166;
$L__BB0_250:
	mov.u32 	%r84, %r3032;
	or.b32  	%r1656, %r3173, %r3172;
	or.b32  	%r1657, %r1656, %r3171;
	or.b32  	%r1658, %r1657, %r3170;
	or.b32  	%r1659, %r1658, %r3169;
	or.b32  	%r1660, %r1659, %r3168;
	or.b32  	%r1661, %r1660, %r3167;
	or.b32  	%r1662, %r1661, %r3166;
	setp.eq.s32 	%p250, %r1662, 0;
	mov.b32 	%r3077, 1;
	mov.b32 	%r3062, 0;
	mov.u32 	%r3063, %r3062;
	mov.u32 	%r3064, %r3062;
	mov.u32 	%r3065, %r3062;
	mov.u32 	%r3066, %r3062;
	mov.u32 	%r3067, %r3062;
	mov.u32 	%r3068, %r3062;
	mov.u32 	%r3069, %r3062;
	mov.u32 	%r3070, %r3062;
	mov.u32 	%r3071, %r3062;
	mov.u32 	%r3072, %r3062;
	mov.u32 	%r3073, %r3062;
	mov.u32 	%r3074, %r3062;
	mov.u32 	%r3075, %r3062;
	mov.u32 	%r3076, %r3062;
	mov.u32 	%r3078, %r3062;
	mov.u32 	%r3079, %r3062;
	mov.u32 	%r3080, %r3062;
	mov.u32 	%r3081, %r3062;
	mov.u32 	%r3082, %r3062;
	mov.u32 	%r3083, %r3062;
	mov.u32 	%r3084, %r3062;
	mov.u32 	%r3085, %r3062;
	@%p250 bra 	$L__BB0_499;
	mul.wide.u32 	%rd1580, %r3181, %r3181;
	cvt.u32.u64 	%r1663, %rd1580;
	shr.u64 	%rd1581, %rd1580, 32;
	mul.wide.u32 	%rd1582, %r3180, %r3181;
	add.s64 	%rd1583, %rd1581, %rd1582;
	shr.u64 	%rd1584, %rd1583, 32;
	mul.wide.u32 	%rd1585, %r3179, %r3181;
	add.s64 	%rd1586, %rd1584, %rd1585;
	shr.u64 	%rd1587, %rd1586, 32;
	mul.wide.u32 	%rd1588, %r3178, %r3181;
	add.s64 	%rd1589, %rd1587, %rd1588;
	shr.u64 	%rd1590, %rd1589, 32;
	mul.wide.u32 	%rd1591, %r3177, %r3181;
	add.s64 	%rd1592, %rd1590, %rd1591;
	shr.u64 	%rd1593, %rd1592, 32;
	mul.wide.u32 	%rd1594, %r3176, %r3181;
	add.s64 	%rd1595, %rd1593, %rd1594;
	shr.u64 	%rd1596, %rd1595, 32;
	mul.wide.u32 	%rd1597, %r3175, %r3181;
	add.s64 	%rd1598, %rd1596, %rd1597;
	shr.u64 	%rd1599, %rd1598, 32;
	mul.wide.u32 	%rd1600, %r3174, %r3181;
	add.s64 	%rd1601, %rd1599, %rd1600;
	shr.u64 	%rd1602, %rd1601, 32;
	and.b64  	%rd1603, %rd1583, 4294967295;
	add.s64 	%rd1604, %rd1582, %rd1603;
	shr.u64 	%rd1605, %rd1604, 32;
	mul.wide.u32 	%rd1606, %r3180, %r3180;
	and.b64  	%rd1607, %rd1586, 4294967295;
	add.s64 	%rd1608, %rd1605, %rd1607;
	add.s64 	%rd1609, %rd1608, %rd1606;
	shr.u64 	%rd1610, %rd1609, 32;
	mul.wide.u32 	%rd1611, %r3179, %r3180;
	and.b64  	%rd1612, %rd1589, 4294967295;
	add.s64 	%rd1613, %rd1610, %rd1612;
	add.s64 	%rd1614, %rd1613, %rd1611;
	shr.u64 	%rd1615, %rd1614, 32;
	mul.wide.u32 	%rd1616, %r3178, %r3180;
	and.b64  	%rd1617, %rd1592, 4294967295;
	add.s64 	%rd1618, %rd1615, %rd1617;
	add.s64 	%rd1619, %rd1618, %rd1616;
	shr.u64 	%rd1620, %rd1619, 32;
	mul.wide.u32 	%rd1621, %r3177, %r3180;
	and.b64  	%rd1622, %rd1595, 4294967295;
	add.s64 	%rd1623, %rd1620, %rd1622;
	add.s64 	%rd1624, %rd1623, %rd1621;
	shr.u64 	%rd1625, %rd1624, 32;
	mul.wide.u32 	%rd1626, %r3176, %r3180;
	and.b64  	%rd1627, %rd1598, 4294967295;
	add.s64 	%rd1628, %rd1625, %rd1627;
	add.s64 	%rd1629, %rd1628, %rd1626;
	shr.u64 	%rd1630, %rd1629, 32;
	mul.wide.u32 	%rd1631, %r3175, %r3180;
	and.b64  	%rd1632, %rd1601, 4294967295;
	add.s64 	%rd1633, %rd1630, %rd1632;
	add.s64 	%rd1634, %rd1633, %rd1631;
	shr.u64 	%rd1635, %rd1634, 32;
	mul.wide.u32 	%rd1636, %r3174, %r3180;
	add.s64 	%rd1637, %rd1635, %rd1602;
	add.s64 	%rd1638, %rd1637, %rd1636;
	shr.u64 	%rd1639, %rd1638, 32;
	and.b64  	%rd1640, %rd1609, 4294967295;
	add.s64 	%rd1641, %rd1585, %rd1640;
	shr.u64 	%rd1642, %rd1641, 32;
	and.b64  	%rd1643, %rd1614, 4294967295;
	add.s64 	%rd1644, %rd1642, %rd1643;
	add.s64 	%rd1645, %rd1644, %rd1611;
	shr.u64 	%rd1646, %rd1645, 32;
	mul.wide.u32 	%rd1647, %r3179, %r3179;
	and.b64  	%rd1648, %rd1619, 4294967295;
	add.s64 	%rd1649, %rd1646, %rd1648;
	add.s64 	%rd1650, %rd1649, %rd1647;
	shr.u64 	%rd1651, %rd1650, 32;
	mul.wide.u32 	%rd1652, %r3178, %r3179;
	and.b64  	%rd1653, %rd1624, 4294967295;
	add.s64 	%rd1654, %rd1651, %rd1653;
	add.s64 	%rd1655, %rd1654, %rd1652;
	shr.u64 	%rd1656, %rd1655, 32;
	mul.wide.u32 	%rd1657, %r3177, %r3179;
	and.b64  	%rd1658, %rd1629, 4294967295;
	add.s64 	%rd1659, %rd1656, %rd1658;
	add.s64 	%rd1660, %rd1659, %rd1657;
	shr.u64 	%rd1661, %rd1660, 32;
	mul.wide.u32 	%rd1662, %r3176, %r3179;
	and.b64  	%rd1663, %rd1634, 4294967295;
	add.s64 	%rd1664, %rd1661, %rd1663;
	add.s64 	%rd1665, %rd1664, %rd1662;
	shr.u64 	%rd1666, %rd1665, 32;
	mul.wide.u32 	%rd1667, %r3175, %r3179;
	and.b64  	%rd1668, %rd1638, 4294967295;
	add.s64 	%rd1669, %rd1666, %rd1668;
	add.s64 	%rd1670, %rd1669, %rd1667;
	shr.u64 	%rd1671, %rd1670, 32;
	mul.wide.u32 	%rd1672, %r3174, %r3179;
	add.s64 	%rd1673, %rd1671, %rd1639;
	add.s64 	%rd1674, %rd1673, %rd1672;
	shr.u64 	%rd1675, %rd1674, 32;
	and.b64  	%rd1676, %rd1645, 4294967295;
	add.s64 	%rd1677, %rd1588, %rd1676;
	shr.u64 	%rd1678, %rd1677, 32;
	and.b64  	%rd1679, %rd1650, 4294967295;
	add.s64 	%rd1680, %rd1678, %rd1679;
	add.s64 	%rd1681, %rd1680, %rd1616;
	shr.u64 	%rd1682, %rd1681, 32;
	and.b64  	%rd1683, %rd1655, 4294967295;
	add.s64 	%rd1684, %rd1682, %rd1683;
	add.s64 	%rd1685, %rd1684, %rd1652;
	shr.u64 	%rd1686, %rd1685, 32;
	mul.wide.u32 	%rd1687, %r3178, %r3178;
	and.b64  	%rd1688, %rd1660, 4294967295;
	add.s64 	%rd1689, %rd1686, %rd1688;
	add.s64 	%rd1690, %rd1689, %rd1687;
	shr.u64 	%rd1691, %rd1690, 32;
	mul.wide.u32 	%rd1692, %r3177, %r3178;
	and.b64  	%rd1693, %rd1665, 4294967295;
	add.s64 	%rd1694, %rd1691, %rd1693;
	add.s64 	%rd1695, %rd1694, %rd1692;
	shr.u64 	%rd1696, %rd1695, 32;
	mul.wide.u32 	%rd1697, %r3176, %r3178;
	and.b64  	%rd1698, %rd1670, 4294967295;
	add.s64 	%rd1699, %rd1696, %rd1698;
	add.s64 	%rd1700, %rd1699, %rd1697;
	shr.u64 	%rd1701, %rd1700, 32;
	mul.wide.u32 	%rd1702, %r3175, %r3178;
	and.b64  	%rd1703, %rd1674, 4294967295;
	add.s64 	%rd1704, %rd1701, %rd1703;
	add.s64 	%rd1705, %rd1704, %rd1702;
	shr.u64 	%rd1706, %rd1705, 32;
	mul.wide.u32 	%rd1707, %r3174, %r3178;
	add.s64 	%rd1708, %rd1706, %rd1675;
	add.s64 	%rd1709, %rd1708, %rd1707;
	shr.u64 	%rd1710, %rd1709, 32;
	and.b64  	%rd1711, %rd1681, 4294967295;
	add.s64 	%rd1712, %rd1591, %rd1711;
	shr.u64 	%rd1713, %rd1712, 32;
	and.b64  	%rd1714, %rd1685, 4294967295;
	add.s64 	%rd1715, %rd1713, %rd1714;
	add.s64 	%rd1716, %rd1715, %rd1621;
	shr.u64 	%rd1717, %rd1716, 32;
	and.b64  	%rd1718, %rd1690, 4294967295;
	add.s64 	%rd1719, %rd1717, %rd1718;
	add.s64 	%rd1720, %rd1719, %rd1657;
	shr.u64 	%rd1721, %rd1720, 32;
	and.b64  	%rd1722, %rd1695, 4294967295;
	add.s64 	%rd1723, %rd1721, %rd1722;
	add.s64 	%rd1724, %rd1723, %rd1692;
	shr.u64 	%rd1725, %rd1724, 32;
	mul.wide.u32 	%rd1726, %r3177, %r3177;
	and.b64  	%rd1727, %rd1700, 4294967295;
	add.s64 	%rd1728, %rd1725, %rd1727;
	add.s64 	%rd1729, %rd1728, %rd1726;
	shr.u64 	%rd1730, %rd1729, 32;
	mul.wide.u32 	%rd1731, %r3176, %r3177;
	and.b64  	%rd1732, %rd1705, 4294967295;
	add.s64 	%rd1733, %rd1730, %rd1732;
	add.s64 	%rd1734, %rd1733, %rd1731;
	shr.u64 	%rd1735, %rd1734, 32;
	mul.wide.u32 	%rd1736, %r3175, %r3177;
	and.b64  	%rd1737, %rd1709, 4294967295;
	add.s64 	%rd1738, %rd1735, %rd1737;
	add.s64 	%rd1739, %rd1738, %rd1736;
	shr.u64 	%rd1740, %rd1739, 32;
	mul.wide.u32 	%rd1741, %r3174, %r3177;
	add.s64 	%rd1742, %rd1740, %rd1710;
	add.s64 	%rd1743, %rd1742, %rd1741;
	shr.u64 	%rd1744, %rd1743, 32;
	and.b64  	%rd1745, %rd1716, 4294967295;
	add.s64 	%rd1746, %rd1594, %rd1745;
	shr.u64 	%rd1747, %rd1746, 32;
	and.b64  	%rd1748, %rd1720, 4294967295;
	add.s64 	%rd1749, %rd1747, %rd1748;
	add.s64 	%rd1750, %rd1749, %rd1626;
	shr.u64 	%rd1751, %rd1750, 32;
	and.b64  	%rd1752, %rd1724, 4294967295;
	add.s64 	%rd1753, %rd1751, %rd1752;
	add.s64 	%rd1754, %rd1753, %rd1662;
	shr.u64 	%rd1755, %rd1754, 32;
	and.b64  	%rd1756, %rd1729, 4294967295;
	add.s64 	%rd1757, %rd1755, %rd1756;
	add.s64 	%rd1758, %rd1757, %rd1697;
	shr.u64 	%rd1759, %rd1758, 32;
	and.b64  	%rd1760, %rd1734, 4294967295;
	add.s64 	%rd1761, %rd1759, %rd1760;
	add.s64 	%rd1762, %rd1761, %rd1731;
	shr.u64 	%rd1763, %rd1762, 32;
	mul.wide.u32 	%rd1764, %r3176, %r3176;
	and.b64  	%rd1765, %rd1739, 4294967295;
	add.s64 	%rd1766, %rd1763, %rd1765;
	add.s64 	%rd1767, %rd1766, %rd1764;
	shr.u64 	%rd1768, %rd1767, 32;
	mul.wide.u32 	%rd1769, %r3175, %r3176;
	and.b64  	%rd1770, %rd1743, 4294967295;
	add.s64 	%rd1771, %rd1768, %rd1770;
	add.s64 	%rd1772, %rd1771, %rd1769;
	shr.u64 	%rd1773, %rd1772, 32;
	mul.wide.u32 	%rd1774, %r3174, %r3176;
	add.s64 	%rd1775, %rd1773, %rd1744;
	add.s64 	%rd1776, %rd1775, %rd1774;
	shr.u64 	%rd1777, %rd1776, 32;
	and.b64  	%rd1778, %rd1750, 4294967295;
	add.s64 	%rd1779, %rd1597, %rd1778;
	shr.u64 	%rd1780, %rd1779, 32;
	and.b64  	%rd1781, %rd1754, 4294967295;
	add.s64 	%rd1782, %rd1780, %rd1781;
	add.s64 	%rd1783, %rd1782, %rd1631;
	shr.u64 	%rd1784, %rd1783, 32;
	and.b64  	%rd1785, %rd1758, 4294967295;
	add.s64 	%rd1786, %rd1784, %rd1785;
	add.s64 	%rd1787, %rd1786, %rd1667;
	shr.u64 	%rd1788, %rd1787, 32;
	and.b64  	%rd1789, %rd1762, 4294967295;
	add.s64 	%rd1790, %rd1788, %rd1789;
	add.s64 	%rd1791, %rd1790, %rd1702;
	shr.u64 	%rd1792, %rd1791, 32;
	and.b64  	%rd1793, %rd1767, 4294967295;
	add.s64 	%rd1794, %rd1792, %rd1793;
	add.s64 	%rd1795, %rd1794, %rd1736;
	shr.u64 	%rd1796, %rd1795, 32;
	and.b64  	%rd1797, %rd1772, 4294967295;
	add.s64 	%rd1798, %rd1796, %rd1797;
	add.s64 	%rd1799, %rd1798, %rd1769;
	shr.u64 	%rd1800, %rd1799, 32;
	mul.wide.u32 	%rd1801, %r3175, %r3175;
	and.b64  	%rd1802, %rd1776, 4294967295;
	add.s64 	%rd1803, %rd1800, %rd1802;
	add.s64 	%rd1804, %rd1803, %rd1801;
	shr.u64 	%rd1805, %rd1804, 32;
	mul.wide.u32 	%rd1806, %r3174, %r3175;
	add.s64 	%rd1807, %rd1805, %rd1777;
	add.s64 	%rd1808, %rd1807, %rd1806;
	shr.u64 	%rd1809, %rd1808, 32;
	and.b64  	%rd1810, %rd1783, 4294967295;
	add.s64 	%rd1811, %rd1600, %rd1810;
	shr.u64 	%rd1812, %rd1811, 32;
	and.b64  	%rd1813, %rd1787, 4294967295;
	add.s64 	%rd1814, %rd1812, %rd1813;
	add.s64 	%rd1815, %rd1814, %rd1636;
	cvt.u32.u64 	%r1664, %rd1815;
	shr.u64 	%rd1816, %rd1815, 32;
	and.b64  	%rd1817, %rd1791, 4294967295;
	add.s64 	%rd1818, %rd1816, %rd1817;
	add.s64 	%rd1819, %rd1818, %rd1672;
	shr.u64 	%rd1820, %rd1819, 32;
	and.b64  	%rd1821, %rd1795, 4294967295;
	add.s64 	%rd1822, %rd1820, %rd1821;
	add.s64 	%rd1823, %rd1822, %rd1707;
	shr.u64 	%rd1824, %rd1823, 32;
	and.b64  	%rd1825, %rd1799, 4294967295;
	add.s64 	%rd1826, %rd1824, %rd1825;
	add.s64 	%rd1827, %rd1826, %rd1741;
	shr.u64 	%rd1828, %rd1827, 32;
	and.b64  	%rd1829, %rd1804, 4294967295;
	add.s64 	%rd1830, %rd1828, %rd1829;
	add.s64 	%rd1831, %rd1830, %rd1774;
	shr.u64 	%rd1832, %rd1831, 32;
	and.b64  	%rd1833, %rd1808, 4294967295;
	add.s64 	%rd1834, %rd1832, %rd1833;
	add.s64 	%rd1835, %rd1834, %rd1806;
	shr.u64 	%rd1836, %rd1835, 32;
	mul.wide.u32 	%rd1837, %r3174, %r3174;
	add.s64 	%rd1838, %rd1836, %rd1809;
	add.s64 	%rd1839, %rd1838, %rd1837;
	shr.u64 	%rd1840, %rd1839, 32;
	and.b64  	%rd1841, %rd1815, 4294967295;
	mul.lo.s64 	%rd1842, %rd1841, 977;
	cvt.u32.u64 	%r1665, %rd1842;
	shr.u64 	%rd1843, %rd1842, 32;
	and.b64  	%rd1844, %rd1819, 4294967295;
	mad.lo.s64 	%rd1845, %rd1844, 977, %rd1843;
	shr.u64 	%rd1846, %rd1845, 32;
	and.b64  	%rd1847, %rd1823, 4294967295;
	mad.lo.s64 	%rd1848, %rd1847, 977, %rd1846;
	shr.u64 	%rd1849, %rd1848, 32;
	and.b64  	%rd1850, %rd1827, 4294967295;
	mad.lo.s64 	%rd1851, %rd1850, 977, %rd1849;
	shr.u64 	%rd1852, %rd1851, 32;
	and.b64  	%rd1853, %rd1831, 4294967295;
	mad.lo.s64 	%rd1854, %rd1853, 977, %rd1852;
	shr.u64 	%rd1855, %rd1854, 32;
	and.b64  	%rd1856, %rd1835, 4294967295;
	mad.lo.s64 	%rd1857, %rd1856, 977, %rd1855;
	shr.u64 	%rd1858, %rd1857, 32;
	and.b64  	%rd1859, %rd1839, 4294967295;
	mad.lo.s64 	%rd1860, %rd1859, 977, %rd1858;
	shr.u64 	%rd1861, %rd1860, 32;
	mad.lo.s64 	%rd1862, %rd1840, 977, %rd1861;
	shr.u64 	%rd1863, %rd1862, 32;
	add.s32 	%r1666, %r1663, %r1665;
	setp.lt.u32 	%p251, %r1666, %r1663;
	selp.u64 	%rd1864, 1, 0, %p251;
	and.b64  	%rd1865, %rd1604, 4294967295;
	and.b64  	%rd1866, %rd1845, 4294967295;
	add.s64 	%rd1867, %rd1865, %rd1864;
	add.s64 	%rd1868, %rd1867, %rd1866;
	cvt.u32.u64 	%r1667, %rd1868;
	shr.u64 	%rd1869, %rd1868, 32;
	and.b64  	%rd1870, %rd1641, 4294967295;
	and.b64  	%rd1871, %rd1848, 4294967295;
	add.s64 	%rd1872, %rd1869, %rd1870;
	add.s64 	%rd1873, %rd1872, %rd1871;
	shr.u64 	%rd1874, %rd1873, 32;
	and.b64  	%rd1875, %rd1677, 4294967295;
	and.b64  	%rd1876, %rd1851, 4294967295;
	add.s64 	%rd1877, %rd1874, %rd1875;
	add.s64 	%rd1878, %rd1877, %rd1876;
	shr.u64 	%rd1879, %rd1878, 32;
	and.b64  	%rd1880, %rd1712, 4294967295;
	and.b64  	%rd1881, %rd1854, 4294967295;
	add.s64 	%rd1882, %rd1879, %rd1880;
	add.s64 	%rd1883, %rd1882, %rd1881;
	shr.u64 	%rd1884, %rd1883, 32;
	and.b64  	%rd1885, %rd1746, 4294967295;
	and.b64  	%rd1886, %rd1857, 4294967295;
	add.s64 	%rd1887, %rd1884, %rd1885;
	add.s64 	%rd1888, %rd1887, %rd1886;
	shr.u64 	%rd1889, %rd1888, 32;
	and.b64  	%rd1890, %rd1779, 4294967295;
	and.b64  	%rd1891, %rd1860, 4294967295;
	add.s64 	%rd1892, %rd1889, %rd1890;
	add.s64 	%rd1893, %rd1892, %rd1891;
	shr.u64 	%rd1894, %rd1893, 32;
	and.b64  	%rd1895, %rd1811, 4294967295;
	and.b64  	%rd1896, %rd1862, 4294967295;
	add.s64 	%rd1897, %rd1894, %rd1895;
	add.s64 	%rd1898, %rd1897, %rd1896;
	shr.u64 	%rd1899, %rd1898, 32;
	add.s64 	%rd1900, %rd1863, %rd1899;
	add.s32 	%r1668, %r1667, %r1664;
	setp.lt.u32 	%p252, %r1668, %r1667;
	selp.u64 	%rd1901, 1, 0, %p252;
	and.b64  	%rd1902, %rd1873, 4294967295;
	add.s64 	%rd1903, %rd1902, %rd1901;
	add.s64 	%rd1904, %rd1903, %rd1844;
	shr.u64 	%rd1905, %rd1904, 32;
	and.b64  	%rd1906, %rd1878, 4294967295;
	add.s64 	%rd1907, %rd1905, %rd1906;
	add.s64 	%rd1908, %rd1907, %rd1847;
	shr.u64 	%rd1909, %rd1908, 32;
	and.b64  	%rd1910, %rd1883, 4294967295;
	add.s64 	%rd1911, %rd1909, %rd1910;
	add.s64 	%rd1912, %rd1911, %rd1850;
	shr.u64 	%rd1913, %rd1912, 32;
	and.b64  	%rd1914, %rd1888, 4294967295;
	add.s64 	%rd1915, %rd1913, %rd1914;
	add.s64 	%rd1916, %rd1915, %rd1853;
	shr.u64 	%rd1917, %rd1916, 32;
	and.b64  	%rd1918, %rd1893, 4294967295;
	add.s64 	%rd1919, %rd1917, %rd1918;
	add.s64 	%rd1920, %rd1919, %rd1856;
	shr.u64 	%rd1921, %rd1920, 32;
	and.b64  	%rd1922, %rd1898, 4294967295;
	add.s64 	%rd1923, %rd1921, %rd1922;
	add.s64 	%rd1924, %rd1923, %rd1859;
	cvt.u32.u64 	%r1669, %rd1924;
	shr.u64 	%rd1925, %rd1924, 32;
	add.s64 	%rd1926, %rd1925, %rd1900;
	add.s64 	%rd1927, %rd1926, %rd1840;
	shr.u64 	%rd1928, %rd1927, 32;
	and.b64  	%rd1929, %rd1927, 4294967295;
	mul.lo.s64 	%rd1930, %rd1929, 977;
	shr.u64 	%rd1931, %rd1930, 32;
	mad.lo.s64 	%rd1932, %rd1928, 977, %rd1931;
	cvt.u64.u32 	%rd1933, %r1666;
	and.b64  	%rd1934, %rd1930, 4294967295;
	add.s64 	%rd15993, %rd1934, %rd1933;
	shr.u64 	%rd1935, %rd15993, 32;
	cvt.u64.u32 	%rd1936, %r1668;
	add.s64 	%rd1937, %rd1935, %rd1936;
	add.s64 	%rd1938, %rd1927, %rd1932;
	and.b64  	%rd1939, %rd1938, 4294967295;
	add.s64 	%rd15992, %rd1937, %rd1939;
	shr.u64 	%rd1940, %rd15992, 32;
	and.b64  	%rd1941, %rd1904, 4294967295;
	add.s64 	%rd1942, %rd1940, %rd1941;
	add.s64 	%rd15991, %rd1942, %rd1928;
	shr.u64 	%rd1943, %rd15991, 32;
	and.b64  	%rd1944, %rd1908, 4294967295;
	add.s64 	%rd15990, %rd1943, %rd1944;
	shr.u64 	%rd1945, %rd15990, 32;
	and.b64  	%rd1946, %rd1912, 4294967295;
	add.s64 	%rd15989, %rd1945, %rd1946;
	shr.u64 	%rd1947, %rd15989, 32;
	and.b64  	%rd1948, %rd1916, 4294967295;
	add.s64 	%rd15988, %rd1947, %rd1948;
	shr.u64 	%rd1949, %rd15988, 32;
	and.b64  	%rd1950, %rd1920, 4294967295;
	add.s64 	%rd15987, %rd1949, %rd1950;
	{ .reg .b32 tmp; mov.b64 {tmp, %r1670}, %rd15987; }
	add.s32 	%r3033, %r1669, %r1670;
$L__BB0_252:
	ld.const.u32 	%rd17, [FIELD_P+12];
	ld.const.u32 	%rd18, [FIELD_P+24];
	ld.const.u32 	%rd19, [FIELD_P+20];
	ld.const.u32 	%rd20, [FIELD_P+16];
	ld.const.u32 	%rd21, [FIELD_P+4];
	ld.const.u32 	%rd22, [FIELD_P+8];
	cvt.u32.u64 	%r87, %rd15992;
	cvt.u32.u64 	%r88, %rd15991;
	cvt.u32.u64 	%r89, %rd15990;
	cvt.u32.u64 	%r90, %rd15989;
	cvt.u32.u64 	%r91, %rd15988;
	cvt.u32.u64 	%r92, %rd15987;
	ld.const.u32 	%r93, [FIELD_P+28];
	setp.lt.u32 	%p253, %r3033, %r93;
	@%p253 bra 	$L__BB0_267;
	ld.const.u32 	%rd23, [FIELD_P];
	setp.gt.u32 	%p254, %r3033, %r93;
	@%p254 bra 	$L__BB0_266;
	cvt.u32.u64 	%r1671, %rd18;
	setp.gt.u32 	%p255, %r1671, %r92;
	@%p255 bra 	$L__BB0_267;
	setp.lt.u32 	%p256, %r1671, %r92;
	@%p256 bra 	$L__BB0_266;
	cvt.u32.u64 	%r1673, %rd19;
	setp.gt.u32 	%p257, %r1673, %r91;
	@%p257 bra 	$L__BB0_267;
	setp.lt.u32 	%p258, %r1673, %r91;
	@%p258 bra 	$L__BB0_266;
	cvt.u32.u64 	%r1675, %rd20;
	setp.gt.u32 	%p259, %r1675, %r90;
	@%p259 bra 	$L__BB0_267;
	setp.lt.u32 	%p260, %r1675, %r90;
	@%p260 bra 	$L__BB0_266;
	cvt.u32.u64 	%r1677, %rd17;
	setp.gt.u32 	%p261, %r1677, %r89;
	@%p261 bra 	$L__BB0_267;
	setp.lt.u32 	%p262, %r1677, %r89;
	@%p262 bra 	$L__BB0_266;
	cvt.u32.u64 	%r1679, %rd22;
	setp.gt.u32 	%p263, %r1679, %r88;
	@%p263 bra 	$L__BB0_267;
	setp.lt.u32 	%p264, %r1679, %r88;
	@%p264 bra 	$L__BB0_266;
	cvt.u32.u64 	%r1681, %rd21;
	setp.gt.u32 	%p265, %r1681, %r87;
	@%p265 bra 	$L__BB0_267;
	cvt.u32.u64 	%r1683, %rd23;
	setp.ge.u32 	%p266, %r1681, %r87;
	cvt.u32.u64 	%r1684, %rd15993;
	setp.gt.u32 	%p267, %r1683, %r1684;
	and.pred  	%p268, %p266, %p267;
	@%p268 bra 	$L__BB0_267;
$L__BB0_266:
	and.b64  	%rd1952, %rd15993, 4294967295;
	sub.s64 	%rd15993, %rd1952, %rd23;
	shr.u64 	%rd1953, %rd15993, 63;
	and.b64  	%rd1954, %rd15992, 4294967295;
	add.s64 	%rd1955, %rd1953, %rd21;
	sub.s64 	%rd15992, %rd1954, %rd1955;
	shr.u64 	%rd1956, %rd15992, 63;
	and.b64  	%rd1957, %rd15991, 4294967295;
	add.s64 	%rd1958, %rd1956, %rd22;
	sub.s64 	%rd15991, %rd1957, %rd1958;
	shr.u64 	%rd1959, %rd15991, 63;
	and.b64  	%rd1960, %rd15990, 4294967295;
	add.s64 	%rd1961, %rd1959, %rd17;
	sub.s64 	%rd15990, %rd1960, %rd1961;
	shr.u64 	%rd1962, %rd15990, 63;
	and.b64  	%rd1963, %rd15989, 4294967295;
	add.s64 	%rd1964, %rd1962, %rd20;
	sub.s64 	%rd15989, %rd1963, %rd1964;
	shr.u64 	%rd1965, %rd15989, 63;
	and.b64  	%rd1966, %rd15988, 4294967295;
	add.s64 	%rd1967, %rd1965, %rd19;
	sub.s64 	%rd15988, %rd1966, %rd1967;
	shr.u64 	%rd1968, %rd15988, 63;
	and.b64  	%rd1969, %rd15987, 4294967295;
	add.s64 	%rd1970, %rd1968, %rd18;
	sub.s64 	%rd15987, %rd1969, %rd1970;
	shr.u64 	%rd1971, %rd15987, 63;
	cvt.u32.u64 	%r1685, %rd1971;
	add.s32 	%r1686, %r93, %r1685;
	sub.s32 	%r3033, %r3033, %r1686;
	bra.uni 	$L__BB0_252;
$L__BB0_267:
	cvt.u64.u32 	%rd1972, %r3189;
	and.b64  	%rd31, %rd15993, 4294967295;
	mul.lo.s64 	%rd1973, %rd31, %rd1972;
	cvt.u32.u64 	%r1687, %rd1973;
	shr.u64 	%rd1974, %rd1973, 32;
	and.b64  	%rd32, %rd15992, 4294967295;
	mad.lo.s64 	%rd1975, %rd32, %rd1972, %rd1974;
	shr.u64 	%rd1976, %rd1975, 32;
	and.b64  	%rd33, %rd15991, 4294967295;
	mad.lo.s64 	%rd1977, %rd33, %rd1972, %rd1976;
	shr.u64 	%rd1978, %rd1977, 32;
	and.b64  	%rd34, %rd15990, 4294967295;
	mad.lo.s64 	%rd1979, %rd34, %rd1972, %rd1978;
	shr.u64 	%rd1980, %rd1979, 32;
	and.b64  	%rd35, %rd15989, 4294967295;
	mad.lo.s64 	%rd1981, %rd35, %rd1972, %rd1980;
	shr.u64 	%rd1982, %rd1981, 32;
	and.b64  	%rd36, %rd15988, 4294967295;
	mad.lo.s64 	%rd1983, %rd36, %rd1972, %rd1982;
	shr.u64 	%rd1984, %rd1983, 32;
	and.b64  	%rd37, %rd15987, 4294967295;
	mad.lo.s64 	%rd1985, %rd37, %rd1972, %rd1984;
	shr.u64 	%rd1986, %rd1985, 32;
	mul.wide.u32 	%rd1987, %r3033, %r3189;
	add.s64 	%rd1988, %rd1986, %rd1987;
	shr.u64 	%rd1989, %rd1988, 32;
	cvt.u64.u32 	%rd1990, %r3188;
	and.b64  	%rd1991, %rd1975, 4294967295;
	mad.lo.s64 	%rd1992, %rd31, %rd1990, %rd1991;
	shr.u64 	%rd1993, %rd1992, 32;
	and.b64  	%rd1994, %rd1977, 4294967295;
	add.s64 	%rd1995, %rd1993, %rd1994;
	mad.lo.s64 	%rd1996, %rd32, %rd1990, %rd1995;
	shr.u64 	%rd1997, %rd1996, 32;
	and.b64  	%rd1998, %rd1979, 4294967295;
	add.s64 	%rd1999, %rd1997, %rd1998;
	mad.lo.s64 	%rd2000, %rd33, %rd1990, %rd1999;
	shr.u64 	%rd2001, %rd2000, 32;
	and.b64  	%rd2002, %rd1981, 4294967295;
	add.s64 	%rd2003, %rd2001, %rd2002;
	mad.lo.s64 	%rd2004, %rd34, %rd1990, %rd2003;
	shr.u64 	%rd2005, %rd2004, 32;
	and.b64  	%rd2006, %rd1983, 4294967295;
	add.s64 	%rd2007, %rd2005, %rd2006;
	mad.lo.s64 	%rd2008, %rd35, %rd1990, %rd2007;
	shr.u64 	%rd2009, %rd2008, 32;
	and.b64  	%rd2010, %rd1985, 4294967295;
	add.s64 	%rd2011, %rd2009, %rd2010;
	mad.lo.s64 	%rd2012, %rd36, %rd1990, %rd2011;
	shr.u64 	%rd2013, %rd2012, 32;
	and.b64  	%rd2014, %rd1988, 4294967295;
	add.s64 	%rd2015, %rd2013, %rd2014;
	mad.lo.s64 	%rd2016, %rd37, %rd1990, %rd2015;
	shr.u64 	%rd2017, %rd2016, 32;
	mul.wide.u32 	%rd2018, %r3033, %r3188;
	add.s64 	%rd2019, %rd2017, %rd1989;
	add.s64 	%rd2020, %rd2019, %rd2018;
	shr.u64 	%rd2021, %rd2020, 32;
	cvt.u64.u32 	%rd2022, %r3187;
	and.b64  	%rd2023, %rd1996, 4294967295;
	mad.lo.s64 	%rd2024, %rd31, %rd2022, %rd2023;
	shr.u64 	%rd2025, %rd2024, 32;
	and.b64  	%rd2026, %rd2000, 4294967295;
	add.s64 	%rd2027, %rd2025, %rd2026;
	mad.lo.s64 	%rd2028, %rd32, %rd2022, %rd2027;
	shr.u64 	%rd2029, %rd2028, 32;
	and.b64  	%rd2030, %rd2004, 4294967295;
	add.s64 	%rd2031, %rd2029, %rd2030;
	mad.lo.s64 	%rd2032, %rd33, %rd2022, %rd2031;
	shr.u64 	%rd2033, %rd2032, 32;
	and.b64  	%rd2034, %rd2008, 4294967295;
	add.s64 	%rd2035, %rd2033, %rd2034;
	mad.lo.s64 	%rd2036, %rd34, %rd2022, %rd2035;
	shr.u64 	%rd2037, %rd2036, 32;
	and.b64  	%rd2038, %rd2012, 4294967295;
	add.s64 	%rd2039, %rd2037, %rd2038;
	mad.lo.s64 	%rd2040, %rd35, %rd2022, %rd2039;
	shr.u64 	%rd2041, %rd2040, 32;
	and.b64  	%rd2042, %rd2016, 4294967295;
	add.s64 	%rd2043, %rd2041, %rd2042;
	mad.lo.s64 	%rd2044, %rd36, %rd2022, %rd2043;
	shr.u64 	%rd2045, %rd2044, 32;
	and.b64  	%rd2046, %rd2020, 4294967295;
	add.s64 	%rd2047, %rd2045, %rd2046;
	mad.lo.s64 	%rd2048, %rd37, %rd2022, %rd2047;
	shr.u64 	%rd2049, %rd2048, 32;
	mul.wide.u32 	%rd2050, %r3033, %r3187;
	add.s64 	%rd2051, %rd2049, %rd2021;
	add.s64 	%rd2052, %rd2051, %rd2050;
	shr.u64 	%rd2053, %rd2052, 32;
	cvt.u64.u32 	%rd2054, %r3186;
	and.b64  	%rd2055, %rd2028, 4294967295;
	mad.lo.s64 	%rd2056, %rd31, %rd2054, %rd2055;
	shr.u64 	%rd2057, %rd2056, 32;
	and.b64  	%rd2058, %rd2032, 4294967295;
	add.s64 	%rd2059, %rd2057, %rd2058;
	mad.lo.s64 	%rd2060, %rd32, %rd2054, %rd2059;
	shr.u64 	%rd2061, %rd2060, 32;
	and.b64  	%rd2062, %rd2036, 4294967295;
	add.s64 	%rd2063, %rd2061, %rd2062;
	mad.lo.s64 	%rd2064, %rd33, %rd2054, %rd2063;
	shr.u64 	%rd2065, %rd2064, 32;
	and.b64  	%rd2066, %rd2040, 4294967295;
	add.s64 	%rd2067, %rd2065, %rd2066;
	mad.lo.s64 	%rd2068, %rd34, %rd2054, %rd2067;
	shr.u64 	%rd2069, %rd2068, 32;
	and.b64  	%rd2070, %rd2044, 4294967295;
	add.s64 	%rd2071, %rd2069, %rd2070;
	mad.lo.s64 	%rd2072, %rd35, %rd2054, %rd2071;
	shr.u64 	%rd2073, %rd2072, 32;
	and.b64  	%rd2074, %rd2048, 4294967295;
	add.s64 	%rd2075, %rd2073, %rd2074;
	mad.lo.s64 	%rd2076, %rd36, %rd2054, %rd2075;
	shr.u64 	%rd2077, %rd2076, 32;
	and.b64  	%rd2078, %rd2052, 4294967295;
	add.s64 	%rd2079, %rd2077, %rd2078;
	mad.lo.s64 	%rd2080, %rd37, %rd2054, %rd2079;
	shr.u64 	%rd2081, %rd2080, 32;
	mul.wide.u32 	%rd2082, %r3033, %r3186;
	add.s64 	%rd2083, %rd2081, %rd2053;
	add.s64 	%rd2084, %rd2083, %rd2082;
	shr.u64 	%rd2085, %rd2084, 32;
	cvt.u64.u32 	%rd2086, %r3185;
	and.b64  	%rd2087, %rd2060, 4294967295;
	mad.lo.s64 	%rd2088, %rd31, %rd2086, %rd2087;
	shr.u64 	%rd2089, %rd2088, 32;
	and.b64  	%rd2090, %rd2064, 4294967295;
	add.s64 	%rd2091, %rd2089, %rd2090;
	mad.lo.s64 	%rd2092, %rd32, %rd2086, %rd2091;
	shr.u64 	%rd2093, %rd2092, 32;
	and.b64  	%rd2094, %rd2068, 4294967295;
	add.s64 	%rd2095, %rd2093, %rd2094;
	mad.lo.s64 	%rd2096, %rd33, %rd2086, %rd2095;
	shr.u64 	%rd2097, %rd2096, 32;
	and.b64  	%rd2098, %rd2072, 4294967295;
	add.s64 	%rd2099, %rd2097, %rd2098;
	mad.lo.s64 	%rd2100, %rd34, %rd2086, %rd2099;
	shr.u64 	%rd2101, %rd2100, 32;
	and.b64  	%rd2102, %rd2076, 4294967295;
	add.s64 	%rd2103, %rd2101, %rd2102;
	mad.lo.s64 	%rd2104, %rd35, %rd2086, %rd2103;
	shr.u64 	%rd2105, %rd2104, 32;
	and.b64  	%rd2106, %rd2080, 4294967295;
	add.s64 	%rd2107, %rd2105, %rd2106;
	mad.lo.s64 	%rd2108, %rd36, %rd2086, %rd2107;
	shr.u64 	%rd2109, %rd2108, 32;
	and.b64  	%rd2110, %rd2084, 4294967295;
	add.s64 	%rd2111, %rd2109, %rd2110;
	mad.lo.s64 	%rd2112, %rd37, %rd2086, %rd2111;
	shr.u64 	%rd2113, %rd2112, 32;
	mul.wide.u32 	%rd2114, %r3033, %r3185;
	add.s64 	%rd2115, %rd2113, %rd2085;
	add.s64 	%rd2116, %rd2115, %rd2114;
	shr.u64 	%rd2117, %rd2116, 32;
	cvt.u64.u32 	%rd2118, %r3184;
	and.b64  	%rd2119, %rd2092, 4294967295;
	mad.lo.s64 	%rd2120, %rd31, %rd2118, %rd2119;
	shr.u64 	%rd2121, %rd2120, 32;
	and.b64  	%rd2122, %rd2096, 4294967295;
	add.s64 	%rd2123, %rd2121, %rd2122;
	mad.lo.s64 	%rd2124, %rd32, %rd2118, %rd2123;
	shr.u64 	%rd2125, %rd2124, 32;
	and.b64  	%rd2126, %rd2100, 4294967295;
	add.s64 	%rd2127, %rd2125, %rd2126;
	mad.lo.s64 	%rd2128, %rd33, %rd2118, %rd2127;
	shr.u64 	%rd2129, %rd2128, 32;
	and.b64  	%rd2130, %rd2104, 4294967295;
	add.s64 	%rd2131, %rd2129, %rd2130;
	mad.lo.s64 	%rd2132, %rd34, %rd2118, %rd2131;
	shr.u64 	%rd2133, %rd2132, 32;
	and.b64  	%rd2134, %rd2108, 4294967295;
	add.s64 	%rd2135, %rd2133, %rd2134;
	mad.lo.s64 	%rd2136, %rd35, %rd2118, %rd2135;
	shr.u64 	%rd2137, %rd2136, 32;
	and.b64  	%rd2138, %rd2112, 4294967295;
	add.s64 	%rd2139, %rd2137, %rd2138;
	mad.lo.s64 	%rd2140, %rd36, %rd2118, %rd2139;
	shr.u64 	%rd2141, %rd2140, 32;
	and.b64  	%rd2142, %rd2116, 4294967295;
	add.s64 	%rd2143, %rd2141, %rd2142;
	mad.lo.s64 	%rd2144, %rd37, %rd2118, %rd2143;
	shr.u64 	%rd2145, %rd2144, 32;
	mul.wide.u32 	%rd2146, %r3033, %r3184;
	add.s64 	%rd2147, %rd2145, %rd2117;
	add.s64 	%rd2148, %rd2147, %rd2146;
	shr.u64 	%rd2149, %rd2148, 32;
	cvt.u64.u32 	%rd2150, %r3183;
	and.b64  	%rd2151, %rd2124, 4294967295;
	mad.lo.s64 	%rd2152, %rd31, %rd2150, %rd2151;
	shr.u64 	%rd2153, %rd2152, 32;
	and.b64  	%rd2154, %rd2128, 4294967295;
	add.s64 	%rd2155, %rd2153, %rd2154;
	mad.lo.s64 	%rd2156, %rd32, %rd2150, %rd2155;
	shr.u64 	%rd2157, %rd2156, 32;
	and.b64  	%rd2158, %rd2132, 4294967295;
	add.s64 	%rd2159, %rd2157, %rd2158;
	mad.lo.s64 	%rd2160, %rd33, %rd2150, %rd2159;
	shr.u64 	%rd2161, %rd2160, 32;
	and.b64  	%rd2162, %rd2136, 4294967295;
	add.s64 	%rd2163, %rd2161, %rd2162;
	mad.lo.s64 	%rd2164, %rd34, %rd2150, %rd2163;
	shr.u64 	%rd2165, %rd2164, 32;
	and.b64  	%rd2166, %rd2140, 4294967295;
	add.s64 	%rd2167, %rd2165, %rd2166;
	mad.lo.s64 	%rd2168, %rd35, %rd2150, %rd2167;
	shr.u64 	%rd2169, %rd2168, 32;
	and.b64  	%rd2170, %rd2144, 4294967295;
	add.s64 	%rd2171, %rd2169, %rd2170;
	mad.lo.s64 	%rd2172, %rd36, %rd2150, %rd2171;
	shr.u64 	%rd2173, %rd2172, 32;
	and.b64  	%rd2174, %rd2148, 4294967295;
	add.s64 	%rd2175, %rd2173, %rd2174;
	mad.lo.s64 	%rd2176, %rd37, %rd2150, %rd2175;
	shr.u64 	%rd2177, %rd2176, 32;
	mul.wide.u32 	%rd2178, %r3033, %r3183;
	add.s64 	%rd2179, %rd2177, %rd2149;
	add.s64 	%rd2180, %rd2179, %rd2178;
	shr.u64 	%rd2181, %rd2180, 32;
	cvt.u64.u32 	%rd2182, %r3182;
	and.b64  	%rd2183, %rd2156, 4294967295;
	mad.lo.s64 	%rd2184, %rd31, %rd2182, %rd2183;
	shr.u64 	%rd2185, %rd2184, 32;
	and.b64  	%rd2186, %rd2160, 4294967295;
	add.s64 	%rd2187, %rd2185, %rd2186;
	mad.lo.s64 	%rd2188, %rd32, %rd2182, %rd2187;
	cvt.u32.u64 	%r1688, %rd2188;
	shr.u64 	%rd2189, %rd2188, 32;
	and.b64  	%rd2190, %rd2164, 4294967295;
	add.s64 	%rd2191, %rd2189, %rd2190;
	mad.lo.s64 	%rd2192, %rd33, %rd2182, %rd2191;
	shr.u64 	%rd2193, %rd2192, 32;
	and.b64  	%rd2194, %rd2168, 4294967295;
	add.s64 	%rd2195, %rd2193, %rd2194;
	mad.lo.s64 	%rd2196, %rd34, %rd2182, %rd2195;
	shr.u64 	%rd2197, %rd2196, 32;
	and.b64  	%rd2198, %rd2172, 4294967295;
	add.s64 	%rd2199, %rd2197, %rd2198;
	mad.lo.s64 	%rd2200, %rd35, %rd2182, %rd2199;
	shr.u64 	%rd2201, %rd2200, 32;
	and.b64  	%rd2202, %rd2176, 4294967295;
	add.s64 	%rd2203, %rd2201, %rd2202;
	mad.lo.s64 	%rd2204, %rd36, %rd2182, %rd2203;
	shr.u64 	%rd2205, %rd2204, 32;
	and.b64  	%rd2206, %rd2180, 4294967295;
	add.s64 	%rd2207, %rd2205, %rd2206;
	mad.lo.s64 	%rd2208, %rd37, %rd2182, %rd2207;
	shr.u64 	%rd2209, %rd2208, 32;
	mul.wide.u32 	%rd2210, %r3033, %r3182;
	add.s64 	%rd2211, %rd2209, %rd2181;
	add.s64 	%rd2212, %rd2211, %rd2210;
	shr.u64 	%rd2213, %rd2212, 32;
	and.b64  	%rd2214, %rd2188, 4294967295;
	mul.lo.s64 	%rd2215, %rd2214, 977;
	cvt.u32.u64 	%r1689, %rd2215;
	shr.u64 	%rd2216, %rd2215, 32;
	and.b64  	%rd2217, %rd2192, 4294967295;
	mad.lo.s64 	%rd2218, %rd2217, 977, %rd2216;
	shr.u64 	%rd2219, %rd2218, 32;
	and.b64  	%rd2220, %rd2196, 4294967295;
	mad.lo.s64 	%rd2221, %rd2220, 977, %rd2219;
	shr.u64 	%rd2222, %rd2221, 32;
	and.b64  	%rd2223, %rd2200, 4294967295;
	mad.lo.s64 	%rd2224, %rd2223, 977, %rd2222;
	shr.u64 	%rd2225, %rd2224, 32;
	and.b64  	%rd2226, %rd2204, 4294967295;
	mad.lo.s64 	%rd2227, %rd2226, 977, %rd2225;
	shr.u64 	%rd2228, %rd2227, 32;
	and.b64  	%rd2229, %rd2208, 4294967295;
	mad.lo.s64 	%rd2230, %rd2229, 977, %rd2228;
	shr.u64 	%rd2231, %rd2230, 32;
	and.b64  	%rd2232, %rd2212, 4294967295;
	mad.lo.s64 	%rd2233, %rd2232, 977, %rd2231;
	shr.u64 	%rd2234, %rd2233, 32;
	mad.lo.s64 	%rd2235, %rd2213, 977, %rd2234;
	shr.u64 	%rd2236, %rd2235, 32;
	add.s32 	%r1690, %r1687, %r1689;
	setp.lt.u32 	%p269, %r1690, %r1687;
	selp.u64 	%rd2237, 1, 0, %p269;
	and.b64  	%rd2238, %rd1992, 4294967295;
	and.b64  	%rd2239, %rd2218, 4294967295;
	add.s64 	%rd2240, %rd2238, %rd2237;
	add.s64 	%rd2241, %rd2240, %rd2239;
	cvt.u32.u64 	%r1691, %rd2241;
	shr.u64 	%rd2242, %rd2241, 32;
	and.b64  	%rd2243, %rd2024, 4294967295;
	and.b64  	%rd2244, %rd2221, 4294967295;
	add.s64 	%rd2245, %rd2242, %rd2243;
	add.s64 	%rd2246, %rd2245, %rd2244;
	shr.u64 	%rd2247, %rd2246, 32;
	and.b64  	%rd2248, %rd2056, 4294967295;
	and.b64  	%rd2249, %rd2224, 4294967295;
	add.s64 	%rd2250, %rd2247, %rd2248;
	add.s64 	%rd2251, %rd2250, %rd2249;
	shr.u64 	%rd2252, %rd2251, 32;
	and.b64  	%rd2253, %rd2088, 4294967295;
	and.b64  	%rd2254, %rd2227, 4294967295;
	add.s64 	%rd2255, %rd2252, %rd2253;
	add.s64 	%rd2256, %rd2255, %rd2254;
	shr.u64 	%rd2257, %rd2256, 32;
	and.b64  	%rd2258, %rd2120, 4294967295;
	and.b64  	%rd2259, %rd2230, 4294967295;
	add.s64 	%rd2260, %rd2257, %rd2258;
	add.s64 	%rd2261, %rd2260, %rd2259;
	shr.u64 	%rd2262, %rd2261, 32;
	and.b64  	%rd2263, %rd2152, 4294967295;
	and.b64  	%rd2264, %rd2233, 4294967295;
	add.s64 	%rd2265, %rd2262, %rd2263;
	add.s64 	%rd2266, %rd2265, %rd2264;
	shr.u64 	%rd2267, %rd2266, 32;
	and.b64  	%rd2268, %rd2184, 4294967295;
	and.b64  	%rd2269, %rd2235, 4294967295;
	add.s64 	%rd2270, %rd2267, %rd2268;
	add.s64 	%rd2271, %rd2270, %rd2269;
	shr.u64 	%rd2272, %rd2271, 32;
	add.s64 	%rd2273, %rd2236, %rd2272;
	add.s32 	%r1692, %r1691, %r1688;
	setp.lt.u32 	%p270, %r1692, %r1691;
	selp.u64 	%rd2274, 1, 0, %p270;
	and.b64  	%rd2275, %rd2246, 4294967295;
	add.s64 	%rd2276, %rd2275, %rd2274;
	add.s64 	%rd2277, %rd2276, %rd2217;
	shr.u64 	%rd2278, %rd2277, 32;
	and.b64  	%rd2279, %rd2251, 4294967295;
	add.s64 	%rd2280, %rd2278, %rd2279;
	add.s64 	%rd2281, %rd2280, %rd2220;
	shr.u64 	%rd2282, %rd2281, 32;
	and.b64  	%rd2283, %rd2256, 4294967295;
	add.s64 	%rd2284, %rd2282, %rd2283;
	add.s64 	%rd2285, %rd2284, %rd2223;
	shr.u64 	%rd2286, %rd2285, 32;
	and.b64  	%rd2287, %rd2261, 4294967295;
	add.s64 	%rd2288, %rd2286, %rd2287;
	add.s64 	%rd2289, %rd2288, %rd2226;
	shr.u64 	%rd2290, %rd2289, 32;
	and.b64  	%rd2291, %rd2266, 4294967295;
	add.s64 	%rd2292, %rd2290, %rd2291;
	add.s64 	%rd2293, %rd2292, %rd2229;
	shr.u64 	%rd2294, %rd2293, 32;
	and.b64  	%rd2295, %rd2271, 4294967295;
	add.s64 	%rd2296, %rd2294, %rd2295;
	add.s64 	%rd2297, %rd2296, %rd2232;
	cvt.u32.u64 	%r1693, %rd2297;
	shr.u64 	%rd2298, %rd2297, 32;
	add.s64 	%rd2299, %rd2298, %rd2273;
	add.s64 	%rd2300, %rd2299, %rd2213;
	shr.u64 	%rd2301, %rd2300, 32;
	and.b64  	%rd2302, %rd2300, 4294967295;
	mul.lo.s64 	%rd2303, %rd2302, 977;
	shr.u64 	%rd2304, %rd2303, 32;
	mad.lo.s64 	%rd2305, %rd2301, 977, %rd2304;
	cvt.u64.u32 	%rd2306, %r1690;
	and.b64  	%rd2307, %rd2303, 4294967295;
	add.s64 	%rd16000, %rd2307, %rd2306;
	shr.u64 	%rd2308, %rd16000, 32;
	cvt.u64.u32 	%rd2309, %r1692;
	add.s64 	%rd2310, %rd2308, %rd2309;
	add.s64 	%rd2311, %rd2300, %rd2305;
	and.b64  	%rd2312, %rd2311, 4294967295;
	add.s64 	%rd15999, %rd2310, %rd2312;
	shr.u64 	%rd2313, %rd15999, 32;
	and.b64  	%rd2314, %rd2277, 4294967295;
	add.s64 	%rd2315, %rd2313, %rd2314;
	add.s64 	%rd15998, %rd2315, %rd2301;
	shr.u64 	%rd2316, %rd15998, 32;
	and.b64  	%rd2317, %rd2281, 4294967295;
	add.s64 	%rd15997, %rd2316, %rd2317;
	shr.u64 	%rd2318, %rd15997, 32;
	and.b64  	%rd2319, %rd2285, 4294967295;
	add.s64 	%rd15996, %rd2318, %rd2319;
	shr.u64 	%rd2320, %rd15996, 32;
	and.b64  	%rd2321, %rd2289, 4294967295;
	add.s64 	%rd15995, %rd2320, %rd2321;
	shr.u64 	%rd2322, %rd15995, 32;
	and.b64  	%rd2323, %rd2293, 4294967295;
	add.s64 	%rd15994, %rd2322, %rd2323;
	{ .reg .b32 tmp; mov.b64 {tmp, %r1694}, %rd15994; }
	add.s32 	%r3034, %r1693, %r1694;
$L__BB0_268:
	ld.const.u32 	%rd52, [FIELD_P];
	cvt.u32.u64 	%r97, %rd16000;
	cvt.u32.u64 	%r98, %rd15999;
	cvt.u32.u64 	%r99, %rd15998;
	cvt.u32.u64 	%r100, %rd15997;
	cvt.u32.u64 	%r101, %rd15996;
	cvt.u32.u64 	%r102, %rd15995;
	cvt.u32.u64 	%r103, %rd15994;
	setp.lt.u32 	%p271, %r3034, %r93;
	@%p271 bra 	$L__BB0_283;
	setp.gt.u32 	%p272, %r3034, %r93;
	@%p272 bra 	$L__BB0_282;
	cvt.u32.u64 	%r1695, %rd18;
	setp.gt.u32 	%p273, %r1695, %r103;
	@%p273 bra 	$L__BB0_283;
	setp.lt.u32 	%p274, %r1695, %r103;
	@%p274 bra 	$L__BB0_282;
	cvt.u32.u64 	%r1697, %rd19;
	setp.gt.u32 	%p275, %r1697, %r102;
	@%p275 bra 	$L__BB0_283;
	setp.lt.u32 	%p276, %r1697, %r102;
	@%p276 bra 	$L__BB0_282;
	cvt.u32.u64 	%r1699, %rd20;
	setp.gt.u32 	%p277, %r1699, %r101;
	@%p277 bra 	$L__BB0_283;
	setp.lt.u32 	%p278, %r1699, %r101;
	@%p278 bra 	$L__BB0_282;
	cvt.u32.u64 	%r1701, %rd17;
	setp.gt.u32 	%p279, %r1701, %r100;
	@%p279 bra 	$L__BB0_283;
	setp.lt.u32 	%p280, %r1701, %r100;
	@%p280 bra 	$L__BB0_282;
	cvt.u32.u64 	%r1703, %rd22;
	setp.gt.u32 	%p281, %r1703, %r99;
	@%p281 bra 	$L__BB0_283;
	setp.lt.u32 	%p282, %r1703, %r99;
	@%p282 bra 	$L__BB0_282;
	cvt.u32.u64 	%r1705, %rd21;
	setp.gt.u32 	%p283, %r1705, %r98;
	@%p283 bra 	$L__BB0_283;
	cvt.u32.u64 	%r1707, %rd52;
	setp.ge.u32 	%p284, %r1705, %r98;
	setp.gt.u32 	%p285, %r1707, %r97;
	and.pred  	%p286, %p284, %p285;
	@%p286 bra 	$L__BB0_283;
$L__BB0_282:
	and.b64  	%rd2325, %rd16000, 4294967295;
	sub.s64 	%rd16000, %rd2325, %rd52;
	shr.u64 	%rd2326, %rd16000, 63;
	and.b64  	%rd2327, %rd15999, 4294967295;
	add.s64 	%rd2328, %rd2326, %rd21;
	sub.s64 	%rd15999, %rd2327, %rd2328;
	shr.u64 	%rd2329, %rd15999, 63;
	and.b64  	%rd2330, %rd15998, 4294967295;
	add.s64 	%rd2331, %rd2329, %rd22;
	sub.s64 	%rd15998, %rd2330, %rd2331;
	shr.u64 	%rd2332, %rd15998, 63;
	and.b64  	%rd2333, %rd15997, 4294967295;
	add.s64 	%rd2334, %rd2332, %rd17;
	sub.s64 	%rd15997, %rd2333, %rd2334;
	shr.u64 	%rd2335, %rd15997, 63;
	and.b64  	%rd2336, %rd15996, 4294967295;
	add.s64 	%rd2337, %rd2335, %rd20;
	sub.s64 	%rd15996, %rd2336, %rd2337;
	shr.u64 	%rd2338, %rd15996, 63;
	and.b64  	%rd2339, %rd15995, 4294967295;
	add.s64 	%rd2340, %rd2338, %rd19;
	sub.s64 	%rd15995, %rd2339, %rd2340;
	shr.u64 	%rd2341, %rd15995, 63;
	and.b64  	%rd2342, %rd15994, 4294967295;
	add.s64 	%rd2343, %rd2341, %rd18;
	sub.s64 	%rd15994, %rd2342, %rd2343;
	shr.u64 	%rd2344, %rd15994, 63;
	cvt.u32.u64 	%r1708, %rd2344;
	add.s32 	%r1709, %r93, %r1708;
	sub.s32 	%r3034, %r3034, %r1709;
	bra.uni 	$L__BB0_268;
$L__BB0_283:
	shl.b32 	%r3036, %r97, 1;
	shr.u64 	%rd2345, %rd16000, 31;
	and.b64  	%rd2346, %rd2345, 1;
	shl.b64 	%rd2347, %rd15999, 1;
	and.b64  	%rd2348, %rd2347, 8589934590;
	or.b64  	%rd16006, %rd2346, %rd2348;
	cvt.u32.u64 	%r107, %rd16006;
	shr.u64 	%rd2349, %rd2348, 32;
	shl.b64 	%rd2350, %rd15998, 1;
	and.b64  	%rd2351, %rd2350, 8589934590;
	or.b64  	%rd16005, %rd2349, %rd2351;
	cvt.u32.u64 	%r108, %rd16005;
	shr.u64 	%rd2352, %rd2351, 32;
	shl.b64 	%rd2353, %rd15997, 1;
	and.b64  	%rd2354, %rd2353, 8589934590;
	or.b64  	%rd16004, %rd2352, %rd2354;
	cvt.u32.u64 	%r109, %rd16004;
	shr.u64 	%rd2355, %rd2354, 32;
	shl.b64 	%rd2356, %rd15996, 1;
	and.b64  	%rd2357, %rd2356, 8589934590;
	or.b64  	%rd16003, %rd2355, %rd2357;
	cvt.u32.u64 	%r110, %rd16003;
	shr.u64 	%rd2358, %rd2357, 32;
	shl.b64 	%rd2359, %rd15995, 1;
	and.b64  	%rd2360, %rd2359, 8589934590;
	or.b64  	%rd16002, %rd2358, %rd2360;
	cvt.u32.u64 	%r111, %rd16002;
	shr.u64 	%rd2361, %rd2360, 32;
	shl.b64 	%rd2362, %rd15994, 1;
	and.b64  	%rd2363, %rd2362, 8589934590;
	or.b64  	%rd16001, %rd2361, %rd2363;
	cvt.u32.u64 	%r112, %rd16001;
	shr.u64 	%rd2364, %rd2363, 32;
	mul.wide.u32 	%rd2365, %r3034, 2;
	add.s64 	%rd2366, %rd2364, %rd2365;
	cvt.u32.u64 	%r3035, %rd2366;
	setp.gt.u64 	%p287, %rd2366, 4294967295;
	@%p287 bra 	$L__BB0_298;
	setp.gt.u32 	%p288, %r93, %r3035;
	@%p288 bra 	$L__BB0_299;
	setp.lt.u32 	%p289, %r93, %r3035;
	@%p289 bra 	$L__BB0_298;
	cvt.u32.u64 	%r1710, %rd18;
	setp.gt.u32 	%p290, %r1710, %r112;
	@%p290 bra 	$L__BB0_299;
	setp.lt.u32 	%p291, %r1710, %r112;
	@%p291 bra 	$L__BB0_298;
	cvt.u32.u64 	%r1712, %rd19;
	setp.gt.u32 	%p292, %r1712, %r111;
	@%p292 bra 	$L__BB0_299;
	setp.lt.u32 	%p293, %r1712, %r111;
	@%p293 bra 	$L__BB0_298;
	cvt.u32.u64 	%r1714, %rd20;
	setp.gt.u32 	%p294, %r1714, %r110;
	@%p294 bra 	$L__BB0_299;
	setp.lt.u32 	%p295, %r1714, %r110;
	@%p295 bra 	$L__BB0_298;
	cvt.u32.u64 	%r1716, %rd17;
	setp.gt.u32 	%p296, %r1716, %r109;
	@%p296 bra 	$L__BB0_299;
	setp.lt.u32 	%p297, %r1716, %r109;
	@%p297 bra 	$L__BB0_298;
	cvt.u32.u64 	%r1718, %rd22;
	setp.gt.u32 	%p298, %r1718, %r108;
	@%p298 bra 	$L__BB0_299;
	setp.lt.u32 	%p299, %r1718, %r108;
	@%p299 bra 	$L__BB0_298;
	cvt.u32.u64 	%r1720, %rd21;
	setp.gt.u32 	%p300, %r1720, %r107;
	@%p300 bra 	$L__BB0_299;
	cvt.u32.u64 	%r1722, %rd52;
	setp.ge.u32 	%p301, %r1720, %r107;
	setp.lt.u32 	%p302, %r3036, %r1722;
	and.pred  	%p303, %p301, %p302;
	@%p303 bra 	$L__BB0_299;
$L__BB0_298:
	cvt.u64.u32 	%rd2368, %r3036;
	sub.s64 	%rd2369, %rd2368, %rd52;
	cvt.u32.u64 	%r3036, %rd2369;
	shr.u64 	%rd2370, %rd2369, 63;
	and.b64  	%rd2371, %rd16006, 4294967295;
	add.s64 	%rd2372, %rd2370, %rd21;
	sub.s64 	%rd16006, %rd2371, %rd2372;
	shr.u64 	%rd2373, %rd16006, 63;
	and.b64  	%rd2374, %rd16005, 4294967295;
	add.s64 	%rd2375, %rd2373, %rd22;
	sub.s64 	%rd16005, %rd2374, %rd2375;
	shr.u64 	%rd2376, %rd16005, 63;
	and.b64  	%rd2377, %rd16004, 4294967295;
	add.s64 	%rd2378, %rd2376, %rd17;
	sub.s64 	%rd16004, %rd2377, %rd2378;
	shr.u64 	%rd2379, %rd16004, 63;
	and.b64  	%rd2380, %rd16003, 4294967295;
	add.s64 	%rd2381, %rd2379, %rd20;
	sub.s64 	%rd16003, %rd2380, %rd2381;
	shr.u64 	%rd2382, %rd16003, 63;
	and.b64  	%rd2383, %rd16002, 4294967295;
	add.s64 	%rd2384, %rd2382, %rd19;
	sub.s64 	%rd16002, %rd2383, %rd2384;
	shr.u64 	%rd2385, %rd16002, 63;
	and.b64  	%rd2386, %rd16001, 4294967295;
	add.s64 	%rd2387, %rd2385, %rd18;
	sub.s64 	%rd16001, %rd2386, %rd2387;
	shr.u64 	%rd2388, %rd16001, 63;
	cvt.u32.u64 	%r1723, %rd2388;
	add.s32 	%r1724, %r93, %r1723;
	sub.s32 	%r3035, %r3035, %r1724;
$L__BB0_299:
	shl.b32 	%r3038, %r3036, 1;
	shr.u32 	%r1725, %r3036, 31;
	cvt.u64.u32 	%rd2389, %r1725;
	shl.b64 	%rd2390, %rd16006, 1;
	and.b64  	%rd2391, %rd2390, 8589934590;
	or.b64  	%rd16012, %rd2391, %rd2389;
	cvt.u32.u64 	%r119, %rd16012;
	shr.u64 	%rd2392, %rd2391, 32;
	shl.b64 	%rd2393, %rd16005, 1;
	and.b64  	%rd2394, %rd2393, 8589934590;
	or.b64  	%rd16011, %rd2392, %rd2394;
	cvt.u32.u64 	%r120, %rd16011;
	shr.u64 	%rd2395, %rd2394, 32;
	shl.b64 	%rd2396, %rd16004, 1;
	and.b64  	%rd2397, %rd2396, 8589934590;
	or.b64  	%rd16010, %rd2395, %rd2397;
	cvt.u32.u64 	%r121, %rd16010;
	shr.u64 	%rd2398, %rd2397, 32;
	shl.b64 	%rd2399, %rd16003, 1;
	and.b64  	%rd2400, %rd2399, 8589934590;
	or.b64  	%rd16009, %rd2398, %rd2400;
	cvt.u32.u64 	%r122, %rd16009;
	shr.u64 	%rd2401, %rd2400, 32;
	shl.b64 	%rd2402, %rd16002, 1;
	and.b64  	%rd2403, %rd2402, 8589934590;
	or.b64  	%rd16008, %rd2401, %rd2403;
	cvt.u32.u64 	%r123, %rd16008;
	shr.u64 	%rd2404, %rd2403, 32;
	shl.b64 	%rd2405, %rd16001, 1;
	and.b64  	%rd2406, %rd2405, 8589934590;
	or.b64  	%rd16007, %rd2404, %rd2406;
	cvt.u32.u64 	%r124, %rd16007;
	shr.u64 	%rd2407, %rd2406, 32;
	mul.wide.u32 	%rd2408, %r3035, 2;
	add.s64 	%rd2409, %rd2407, %rd2408;
	cvt.u32.u64 	%r3037, %rd2409;
	setp.gt.u64 	%p304, %rd2409, 4294967295;
	@%p304 bra 	$L__BB0_314;
	setp.gt.u32 	%p305, %r93, %r3037;
	@%p305 bra 	$L__BB0_315;
	setp.lt.u32 	%p306, %r93, %r3037;
	@%p306 bra 	$L__BB0_314;
	cvt.u32.u64 	%r1726, %rd18;
	setp.gt.u32 	%p307, %r1726, %r124;
	@%p307 bra 	$L__BB0_315;
	setp.lt.u32 	%p308, %r1726, %r124;
	@%p308 bra 	$L__BB0_314;
	cvt.u32.u64 	%r1728, %rd19;
	setp.gt.u32 	%p309, %r1728, %r123;
	@%p309 bra 	$L__BB0_315;
	setp.lt.u32 	%p310, %r1728, %r123;
	@%p310 bra 	$L__BB0_314;
	cvt.u32.u64 	%r1730, %rd20;
	setp.gt.u32 	%p311, %r1730, %r122;
	@%p311 bra 	$L__BB0_315;
	setp.lt.u32 	%p312, %r1730, %r122;
	@%p312 bra 	$L__BB0_314;
	cvt.u32.u64 	%r1732, %rd17;
	setp.gt.u32 	%p313, %r1732, %r121;
	@%p313 bra 	$L__BB0_315;
	setp.lt.u32 	%p314, %r1732, %r121;
	@%p314 bra 	$L__BB0_314;
	cvt.u32.u64 	%r1734, %rd22;
	setp.gt.u32 	%p315, %r1734, %r120;
	@%p315 bra 	$L__BB0_315;
	setp.lt.u32 	%p316, %r1734, %r120;
	@%p316 bra 	$L__BB0_314;
	cvt.u32.u64 	%r1736, %rd21;
	setp.gt.u32 	%p317, %r1736, %r119;
	@%p317 bra 	$L__BB0_315;
	cvt.u32.u64 	%r1738, %rd52;
	setp.ge.u32 	%p318, %r1736, %r119;
	setp.lt.u32 	%p319, %r3038, %r1738;
	and.pred  	%p320, %p318, %p319;
	@%p320 bra 	$L__BB0_315;
$L__BB0_314:
	cvt.u64.u32 	%rd2411, %r3038;
	sub.s64 	%rd2412, %rd2411, %rd52;
	cvt.u32.u64 	%r3038, %rd2412;
	shr.u64 	%rd2413, %rd2412, 63;
	and.b64  	%rd2414, %rd16012, 4294967295;
	add.s64 	%rd2415, %rd2413, %rd21;
	sub.s64 	%rd16012, %rd2414, %rd2415;
	shr.u64 	%rd2416, %rd16012, 63;
	and.b64  	%rd2417, %rd16011, 4294967295;
	add.s64 	%rd2418, %rd2416, %rd22;
	sub.s64 	%rd16011, %rd2417, %rd2418;
	shr.u64 	%rd2419, %rd16011, 63;
	and.b64  	%rd2420, %rd16010, 4294967295;
	add.s64 	%rd2421, %rd2419, %rd17;
	sub.s64 	%rd16010, %rd2420, %rd2421;
	shr.u64 	%rd2422, %rd16010, 63;
	and.b64  	%rd2423, %rd16009, 4294967295;
	add.s64 	%rd2424, %rd2422, %rd20;
	sub.s64 	%rd16009, %rd2423, %rd2424;
	shr.u64 	%rd2425, %rd16009, 63;
	and.b64  	%rd2426, %rd16008, 4294967295;
	add.s64 	%rd2427, %rd2425, %rd19;
	sub.s64 	%rd16008, %rd2426, %rd2427;
	shr.u64 	%rd2428, %rd16008, 63;
	and.b64  	%rd2429, %rd16007, 4294967295;
	add.s64 	%rd2430, %rd2428, %rd18;
	sub.s64 	%rd16007, %rd2429, %rd2430;
	shr.u64 	%rd2431, %rd16007, 63;
	cvt.u32.u64 	%r1739, %rd2431;
	add.s32 	%r1740, %r93, %r1739;
	sub.s32 	%r3037, %r3037, %r1740;
$L__BB0_315:
	mul.wide.u32 	%rd2432, %r3189, %r3189;
	cvt.u32.u64 	%r1741, %rd2432;
	shr.u64 	%rd2433, %rd2432, 32;
	mul.wide.u32 	%rd2434, %r3188, %r3189;
	add.s64 	%rd2435, %rd2433, %rd2434;
	shr.u64 	%rd2436, %rd2435, 32;
	mul.wide.u32 	%rd2437, %r3187, %r3189;
	add.s64 	%rd2438, %rd2436, %rd2437;
	shr.u64 	%rd2439, %rd2438, 32;
	mul.wide.u32 	%rd2440, %r3186, %r3189;
	add.s64 	%rd2441, %rd2439, %rd2440;
	shr.u64 	%rd2442, %rd2441, 32;
	mul.wide.u32 	%rd2443, %r3185, %r3189;
	add.s64 	%rd2444, %rd2442, %rd2443;
	shr.u64 	%rd2445, %rd2444, 32;
	mul.wide.u32 	%rd2446, %r3184, %r3189;
	add.s64 	%rd2447, %rd2445, %rd2446;
	shr.u64 	%rd2448, %rd2447, 32;
	mul.wide.u32 	%rd2449, %r3183, %r3189;
	add.s64 	%rd2450, %rd2448, %rd2449;
	shr.u64 	%rd2451, %rd2450, 32;
	mul.wide.u32 	%rd2452, %r3182, %r3189;
	add.s64 	%rd2453, %rd2451, %rd2452;
	shr.u64 	%rd2454, %rd2453, 32;
	and.b64  	%rd2455, %rd2435, 4294967295;
	add.s64 	%rd2456, %rd2434, %rd2455;
	shr.u64 	%rd2457, %rd2456, 32;
	mul.wide.u32 	%rd2458, %r3188, %r3188;
	and.b64  	%rd2459, %rd2438, 4294967295;
	add.s64 	%rd2460, %rd2457, %rd2459;
	add.s64 	%rd2461, %rd2460, %rd2458;
	shr.u64 	%rd2462, %rd2461, 32;
	mul.wide.u32 	%rd2463, %r3187, %r3188;
	and.b64  	%rd2464, %rd2441, 4294967295;
	add.s64 	%rd2465, %rd2462, %rd2464;
	add.s64 	%rd2466, %rd2465, %rd2463;
	shr.u64 	%rd2467, %rd2466, 32;
	mul.wide.u32 	%rd2468, %r3186, %r3188;
	and.b64  	%rd2469, %rd2444, 4294967295;
	add.s64 	%rd2470, %rd2467, %rd2469;
	add.s64 	%rd2471, %rd2470, %rd2468;
	shr.u64 	%rd2472, %rd2471, 32;
	mul.wide.u32 	%rd2473, %r3185, %r3188;
	and.b64  	%rd2474, %rd2447, 4294967295;
	add.s64 	%rd2475, %rd2472, %rd2474;
	add.s64 	%rd2476, %rd2475, %rd2473;
	shr.u64 	%rd2477, %rd2476, 32;
	mul.wide.u32 	%rd2478, %r3184, %r3188;
	and.b64  	%rd2479, %rd2450, 4294967295;
	add.s64 	%rd2480, %rd2477, %rd2479;
	add.s64 	%rd2481, %rd2480, %rd2478;
	shr.u64 	%rd2482, %rd2481, 32;
	mul.wide.u32 	%rd2483, %r3183, %r3188;
	and.b64  	%rd2484, %rd2453, 4294967295;
	add.s64 	%rd2485, %rd2482, %rd2484;
	add.s64 	%rd2486, %rd2485, %rd2483;
	shr.u64 	%rd2487, %rd2486, 32;
	mul.wide.u32 	%rd2488, %r3182, %r3188;
	add.s64 	%rd2489, %rd2487, %rd2454;
	add.s64 	%rd2490, %rd2489, %rd2488;
	shr.u64 	%rd2491, %rd2490, 32;
	and.b64  	%rd2492, %rd2461, 4294967295;
	add.s64 	%rd2493, %rd2437, %rd2492;
	shr.u64 	%rd2494, %rd2493, 32;
	and.b64  	%rd2495, %rd2466, 4294967295;
	add.s64 	%rd2496, %rd2494, %rd2495;
	add.s64 	%rd2497, %rd2496, %rd2463;
	shr.u64 	%rd2498, %rd2497, 32;
	mul.wide.u32 	%rd2499, %r3187, %r3187;
	and.b64  	%rd2500, %rd2471, 4294967295;
	add.s64 	%rd2501, %rd2498, %rd2500;
	add.s64 	%rd2502, %rd2501, %rd2499;
	shr.u64 	%rd2503, %rd2502, 32;
	mul.wide.u32 	%rd2504, %r3186, %r3187;
	and.b64  	%rd2505, %rd2476, 4294967295;
	add.s64 	%rd2506, %rd2503, %rd2505;
	add.s64 	%rd2507, %rd2506, %rd2504;
	shr.u64 	%rd2508, %rd2507, 32;
	mul.wide.u32 	%rd2509, %r3185, %r3187;
	and.b64  	%rd2510, %rd2481, 4294967295;
	add.s64 	%rd2511, %rd2508, %rd2510;
	add.s64 	%rd2512, %rd2511, %rd2509;
	shr.u64 	%rd2513, %rd2512, 32;
	mul.wide.u32 	%rd2514, %r3184, %r3187;
	and.b64  	%rd2515, %rd2486, 4294967295;
	add.s64 	%rd2516, %rd2513, %rd2515;
	add.s64 	%rd2517, %rd2516, %rd2514;
	shr.u64 	%rd2518, %rd2517, 32;
	mul.wide.u32 	%rd2519, %r3183, %r3187;
	and.b64  	%rd2520, %rd2490, 4294967295;
	add.s64 	%rd2521, %rd2518, %rd2520;
	add.s64 	%rd2522, %rd2521, %rd2519;
	shr.u64 	%rd2523, %rd2522, 32;
	mul.wide.u32 	%rd2524, %r3182, %r3187;
	add.s64 	%rd2525, %rd2523, %rd2491;
	add.s64 	%rd2526, %rd2525, %rd2524;
	shr.u64 	%rd2527, %rd2526, 32;
	and.b64  	%rd2528, %rd2497, 4294967295;
	add.s64 	%rd2529, %rd2440, %rd2528;
	shr.u64 	%rd2530, %rd2529, 32;
	and.b64  	%rd2531, %rd2502, 4294967295;
	add.s64 	%rd2532, %rd2530, %rd2531;
	add.s64 	%rd2533, %rd2532, %rd2468;
	shr.u64 	%rd2534, %rd2533, 32;
	and.b64  	%rd2535, %rd2507, 4294967295;
	add.s64 	%rd2536, %rd2534, %rd2535;
	add.s64 	%rd2537, %rd2536, %rd2504;
	shr.u64 	%rd2538, %rd2537, 32;
	mul.wide.u32 	%rd2539, %r3186, %r3186;
	and.b64  	%rd2540, %rd2512, 4294967295;
	add.s64 	%rd2541, %rd2538, %rd2540;
	add.s64 	%rd2542, %rd2541, %rd2539;
	shr.u64 	%rd2543, %rd2542, 32;
	mul.wide.u32 	%rd2544, %r3185, %r3186;
	and.b64  	%rd2545, %rd2517, 4294967295;
	add.s64 	%rd2546, %rd2543, %rd2545;
	add.s64 	%rd2547, %rd2546, %rd2544;
	shr.u64 	%rd2548, %rd2547, 32;
	mul.wide.u32 	%rd2549, %r3184, %r3186;
	and.b64  	%rd2550, %rd2522, 4294967295;
	add.s64 	%rd2551, %rd2548, %rd2550;
	add.s64 	%rd2552, %rd2551, %rd2549;
	shr.u64 	%rd2553, %rd2552, 32;
	mul.wide.u32 	%rd2554, %r3183, %r3186;
	and.b64  	%rd2555, %rd2526, 4294967295;
	add.s64 	%rd2556, %rd2553, %rd2555;
	add.s64 	%rd2557, %rd2556, %rd2554;
	shr.u64 	%rd2558, %rd2557, 32;
	mul.wide.u32 	%rd2559, %r3182, %r3186;
	add.s64 	%rd2560, %rd2558, %rd2527;
	add.s64 	%rd2561, %rd2560, %rd2559;
	shr.u64 	%rd2562, %rd2561, 32;
	and.b64  	%rd2563, %rd2533, 4294967295;
	add.s64 	%rd2564, %rd2443, %rd2563;
	shr.u64 	%rd2565, %rd2564, 32;
	and.b64  	%rd2566, %rd2537, 4294967295;
	add.s64 	%rd2567, %rd2565, %rd2566;
	add.s64 	%rd2568, %rd2567, %rd2473;
	shr.u64 	%rd2569, %rd2568, 32;
	and.b64  	%rd2570, %rd2542, 4294967295;
	add.s64 	%rd2571, %rd2569, %rd2570;
	add.s64 	%rd2572, %rd2571, %rd2509;
	shr.u64 	%rd2573, %rd2572, 32;
	and.b64  	%rd2574, %rd2547, 4294967295;
	add.s64 	%rd2575, %rd2573, %rd2574;
	add.s64 	%rd2576, %rd2575, %rd2544;
	shr.u64 	%rd2577, %rd2576, 32;
	mul.wide.u32 	%rd2578, %r3185, %r3185;
	and.b64  	%rd2579, %rd2552, 4294967295;
	add.s64 	%rd2580, %rd2577, %rd2579;
	add.s64 	%rd2581, %rd2580, %rd2578;
	shr.u64 	%rd2582, %rd2581, 32;
	mul.wide.u32 	%rd2583, %r3184, %r3185;
	and.b64  	%rd2584, %rd2557, 4294967295;
	add.s64 	%rd2585, %rd2582, %rd2584;
	add.s64 	%rd2586, %rd2585, %rd2583;
	shr.u64 	%rd2587, %rd2586, 32;
	mul.wide.u32 	%rd2588, %r3183, %r3185;
	and.b64  	%rd2589, %rd2561, 4294967295;
	add.s64 	%rd2590, %rd2587, %rd2589;
	add.s64 	%rd2591, %rd2590, %rd2588;
	shr.u64 	%rd2592, %rd2591, 32;
	mul.wide.u32 	%rd2593, %r3182, %r3185;
	add.s64 	%rd2594, %rd2592, %rd2562;
	add.s64 	%rd2595, %rd2594, %rd2593;
	shr.u64 	%rd2596, %rd2595, 32;
	and.b64  	%rd2597, %rd2568, 4294967295;
	add.s64 	%rd2598, %rd2446, %rd2597;
	shr.u64 	%rd2599, %rd2598, 32;
	and.b64  	%rd2600, %rd2572, 4294967295;
	add.s64 	%rd2601, %rd2599, %rd2600;
	add.s64 	%rd2602, %rd2601, %rd2478;
	shr.u64 	%rd2603, %rd2602, 32;
	and.b64  	%rd2604, %rd2576, 4294967295;
	add.s64 	%rd2605, %rd2603, %rd2604;
	add.s64 	%rd2606, %rd2605, %rd2514;
	shr.u64 	%rd2607, %rd2606, 32;
	and.b64  	%rd2608, %rd2581, 4294967295;
	add.s64 	%rd2609, %rd2607, %rd2608;
	add.s64 	%rd2610, %rd2609, %rd2549;
	shr.u64 	%rd2611, %rd2610, 32;
	and.b64  	%rd2612, %rd2586, 4294967295;
	add.s64 	%rd2613, %rd2611, %rd2612;
	add.s64 	%rd2614, %rd2613, %rd2583;
	shr.u64 	%rd2615, %rd2614, 32;
	mul.wide.u32 	%rd2616, %r3184, %r3184;
	and.b64  	%rd2617, %rd2591, 4294967295;
	add.s64 	%rd2618, %rd2615, %rd2617;
	add.s64 	%rd2619, %rd2618, %rd2616;
	shr.u64 	%rd2620, %rd2619, 32;
	mul.wide.u32 	%rd2621, %r3183, %r3184;
	and.b64  	%rd2622, %rd2595, 4294967295;
	add.s64 	%rd2623, %rd2620, %rd2622;
	add.s64 	%rd2624, %rd2623, %rd2621;
	shr.u64 	%rd2625, %rd2624, 32;
	mul.wide.u32 	%rd2626, %r3182, %r3184;
	add.s64 	%rd2627, %rd2625, %rd2596;
	add.s64 	%rd2628, %rd2627, %rd2626;
	shr.u64 	%rd2629, %rd2628, 32;
	and.b64  	%rd2630, %rd2602, 4294967295;
	add.s64 	%rd2631, %rd2449, %rd2630;
	shr.u64 	%rd2632, %rd2631, 32;
	and.b64  	%rd2633, %rd2606, 4294967295;
	add.s64 	%rd2634, %rd2632, %rd2633;
	add.s64 	%rd2635, %rd2634, %rd2483;
	shr.u64 	%rd2636, %rd2635, 32;
	and.b64  	%rd2637, %rd2610, 4294967295;
	add.s64 	%rd2638, %rd2636, %rd2637;
	add.s64 	%rd2639, %rd2638, %rd2519;
	shr.u64 	%rd2640, %rd2639, 32;
	and.b64  	%rd2641, %rd2614, 4294967295;
	add.s64 	%rd2642, %rd2640, %rd2641;
	add.s64 	%rd2643, %rd2642, %rd2554;
	shr.u64 	%rd2644, %rd2643, 32;
	and.b64  	%rd2645, %rd2619, 4294967295;
	add.s64 	%rd2646, %rd2644, %rd2645;
	add.s64 	%rd2647, %rd2646, %rd2588;
	shr.u64 	%rd2648, %rd2647, 32;
	and.b64  	%rd2649, %rd2624, 4294967295;
	add.s64 	%rd2650, %rd2648, %rd2649;
	add.s64 	%rd2651, %rd2650, %rd2621;
	shr.u64 	%rd2652, %rd2651, 32;
	mul.wide.u32 	%rd2653, %r3183, %r3183;
	and.b64  	%rd2654, %rd2628, 4294967295;
	add.s64 	%rd2655, %rd2652, %rd2654;
	add.s64 	%rd2656, %rd2655, %rd2653;
	shr.u64 	%rd2657, %rd2656, 32;
	mul.wide.u32 	%rd2658, %r3182, %r3183;
	add.s64 	%rd2659, %rd2657, %rd2629;
	add.s64 	%rd2660, %rd2659, %rd2658;
	shr.u64 	%rd2661, %rd2660, 32;
	and.b64  	%rd2662, %rd2635, 4294967295;
	add.s64 	%rd2663, %rd2452, %rd2662;
	shr.u64 	%rd2664, %rd2663, 32;
	and.b64  	%rd2665, %rd2639, 4294967295;
	add.s64 	%rd2666, %rd2664, %rd2665;
	add.s64 	%rd2667, %rd2666, %rd2488;
	cvt.u32.u64 	%r1742, %rd2667;
	shr.u64 	%rd2668, %rd2667, 32;
	and.b64  	%rd2669, %rd2643, 4294967295;
	add.s64 	%rd2670, %rd2668, %rd2669;
	add.s64 	%rd2671, %rd2670, %rd2524;
	shr.u64 	%rd2672, %rd2671, 32;
	and.b64  	%rd2673, %rd2647, 4294967295;
	add.s64 	%rd2674, %rd2672, %rd2673;
	add.s64 	%rd2675, %rd2674, %rd2559;
	shr.u64 	%rd2676, %rd2675, 32;
	and.b64  	%rd2677, %rd2651, 4294967295;
	add.s64 	%rd2678, %rd2676, %rd2677;
	add.s64 	%rd2679, %rd2678, %rd2593;
	shr.u64 	%rd2680, %rd2679, 32;
	and.b64  	%rd2681, %rd2656, 4294967295;
	add.s64 	%rd2682, %rd2680, %rd2681;
	add.s64 	%rd2683, %rd2682, %rd2626;
	shr.u64 	%rd2684, %rd2683, 32;
	and.b64  	%rd2685, %rd2660, 4294967295;
	add.s64 	%rd2686, %rd2684, %rd2685;
	add.s64 	%rd2687, %rd2686, %rd2658;
	shr.u64 	%rd2688, %rd2687, 32;
	mul.wide.u32 	%rd2689, %r3182, %r3182;
	add.s64 	%rd2690, %rd2688, %rd2661;
	add.s64 	%rd2691, %rd2690, %rd2689;
	shr.u64 	%rd2692, %rd2691, 32;
	and.b64  	%rd2693, %rd2667, 4294967295;
	mul.lo.s64 	%rd2694, %rd2693, 977;
	cvt.u32.u64 	%r1743, %rd2694;
	shr.u64 	%rd2695, %rd2694, 32;
	and.b64  	%rd2696, %rd2671, 4294967295;
	mad.lo.s64 	%rd2697, %rd2696, 977, %rd2695;
	shr.u64 	%rd2698, %rd2697, 32;
	and.b64  	%rd2699, %rd2675, 4294967295;
	mad.lo.s64 	%rd2700, %rd2699, 977, %rd2698;
	shr.u64 	%rd2701, %rd2700, 32;
	and.b64  	%rd2702, %rd2679, 4294967295;
	mad.lo.s64 	%rd2703, %rd2702, 977, %rd2701;
	shr.u64 	%rd2704, %rd2703, 32;
	and.b64  	%rd2705, %rd2683, 4294967295;
	mad.lo.s64 	%rd2706, %rd2705, 977, %rd2704;
	shr.u64 	%rd2707, %rd2706, 32;
	and.b64  	%rd2708, %rd2687, 4294967295;
	mad.lo.s64 	%rd2709, %rd2708, 977, %rd2707;
	shr.u64 	%rd2710, %rd2709, 32;
	and.b64  	%rd2711, %rd2691, 4294967295;
	mad.lo.s64 	%rd2712, %rd2711, 977, %rd2710;
	shr.u64 	%rd2713, %rd2712, 32;
	mad.lo.s64 	%rd2714, %rd2692, 977, %rd2713;
	shr.u64 	%rd2715, %rd2714, 32;
	add.s32 	%r1744, %r1741, %r1743;
	setp.lt.u32 	%p321, %r1744, %r1741;
	selp.u64 	%rd2716, 1, 0, %p321;
	and.b64  	%rd2717, %rd2456, 4294967295;
	and.b64  	%rd2718, %rd2697, 4294967295;
	add.s64 	%rd2719, %rd2717, %rd2716;
	add.s64 	%rd2720, %rd2719, %rd2718;
	cvt.u32.u64 	%r1745, %rd2720;
	shr.u64 	%rd2721, %rd2720, 32;
	and.b64  	%rd2722, %rd2493, 4294967295;
	and.b64  	%rd2723, %rd2700, 4294967295;
	add.s64 	%rd2724, %rd2721, %rd2722;
	add.s64 	%rd2725, %rd2724, %rd2723;
	shr.u64 	%rd2726, %rd2725, 32;
	and.b64  	%rd2727, %rd2529, 4294967295;
	and.b64  	%rd2728, %rd2703, 4294967295;
	add.s64 	%rd2729, %rd2726, %rd2727;
	add.s64 	%rd2730, %rd2729, %rd2728;
	shr.u64 	%rd2731, %rd2730, 32;
	and.b64  	%rd2732, %rd2564, 4294967295;
	and.b64  	%rd2733, %rd2706, 4294967295;
	add.s64 	%rd2734, %rd2731, %rd2732;
	add.s64 	%rd2735, %rd2734, %rd2733;
	shr.u64 	%rd2736, %rd2735, 32;
	and.b64  	%rd2737, %rd2598, 4294967295;
	and.b64  	%rd2738, %rd2709, 4294967295;
	add.s64 	%rd2739, %rd2736, %rd2737;
	add.s64 	%rd2740, %rd2739, %rd2738;
	shr.u64 	%rd2741, %rd2740, 32;
	and.b64  	%rd2742, %rd2631, 4294967295;
	and.b64  	%rd2743, %rd2712, 4294967295;
	add.s64 	%rd2744, %rd2741, %rd2742;
	add.s64 	%rd2745, %rd2744, %rd2743;
	shr.u64 	%rd2746, %rd2745, 32;
	and.b64  	%rd2747, %rd2663, 4294967295;
	and.b64  	%rd2748, %rd2714, 4294967295;
	add.s64 	%rd2749, %rd2746, %rd2747;
	add.s64 	%rd2750, %rd2749, %rd2748;
	shr.u64 	%rd2751, %rd2750, 32;
	add.s64 	%rd2752, %rd2715, %rd2751;
	add.s32 	%r1746, %r1745, %r1742;
	setp.lt.u32 	%p322, %r1746, %r1745;
	selp.u64 	%rd2753, 1, 0, %p322;
	and.b64  	%rd2754, %rd2725, 4294967295;
	add.s64 	%rd2755, %rd2754, %rd2753;
	add.s64 	%rd2756, %rd2755, %rd2696;
	shr.u64 	%rd2757, %rd2756, 32;
	and.b64  	%rd2758, %rd2730, 4294967295;
	add.s64 	%rd2759, %rd2757, %rd2758;
	add.s64 	%rd2760, %rd2759, %rd2699;
	shr.u64 	%rd2761, %rd2760, 32;
	and.b64  	%rd2762, %rd2735, 4294967295;
	add.s64 	%rd2763, %rd2761, %rd2762;
	add.s64 	%rd2764, %rd2763, %rd2702;
	shr.u64 	%rd2765, %rd2764, 32;
	and.b64  	%rd2766, %rd2740, 4294967295;
	add.s64 	%rd2767, %rd2765, %rd2766;
	add.s64 	%rd2768, %rd2767, %rd2705;
	shr.u64 	%rd2769, %rd2768, 32;
	and.b64  	%rd2770, %rd2745, 4294967295;
	add.s64 	%rd2771, %rd2769, %rd2770;
	add.s64 	%rd2772, %rd2771, %rd2708;
	shr.u64 	%rd2773, %rd2772, 32;
	and.b64  	%rd2774, %rd2750, 4294967295;
	add.s64 	%rd2775, %rd2773, %rd2774;
	add.s64 	%rd2776, %rd2775, %rd2711;
	cvt.u32.u64 	%r1747, %rd2776;
	shr.u64 	%rd2777, %rd2776, 32;
	add.s64 	%rd2778, %rd2777, %rd2752;
	add.s64 	%rd2779, %rd2778, %rd2692;
	shr.u64 	%rd2780, %rd2779, 32;
	and.b64  	%rd2781, %rd2779, 4294967295;
	mul.lo.s64 	%rd2782, %rd2781, 977;
	shr.u64 	%rd2783, %rd2782, 32;
	mad.lo.s64 	%rd2784, %rd2780, 977, %rd2783;
	cvt.u64.u32 	%rd2785, %r1744;
	and.b64  	%rd2786, %rd2782, 4294967295;
	add.s64 	%rd16019, %rd2786, %rd2785;
	shr.u64 	%rd2787, %rd16019, 32;
	cvt.u64.u32 	%rd2788, %r1746;
	add.s64 	%rd2789, %rd2787, %rd2788;
	add.s64 	%rd2790, %rd2779, %rd2784;
	and.b64  	%rd2791, %rd2790, 4294967295;
	add.s64 	%rd16018, %rd2789, %rd2791;
	shr.u64 	%rd2792, %rd16018, 32;
	and.b64  	%rd2793, %rd2756, 4294967295;
	add.s64 	%rd2794, %rd2792, %rd2793;
	add.s64 	%rd16017, %rd2794, %rd2780;
	shr.u64 	%rd2795, %rd16017, 32;
	and.b64  	%rd2796, %rd2760, 4294967295;
	add.s64 	%rd16016, %rd2795, %rd2796;
	shr.u64 	%rd2797, %rd16016, 32;
	and.b64  	%rd2798, %rd2764, 4294967295;
	add.s64 	%rd16015, %rd2797, %rd2798;
	shr.u64 	%rd2799, %rd16015, 32;
	and.b64  	%rd2800, %rd2768, 4294967295;
	add.s64 	%rd16014, %rd2799, %rd2800;
	shr.u64 	%rd2801, %rd16014, 32;
	and.b64  	%rd2802, %rd2772, 4294967295;
	add.s64 	%rd16013, %rd2801, %rd2802;
	{ .reg .b32 tmp; mov.b64 {tmp, %r1748}, %rd16013; }
	add.s32 	%r3039, %r1747, %r1748;
$L__BB0_316:
	cvt.u32.u64 	%r132, %rd16019;
	cvt.u32.u64 	%r133, %rd16018;
	cvt.u32.u64 	%r134, %rd16017;
	cvt.u32.u64 	%r135, %rd16016;
	cvt.u32.u64 	%r136, %rd16015;
	cvt.u32.u64 	%r137, %rd16014;
	cvt.u32.u64 	%r138, %rd16013;
	setp.lt.u32 	%p323, %r3039, %r93;
	@%p323 bra 	$L__BB0_331;
	setp.gt.u32 	%p324, %r3039, %r93;
	@%p324 bra 	$L__BB0_330;
	cvt.u32.u64 	%r1749, %rd18;
	setp.gt.u32 	%p325, %r1749, %r138;
	@%p325 bra 	$L__BB0_331;
	setp.lt.u32 	%p326, %r1749, %r138;
	@%p326 bra 	$L__BB0_330;
	cvt.u32.u64 	%r1751, %rd19;
	setp.gt.u32 	%p327, %r1751, %r137;
	@%p327 bra 	$L__BB0_331;
	setp.lt.u32 	%p328, %r1751, %r137;
	@%p328 bra 	$L__BB0_330;
	cvt.u32.u64 	%r1753, %rd20;
	setp.gt.u32 	%p329, %r1753, %r136;
	@%p329 bra 	$L__BB0_331;
	setp.lt.u32 	%p330, %r1753, %r136;
	@%p330 bra 	$L__BB0_330;
	cvt.u32.u64 	%r1755, %rd17;
	setp.gt.u32 	%p331, %r1755, %r135;
	@%p331 bra 	$L__BB0_331;
	setp.lt.u32 	%p332, %r1755, %r135;
	@%p332 bra 	$L__BB0_330;
	cvt.u32.u64 	%r1757, %rd22;
	setp.gt.u32 	%p333, %r1757, %r134;
	@%p333 bra 	$L__BB0_331;
	setp.lt.u32 	%p334, %r1757, %r134;
	@%p334 bra 	$L__BB0_330;
	cvt.u32.u64 	%r1759, %rd21;
	setp.gt.u32 	%p335, %r1759, %r133;
	@%p335 bra 	$L__BB0_331;
	cvt.u32.u64 	%r1761, %rd52;
	setp.ge.u32 	%p336, %r1759, %r133;
	setp.gt.u32 	%p337, %r1761, %r132;
	and.pred  	%p338, %p336, %p337;
	@%p338 bra 	$L__BB0_331;
$L__BB0_330:
	and.b64  	%rd2804, %rd16019, 4294967295;
	sub.s64 	%rd16019, %rd2804, %rd52;
	shr.u64 	%rd2805, %rd16019, 63;
	and.b64  	%rd2806, %rd16018, 4294967295;
	add.s64 	%rd2807, %rd2805, %rd21;
	sub.s64 	%rd16018, %rd2806, %rd2807;
	shr.u64 	%rd2808, %rd16018, 63;
	and.b64  	%rd2809, %rd16017, 4294967295;
	add.s64 	%rd2810, %rd2808, %rd22;
	sub.s64 	%rd16017, %rd2809, %rd2810;
	shr.u64 	%rd2811, %rd16017, 63;
	and.b64  	%rd2812, %rd16016, 4294967295;
	add.s64 	%rd2813, %rd2811, %rd17;
	sub.s64 	%rd16016, %rd2812, %rd2813;
	shr.u64 	%rd2814, %rd16016, 63;
	and.b64  	%rd2815, %rd16015, 4294967295;
	add.s64 	%rd2816, %rd2814, %rd20;
	sub.s64 	%rd16015, %rd2815, %rd2816;
	shr.u64 	%rd2817, %rd16015, 63;
	and.b64  	%rd2818, %rd16014, 4294967295;
	add.s64 	%rd2819, %rd2817, %rd19;
	sub.s64 	%rd16014, %rd2818, %rd2819;
	shr.u64 	%rd2820, %rd16014, 63;
	and.b64  	%rd2821, %rd16013, 4294967295;
	add.s64 	%rd2822, %rd2820, %rd18;
	sub.s64 	%rd16013, %rd2821, %rd2822;
	shr.u64 	%rd2823, %rd16013, 63;
	cvt.u32.u64 	%r1762, %rd2823;
	add.s32 	%r1763, %r93, %r1762;
	sub.s32 	%r3039, %r3039, %r1763;
	bra.uni 	$L__BB0_316;
$L__BB0_331:
	shl.b32 	%r3041, %r132, 1;
	shr.u64 	%rd2824, %rd16019, 31;
	and.b64  	%rd2825, %rd2824, 1;
	and.b64  	%rd120, %rd16018, 4294967295;
	shl.b64 	%rd2826, %rd16018, 1;
	and.b64  	%rd2827, %rd2826, 8589934590;
	or.b64  	%rd16025, %rd2825, %rd2827;
	cvt.u32.u64 	%r142, %rd16025;
	shr.u64 	%rd2828, %rd2827, 32;
	and.b64  	%rd122, %rd16017, 4294967295;
	shl.b64 	%rd2829, %rd16017, 1;
	and.b64  	%rd2830, %rd2829, 8589934590;
	or.b64  	%rd16024, %rd2828, %rd2830;
	cvt.u32.u64 	%r143, %rd16024;
	shr.u64 	%rd2831, %rd2830, 32;
	and.b64  	%rd124, %rd16016, 4294967295;
	shl.b64 	%rd2832, %rd16016, 1;
	and.b64  	%rd2833, %rd2832, 8589934590;
	or.b64  	%rd16023, %rd2831, %rd2833;
	cvt.u32.u64 	%r144, %rd16023;
	shr.u64 	%rd2834, %rd2833, 32;
	and.b64  	%rd126, %rd16015, 4294967295;
	shl.b64 	%rd2835, %rd16015, 1;
	and.b64  	%rd2836, %rd2835, 8589934590;
	or.b64  	%rd16022, %rd2834, %rd2836;
	cvt.u32.u64 	%r145, %rd16022;
	shr.u64 	%rd2837, %rd2836, 32;
	and.b64  	%rd128, %rd16014, 4294967295;
	shl.b64 	%rd2838, %rd16014, 1;
	and.b64  	%rd2839, %rd2838, 8589934590;
	or.b64  	%rd16021, %rd2837, %rd2839;
	cvt.u32.u64 	%r146, %rd16021;
	shr.u64 	%rd2840, %rd2839, 32;
	and.b64  	%rd130, %rd16013, 4294967295;
	shl.b64 	%rd2841, %rd16013, 1;
	and.b64  	%rd2842, %rd2841, 8589934590;
	or.b64  	%rd16020, %rd2840, %rd2842;
	cvt.u32.u64 	%r147, %rd16020;
	shr.u64 	%rd2843, %rd2842, 32;
	cvt.u64.u32 	%rd132, %r3039;
	mul.wide.u32 	%rd2844, %r3039, 2;
	add.s64 	%rd2845, %rd2843, %rd2844;
	cvt.u32.u64 	%r3040, %rd2845;
	setp.gt.u64 	%p339, %rd2845, 4294967295;
	@%p339 bra 	$L__BB0_346;
	setp.gt.u32 	%p340, %r93, %r3040;
	@%p340 bra 	$L__BB0_347;
	setp.lt.u32 	%p341, %r93, %r3040;
	@%p341 bra 	$L__BB0_346;
	cvt.u32.u64 	%r1764, %rd18;
	setp.gt.u32 	%p342, %r1764, %r147;
	@%p342 bra 	$L__BB0_347;
	setp.lt.u32 	%p343, %r1764, %r147;
	@%p343 bra 	$L__BB0_346;
	cvt.u32.u64 	%r1766, %rd19;
	setp.gt.u32 	%p344, %r1766, %r146;
	@%p344 bra 	$L__BB0_347;
	setp.lt.u32 	%p345, %r1766, %r146;
	@%p345 bra 	$L__BB0_346;
	cvt.u32.u64 	%r1768, %rd20;
	setp.gt.u32 	%p346, %r1768, %r145;
	@%p346 bra 	$L__BB0_347;
	setp.lt.u32 	%p347, %r1768, %r145;
	@%p347 bra 	$L__BB0_346;
	cvt.u32.u64 	%r1770, %rd17;
	setp.gt.u32 	%p348, %r1770, %r144;
	@%p348 bra 	$L__BB0_347;
	setp.lt.u32 	%p349, %r1770, %r144;
	@%p349 bra 	$L__BB0_346;
	cvt.u32.u64 	%r1772, %rd22;
	setp.gt.u32 	%p350, %r1772, %r143;
	@%p350 bra 	$L__BB0_347;
	setp.lt.u32 	%p351, %r1772, %r143;
	@%p351 bra 	$L__BB0_346;
	cvt.u32.u64 	%r1774, %rd21;
	setp.gt.u32 	%p352, %r1774, %r142;
	@%p352 bra 	$L__BB0_347;
	cvt.u32.u64 	%r1776, %rd52;
	setp.ge.u32 	%p353, %r1774, %r142;
	setp.lt.u32 	%p354, %r3041, %r1776;
	and.pred  	%p355, %p353, %p354;
	@%p355 bra 	$L__BB0_347;
$L__BB0_346:
	cvt.u64.u32 	%rd2847, %r3041;
	sub.s64 	%rd2848, %rd2847, %rd52;
	cvt.u32.u64 	%r3041, %rd2848;
	shr.u64 	%rd2849, %rd2848, 63;
	and.b64  	%rd2850, %rd16025, 4294967295;
	add.s64 	%rd2851, %rd2849, %rd21;
	sub.s64 	%rd16025, %rd2850, %rd2851;
	shr.u64 	%rd2852, %rd16025, 63;
	and.b64  	%rd2853, %rd16024, 4294967295;
	add.s64 	%rd2854, %rd2852, %rd22;
	sub.s64 	%rd16024, %rd2853, %rd2854;
	shr.u64 	%rd2855, %rd16024, 63;
	and.b64  	%rd2856, %rd16023, 4294967295;
	add.s64 	%rd2857, %rd2855, %rd17;
	sub.s64 	%rd16023, %rd2856, %rd2857;
	shr.u64 	%rd2858, %rd16023, 63;
	and.b64  	%rd2859, %rd16022, 4294967295;
	add.s64 	%rd2860, %rd2858, %rd20;
	sub.s64 	%rd16022, %rd2859, %rd2860;
	shr.u64 	%rd2861, %rd16022, 63;
	and.b64  	%rd2862, %rd16021, 4294967295;
	add.s64 	%rd2863, %rd2861, %rd19;
	sub.s64 	%rd16021, %rd2862, %rd2863;
	shr.u64 	%rd2864, %rd16021, 63;
	and.b64  	%rd2865, %rd16020, 4294967295;
	add.s64 	%rd2866, %rd2864, %rd18;
	sub.s64 	%rd16020, %rd2865, %rd2866;
	shr.u64 	%rd2867, %rd16020, 63;
	cvt.u32.u64 	%r1777, %rd2867;
	add.s32 	%r1778, %r93, %r1777;
	sub.s32 	%r3040, %r3040, %r1778;
$L__BB0_347:
	add.s32 	%r3043, %r3041, %r132;
	setp.lt.u32 	%p356, %r3043, %r3041;
	selp.u64 	%rd2868, 1, 0, %p356;
	and.b64  	%rd2869, %rd16025, 4294967295;
	add.s64 	%rd2870, %rd2869, %rd2868;
	add.s64 	%rd16031, %rd2870, %rd120;
	cvt.u32.u64 	%r154, %rd16031;
	shr.u64 	%rd2871, %rd16031, 32;
	and.b64  	%rd2872, %rd16024, 4294967295;
	add.s64 	%rd2873, %rd2871, %rd2872;
	add.s64 	%rd16030, %rd2873, %rd122;
	cvt.u32.u64 	%r155, %rd16030;
	shr.u64 	%rd2874, %rd16030, 32;
	and.b64  	%rd2875, %rd16023, 4294967295;
	add.s64 	%rd2876, %rd2874, %rd2875;
	add.s64 	%rd16029, %rd2876, %rd124;
	cvt.u32.u64 	%r156, %rd16029;
	shr.u64 	%rd2877, %rd16029, 32;
	and.b64  	%rd2878, %rd16022, 4294967295;
	add.s64 	%rd2879, %rd2877, %rd2878;
	add.s64 	%rd16028, %rd2879, %rd126;
	cvt.u32.u64 	%r157, %rd16028;
	shr.u64 	%rd2880, %rd16028, 32;
	and.b64  	%rd2881, %rd16021, 4294967295;
	add.s64 	%rd2882, %rd2880, %rd2881;
	add.s64 	%rd16027, %rd2882, %rd128;
	cvt.u32.u64 	%r158, %rd16027;
	shr.u64 	%rd2883, %rd16027, 32;
	and.b64  	%rd2884, %rd16020, 4294967295;
	add.s64 	%rd2885, %rd2883, %rd2884;
	add.s64 	%rd16026, %rd2885, %rd130;
	cvt.u32.u64 	%r159, %rd16026;
	shr.u64 	%rd2886, %rd16026, 32;
	cvt.u64.u32 	%rd2887, %r3040;
	add.s64 	%rd2888, %rd2886, %rd2887;
	add.s64 	%rd2889, %rd2888, %rd132;
	cvt.u32.u64 	%r3042, %rd2889;
	setp.gt.u64 	%p357, %rd2889, 4294967295;
	@%p357 bra 	$L__BB0_362;
	setp.gt.u32 	%p358, %r93, %r3042;
	@%p358 bra 	$L__BB0_363;
	setp.lt.u32 	%p359, %r93, %r3042;
	@%p359 bra 	$L__BB0_362;
	cvt.u32.u64 	%r1779, %rd18;
	setp.gt.u32 	%p360, %r1779, %r159;
	@%p360 bra 	$L__BB0_363;
	setp.lt.u32 	%p361, %r1779, %r159;
	@%p361 bra 	$L__BB0_362;
	cvt.u32.u64 	%r1781, %rd19;
	setp.gt.u32 	%p362, %r1781, %r158;
	@%p362 bra 	$L__BB0_363;
	setp.lt.u32 	%p363, %r1781, %r158;
	@%p363 bra 	$L__BB0_362;
	cvt.u32.u64 	%r1783, %rd20;
	setp.gt.u32 	%p364, %r1783, %r157;
	@%p364 bra 	$L__BB0_363;
	setp.lt.u32 	%p365, %r1783, %r157;
	@%p365 bra 	$L__BB0_362;
	cvt.u32.u64 	%r1785, %rd17;
	setp.gt.u32 	%p366, %r1785, %r156;
	@%p366 bra 	$L__BB0_363;
	setp.lt.u32 	%p367, %r1785, %r156;
	@%p367 bra 	$L__BB0_362;
	cvt.u32.u64 	%r1787, %rd22;
	setp.gt.u32 	%p368, %r1787, %r155;
	@%p368 bra 	$L__BB0_363;
	setp.lt.u32 	%p369, %r1787, %r155;
	@%p369 bra 	$L__BB0_362;
	cvt.u32.u64 	%r1789, %rd21;
	setp.gt.u32 	%p370, %r1789, %r154;
	@%p370 bra 	$L__BB0_363;
	cvt.u32.u64 	%r1791, %rd52;
	setp.ge.u32 	%p371, %r1789, %r154;
	setp.lt.u32 	%p372, %r3043, %r1791;
	and.pred  	%p373, %p371, %p372;
	@%p373 bra 	$L__BB0_363;
$L__BB0_362:
	cvt.u64.u32 	%rd2891, %r3043;
	sub.s64 	%rd2892, %rd2891, %rd52;
	cvt.u32.u64 	%r3043, %rd2892;
	shr.u64 	%rd2893, %rd2892, 63;
	and.b64  	%rd2894, %rd16031, 4294967295;
	add.s64 	%rd2895, %rd2893, %rd21;
	sub.s64 	%rd16031, %rd2894, %rd2895;
	shr.u64 	%rd2896, %rd16031, 63;
	and.b64  	%rd2897, %rd16030, 4294967295;
	add.s64 	%rd2898, %rd2896, %rd22;
	sub.s64 	%rd16030, %rd2897, %rd2898;
	shr.u64 	%rd2899, %rd16030, 63;
	and.b64  	%rd2900, %rd16029, 4294967295;
	add.s64 	%rd2901, %rd2899, %rd17;
	sub.s64 	%rd16029, %rd2900, %rd2901;
	shr.u64 	%rd2902, %rd16029, 63;
	and.b64  	%rd2903, %rd16028, 4294967295;
	add.s64 	%rd2904, %rd2902, %rd20;
	sub.s64 	%rd16028, %rd2903, %rd2904;
	shr.u64 	%rd2905, %rd16028, 63;
	and.b64  	%rd2906, %rd16027, 4294967295;
	add.s64 	%rd2907, %rd2905, %rd19;
	sub.s64 	%rd16027, %rd2906, %rd2907;
	shr.u64 	%rd2908, %rd16027, 63;
	and.b64  	%rd2909, %rd16026, 4294967295;
	add.s64 	%rd2910, %rd2908, %rd18;
	sub.s64 	%rd16026, %rd2909, %rd2910;
	shr.u64 	%rd2911, %rd16026, 63;
	cvt.u32.u64 	%r1792, %rd2911;
	add.s32 	%r1793, %r93, %r1792;
	sub.s32 	%r3042, %r3042, %r1793;
$L__BB0_363:
	cvt.u64.u32 	%rd163, %r3043;
	mul.wide.u32 	%rd2912, %r3043, %r3043;
	cvt.u32.u64 	%r1794, %rd2912;
	shr.u64 	%rd2913, %rd2912, 32;
	and.b64  	%rd164, %rd16031, 4294967295;
	mul.lo.s64 	%rd2914, %rd164, %rd163;
	add.s64 	%rd2915, %rd2913, %rd2914;
	shr.u64 	%rd2916, %rd2915, 32;
	and.b64  	%rd165, %rd16030, 4294967295;
	mul.lo.s64 	%rd2917, %rd165, %rd163;
	add.s64 	%rd2918, %rd2916, %rd2917;
	shr.u64 	%rd2919, %rd2918, 32;
	and.b64  	%rd166, %rd16029, 4294967295;
	mul.lo.s64 	%rd2920, %rd166, %rd163;
	add.s64 	%rd2921, %rd2919, %rd2920;
	shr.u64 	%rd2922, %rd2921, 32;
	and.b64  	%rd167, %rd16028, 4294967295;
	mul.lo.s64 	%rd2923, %rd167, %rd163;
	add.s64 	%rd2924, %rd2922, %rd2923;
	shr.u64 	%rd2925, %rd2924, 32;
	and.b64  	%rd168, %rd16027, 4294967295;
	mul.lo.s64 	%rd2926, %rd168, %rd163;
	add.s64 	%rd2927, %rd2925, %rd2926;
	shr.u64 	%rd2928, %rd2927, 32;
	and.b64  	%rd169, %rd16026, 4294967295;
	mul.lo.s64 	%rd2929, %rd169, %rd163;
	add.s64 	%rd2930, %rd2928, %rd2929;
	shr.u64 	%rd2931, %rd2930, 32;
	cvt.u64.u32 	%rd170, %r3042;
	mul.wide.u32 	%rd2932, %r3042, %r3043;
	add.s64 	%rd2933, %rd2931, %rd2932;
	shr.u64 	%rd2934, %rd2933, 32;
	and.b64  	%rd2935, %rd2915, 4294967295;
	add.s64 	%rd2936, %rd2914, %rd2935;
	shr.u64 	%rd2937, %rd2936, 32;
	and.b64  	%rd2938, %rd2918, 4294967295;
	add.s64 	%rd2939, %rd2937, %rd2938;
	mad.lo.s64 	%rd2940, %rd164, %rd164, %rd2939;
	shr.u64 	%rd2941, %rd2940, 32;
	mul.lo.s64 	%rd2942, %rd165, %rd164;
	and.b64  	%rd2943, %rd2921, 4294967295;
	add.s64 	%rd2944, %rd2941, %rd2943;
	add.s64 	%rd2945, %rd2944, %rd2942;
	shr.u64 	%rd2946, %rd2945, 32;
	mul.lo.s64 	%rd2947, %rd166, %rd164;
	and.b64  	%rd2948, %rd2924, 4294967295;
	add.s64 	%rd2949, %rd2946, %rd2948;
	add.s64 	%rd2950, %rd2949, %rd2947;
	shr.u64 	%rd2951, %rd2950, 32;
	mul.lo.s64 	%rd2952, %rd167, %rd164;
	and.b64  	%rd2953, %rd2927, 4294967295;
	add.s64 	%rd2954, %rd2951, %rd2953;
	add.s64 	%rd2955, %rd2954, %rd2952;
	shr.u64 	%rd2956, %rd2955, 32;
	mul.lo.s64 	%rd2957, %rd168, %rd164;
	and.b64  	%rd2958, %rd2930, 4294967295;
	add.s64 	%rd2959, %rd2956, %rd2958;
	add.s64 	%rd2960, %rd2959, %rd2957;
	shr.u64 	%rd2961, %rd2960, 32;
	mul.lo.s64 	%rd2962, %rd169, %rd164;
	and.b64  	%rd2963, %rd2933, 4294967295;
	add.s64 	%rd2964, %rd2961, %rd2963;
	add.s64 	%rd2965, %rd2964, %rd2962;
	shr.u64 	%rd2966, %rd2965, 32;
	mul.lo.s64 	%rd2967, %rd164, %rd170;
	add.s64 	%rd2968, %rd2966, %rd2934;
	add.s64 	%rd2969, %rd2968, %rd2967;
	shr.u64 	%rd2970, %rd2969, 32;
	and.b64  	%rd2971, %rd2940, 4294967295;
	add.s64 	%rd2972, %rd2917, %rd2971;
	shr.u64 	%rd2973, %rd2972, 32;
	and.b64  	%rd2974, %rd2945, 4294967295;
	add.s64 	%rd2975, %rd2973, %rd2974;
	add.s64 	%rd2976, %rd2975, %rd2942;
	shr.u64 	%rd2977, %rd2976, 32;
	and.b64  	%rd2978, %rd2950, 4294967295;
	add.s64 	%rd2979, %rd2977, %rd2978;
	mad.lo.s64 	%rd2980, %rd165, %rd165, %rd2979;
	shr.u64 	%rd2981, %rd2980, 32;
	mul.lo.s64 	%rd2982, %rd166, %rd165;
	and.b64  	%rd2983, %rd2955, 4294967295;
	add.s64 	%rd2984, %rd2981, %rd2983;
	add.s64 	%rd2985, %rd2984, %rd2982;
	shr.u64 	%rd2986, %rd2985, 32;
	mul.lo.s64 	%rd2987, %rd167, %rd165;
	and.b64  	%rd2988, %rd2960, 4294967295;
	add.s64 	%rd2989, %rd2986, %rd2988;
	add.s64 	%rd2990, %rd2989, %rd2987;
	shr.u64 	%rd2991, %rd2990, 32;
	mul.lo.s64 	%rd2992, %rd168, %rd165;
	and.b64  	%rd2993, %rd2965, 4294967295;
	add.s64 	%rd2994, %rd2991, %rd2993;
	add.s64 	%rd2995, %rd2994, %rd2992;
	shr.u64 	%rd2996, %rd2995, 32;
	mul.lo.s64 	%rd2997, %rd169, %rd165;
	and.b64  	%rd2998, %rd2969, 4294967295;
	add.s64 	%rd2999, %rd2996, %rd2998;
	add.s64 	%rd3000, %rd2999, %rd2997;
	shr.u64 	%rd3001, %rd3000, 32;
	mul.lo.s64 	%rd3002, %rd165, %rd170;
	add.s64 	%rd3003, %rd3001, %rd2970;
	add.s64 	%rd3004, %rd3003, %rd3002;
	shr.u64 	%rd3005, %rd3004, 32;
	and.b64  	%rd3006, %rd2976, 4294967295;
	add.s64 	%rd3007, %rd2920, %rd3006;
	shr.u64 	%rd3008, %rd3007, 32;
	and.b64  	%rd3009, %rd2980, 4294967295;
	add.s64 	%rd3010, %rd3008, %rd3009;
	add.s64 	%rd3011, %rd3010, %rd2947;
	shr.u64 	%rd3012, %rd3011, 32;
	and.b64  	%rd3013, %rd2985, 4294967295;
	add.s64 	%rd3014, %rd3012, %rd3013;
	add.s64 	%rd3015, %rd3014, %rd2982;
	shr.u64 	%rd3016, %rd3015, 32;
	and.b64  	%rd3017, %rd2990, 4294967295;
	add.s64 	%rd3018, %rd3016, %rd3017;
	mad.lo.s64 	%rd3019, %rd166, %rd166, %rd3018;
	shr.u64 	%rd3020, %rd3019, 32;
	mul.lo.s64 	%rd3021, %rd167, %rd166;
	and.b64  	%rd3022, %rd2995, 4294967295;
	add.s64 	%rd3023, %rd3020, %rd3022;
	add.s64 	%rd3024, %rd3023, %rd3021;
	shr.u64 	%rd3025, %rd3024, 32;
	mul.lo.s64 	%rd3026, %rd168, %rd166;
	and.b64  	%rd3027, %rd3000, 4294967295;
	add.s64 	%rd3028, %rd3025, %rd3027;
	add.s64 	%rd3029, %rd3028, %rd3026;
	shr.u64 	%rd3030, %rd3029, 32;
	mul.lo.s64 	%rd3031, %rd169, %rd166;
	and.b64  	%rd3032, %rd3004, 4294967295;
	add.s64 	%rd3033, %rd3030, %rd3032;
	add.s64 	%rd3034, %rd3033, %rd3031;
	shr.u64 	%rd3035, %rd3034, 32;
	mul.lo.s64 	%rd3036, %rd166, %rd170;
	add.s64 	%rd3037, %rd3035, %rd3005;
	add.s64 	%rd3038, %rd3037, %rd3036;
	shr.u64 	%rd3039, %rd3038, 32;
	and.b64  	%rd3040, %rd3011, 4294967295;
	add.s64 	%rd3041, %rd2923, %rd3040;
	shr.u64 	%rd3042, %rd3041, 32;
	and.b64  	%rd3043, %rd3015, 4294967295;
	add.s64 	%rd3044, %rd3042, %rd3043;
	add.s64 	%rd3045, %rd3044, %rd2952;
	shr.u64 	%rd3046, %rd3045, 32;
	and.b64  	%rd3047, %rd3019, 4294967295;
	add.s64 	%rd3048, %rd3046, %rd3047;
	add.s64 	%rd3049, %rd3048, %rd2987;
	shr.u64 	%rd3050, %rd3049, 32;
	and.b64  	%rd3051, %rd3024, 4294967295;
	add.s64 	%rd3052, %rd3050, %rd3051;
	add.s64 	%rd3053, %rd3052, %rd3021;
	shr.u64 	%rd3054, %rd3053, 32;
	and.b64  	%rd3055, %rd3029, 4294967295;
	add.s64 	%rd3056, %rd3054, %rd3055;
	mad.lo.s64 	%rd3057, %rd167, %rd167, %rd3056;
	shr.u64 	%rd3058, %rd3057, 32;
	mul.lo.s64 	%rd3059, %rd168, %rd167;
	and.b64  	%rd3060, %rd3034, 4294967295;
	add.s64 	%rd3061, %rd3058, %rd3060;
	add.s64 	%rd3062, %rd3061, %rd3059;
	shr.u64 	%rd3063, %rd3062, 32;
	mul.lo.s64 	%rd3064, %rd169, %rd167;
	and.b64  	%rd3065, %rd3038, 4294967295;
	add.s64 	%rd3066, %rd3063, %rd3065;
	add.s64 	%rd3067, %rd3066, %rd3064;
	shr.u64 	%rd3068, %rd3067, 32;
	mul.lo.s64 	%rd3069, %rd167, %rd170;
	add.s64 	%rd3070, %rd3068, %rd3039;
	add.s64 	%rd3071, %rd3070, %rd3069;
	shr.u64 	%rd3072, %rd3071, 32;
	and.b64  	%rd3073, %rd3045, 4294967295;
	add.s64 	%rd3074, %rd2926, %rd3073;
	shr.u64 	%rd3075, %rd3074, 32;
	and.b64  	%rd3076, %rd3049, 4294967295;
	add.s64 	%rd3077, %rd3075, %rd3076;
	add.s64 	%rd3078, %rd3077, %rd2957;
	shr.u64 	%rd3079, %rd3078, 32;
	and.b64  	%rd3080, %rd3053, 4294967295;
	add.s64 	%rd3081, %rd3079, %rd3080;
	add.s64 	%rd3082, %rd3081, %rd2992;
	shr.u64 	%rd3083, %rd3082, 32;
	and.b64  	%rd3084, %rd3057, 4294967295;
	add.s64 	%rd3085, %rd3083, %rd3084;
	add.s64 	%rd3086, %rd3085, %rd3026;
	shr.u64 	%rd3087, %rd3086, 32;
	and.b64  	%rd3088, %rd3062, 4294967295;
	add.s64 	%rd3089, %rd3087, %rd3088;
	add.s64 	%rd3090, %rd3089, %rd3059;
	shr.u64 	%rd3091, %rd3090, 32;
	and.b64  	%rd3092, %rd3067, 4294967295;
	add.s64 	%rd3093, %rd3091, %rd3092;
	mad.lo.s64 	%rd3094, %rd168, %rd168, %rd3093;
	shr.u64 	%rd3095, %rd3094, 32;
	mul.lo.s64 	%rd3096, %rd169, %rd168;
	and.b64  	%rd3097, %rd3071, 4294967295;
	add.s64 	%rd3098, %rd3095, %rd3097;
	add.s64 	%rd3099, %rd3098, %rd3096;
	shr.u64 	%rd3100, %rd3099, 32;
	mul.lo.s64 	%rd3101, %rd168, %rd170;
	add.s64 	%rd3102, %rd3100, %rd3072;
	add.s64 	%rd3103, %rd3102, %rd3101;
	shr.u64 	%rd3104, %rd3103, 32;
	and.b64  	%rd3105, %rd3078, 4294967295;
	add.s64 	%rd3106, %rd2929, %rd3105;
	shr.u64 	%rd3107, %rd3106, 32;
	and.b64  	%rd3108, %rd3082, 4294967295;
	add.s64 	%rd3109, %rd3107, %rd3108;
	add.s64 	%rd3110, %rd3109, %rd2962;
	shr.u64 	%rd3111, %rd3110, 32;
	and.b64  	%rd3112, %rd3086, 4294967295;
	add.s64 	%rd3113, %rd3111, %rd3112;
	add.s64 	%rd3114, %rd3113, %rd2997;
	shr.u64 	%rd3115, %rd3114, 32;
	and.b64  	%rd3116, %rd3090, 4294967295;
	add.s64 	%rd3117, %rd3115, %rd3116;
	add.s64 	%rd3118, %rd3117, %rd3031;
	shr.u64 	%rd3119, %rd3118, 32;
	and.b64  	%rd3120, %rd3094, 4294967295;
	add.s64 	%rd3121, %rd3119, %rd3120;
	add.s64 	%rd3122, %rd3121, %rd3064;
	shr.u64 	%rd3123, %rd3122, 32;
	and.b64  	%rd3124, %rd3099, 4294967295;
	add.s64 	%rd3125, %rd3123, %rd3124;
	add.s64 	%rd3126, %rd3125, %rd3096;
	shr.u64 	%rd3127, %rd3126, 32;
	and.b64  	%rd3128, %rd3103, 4294967295;
	add.s64 	%rd3129, %rd3127, %rd3128;
	mad.lo.s64 	%rd3130, %rd169, %rd169, %rd3129;
	shr.u64 	%rd3131, %rd3130, 32;
	mul.lo.s64 	%rd3132, %rd169, %rd170;
	add.s64 	%rd3133, %rd3131, %rd3104;
	add.s64 	%rd3134, %rd3133, %rd3132;
	shr.u64 	%rd3135, %rd3134, 32;
	and.b64  	%rd3136, %rd3110, 4294967295;
	add.s64 	%rd3137, %rd2932, %rd3136;
	shr.u64 	%rd3138, %rd3137, 32;
	and.b64  	%rd3139, %rd3114, 4294967295;
	add.s64 	%rd3140, %rd3138, %rd3139;
	add.s64 	%rd3141, %rd3140, %rd2967;
	cvt.u32.u64 	%r1795, %rd3141;
	shr.u64 	%rd3142, %rd3141, 32;
	and.b64  	%rd3143, %rd3118, 4294967295;
	add.s64 	%rd3144, %rd3142, %rd3143;
	add.s64 	%rd3145, %rd3144, %rd3002;
	shr.u64 	%rd3146, %rd3145, 32;
	and.b64  	%rd3147, %rd3122, 4294967295;
	add.s64 	%rd3148, %rd3146, %rd3147;
	add.s64 	%rd3149, %rd3148, %rd3036;
	shr.u64 	%rd3150, %rd3149, 32;
	and.b64  	%rd3151, %rd3126, 4294967295;
	add.s64 	%rd3152, %rd3150, %rd3151;
	add.s64 	%rd3153, %rd3152, %rd3069;
	shr.u64 	%rd3154, %rd3153, 32;
	and.b64  	%rd3155, %rd3130, 4294967295;
	add.s64 	%rd3156, %rd3154, %rd3155;
	add.s64 	%rd3157, %rd3156, %rd3101;
	shr.u64 	%rd3158, %rd3157, 32;
	and.b64  	%rd3159, %rd3134, 4294967295;
	add.s64 	%rd3160, %rd3158, %rd3159;
	add.s64 	%rd3161, %rd3160, %rd3132;
	shr.u64 	%rd3162, %rd3161, 32;
	mul.wide.u32 	%rd3163, %r3042, %r3042;
	add.s64 	%rd3164, %rd3162, %rd3135;
	add.s64 	%rd3165, %rd3164, %rd3163;
	shr.u64 	%rd3166, %rd3165, 32;
	and.b64  	%rd3167, %rd3141, 4294967295;
	mul.lo.s64 	%rd3168, %rd3167, 977;
	cvt.u32.u64 	%r1796, %rd3168;
	shr.u64 	%rd3169, %rd3168, 32;
	and.b64  	%rd3170, %rd3145, 4294967295;
	mad.lo.s64 	%rd3171, %rd3170, 977, %rd3169;
	shr.u64 	%rd3172, %rd3171, 32;
	and.b64  	%rd3173, %rd3149, 4294967295;
	mad.lo.s64 	%rd3174, %rd3173, 977, %rd3172;
	shr.u64 	%rd3175, %rd3174, 32;
	and.b64  	%rd3176, %rd3153, 4294967295;
	mad.lo.s64 	%rd3177, %rd3176, 977, %rd3175;
	shr.u64 	%rd3178, %rd3177, 32;
	and.b64  	%rd3179, %rd3157, 4294967295;
	mad.lo.s64 	%rd3180, %rd3179, 977, %rd3178;
	shr.u64 	%rd3181, %rd3180, 32;
	and.b64  	%rd3182, %rd3161, 4294967295;
	mad.lo.s64 	%rd3183, %rd3182, 977, %rd3181;
	shr.u64 	%rd3184, %rd3183, 32;
	and.b64  	%rd3185, %rd3165, 4294967295;
	mad.lo.s64 	%rd3186, %rd3185, 977, %rd3184;
	shr.u64 	%rd3187, %rd3186, 32;
	mad.lo.s64 	%rd3188, %rd3166, 977, %rd3187;
	shr.u64 	%rd3189, %rd3188, 32;
	add.s32 	%r1797, %r1794, %r1796;
	setp.lt.u32 	%p374, %r1797, %r1794;
	selp.u64 	%rd3190, 1, 0, %p374;
	and.b64  	%rd3191, %rd2936, 4294967295;
	and.b64  	%rd3192, %rd3171, 4294967295;
	add.s64 	%rd3193, %rd3191, %rd3190;
	add.s64 	%rd3194, %rd3193, %rd3192;
	cvt.u32.u64 	%r1798, %rd3194;
	shr.u64 	%rd3195, %rd3194, 32;
	and.b64  	%rd3196, %rd2972, 4294967295;
	and.b64  	%rd3197, %rd3174, 4294967295;
	add.s64 	%rd3198, %rd3195, %rd3196;
	add.s64 	%rd3199, %rd3198, %rd3197;
	shr.u64 	%rd3200, %rd3199, 32;
	and.b64  	%rd3201, %rd3007, 4294967295;
	and.b64  	%rd3202, %rd3177, 4294967295;
	add.s64 	%rd3203, %rd3200, %rd3201;
	add.s64 	%rd3204, %rd3203, %rd3202;
	shr.u64 	%rd3205, %rd3204, 32;
	and.b64  	%rd3206, %rd3041, 4294967295;
	and.b64  	%rd3207, %rd3180, 4294967295;
	add.s64 	%rd3208, %rd3205, %rd3206;
	add.s64 	%rd3209, %rd3208, %rd3207;
	shr.u64 	%rd3210, %rd3209, 32;
	and.b64  	%rd3211, %rd3074, 4294967295;
	and.b64  	%rd3212, %rd3183, 4294967295;
	add.s64 	%rd3213, %rd3210, %rd3211;
	add.s64 	%rd3214, %rd3213, %rd3212;
	shr.u64 	%rd3215, %rd3214, 32;
	and.b64  	%rd3216, %rd3106, 4294967295;
	and.b64  	%rd3217, %rd3186, 4294967295;
	add.s64 	%rd3218, %rd3215, %rd3216;
	add.s64 	%rd3219, %rd3218, %rd3217;
	shr.u64 	%rd3220, %rd3219, 32;
	and.b64  	%rd3221, %rd3137, 4294967295;
	and.b64  	%rd3222, %rd3188, 4294967295;
	add.s64 	%rd3223, %rd3220, %rd3221;
	add.s64 	%rd3224, %rd3223, %rd3222;
	shr.u64 	%rd3225, %rd3224, 32;
	add.s64 	%rd3226, %rd3189, %rd3225;
	add.s32 	%r1799, %r1798, %r1795;
	setp.lt.u32 	%p375, %r1799, %r1798;
	selp.u64 	%rd3227, 1, 0, %p375;
	and.b64  	%rd3228, %rd3199, 4294967295;
	add.s64 	%rd3229, %rd3228, %rd3227;
	add.s64 	%rd3230, %rd3229, %rd3170;
	shr.u64 	%rd3231, %rd3230, 32;
	and.b64  	%rd3232, %rd3204, 4294967295;
	add.s64 	%rd3233, %rd3231, %rd3232;
	add.s64 	%rd3234, %rd3233, %rd3173;
	shr.u64 	%rd3235, %rd3234, 32;
	and.b64  	%rd3236, %rd3209, 4294967295;
	add.s64 	%rd3237, %rd3235, %rd3236;
	add.s64 	%rd3238, %rd3237, %rd3176;
	shr.u64 	%rd3239, %rd3238, 32;
	and.b64  	%rd3240, %rd3214, 4294967295;
	add.s64 	%rd3241, %rd3239, %rd3240;
	add.s64 	%rd3242, %rd3241, %rd3179;
	shr.u64 	%rd3243, %rd3242, 32;
	and.b64  	%rd3244, %rd3219, 4294967295;
	add.s64 	%rd3245, %rd3243, %rd3244;
	add.s64 	%rd3246, %rd3245, %rd3182;
	shr.u64 	%rd3247, %rd3246, 32;
	and.b64  	%rd3248, %rd3224, 4294967295;
	add.s64 	%rd3249, %rd3247, %rd3248;
	add.s64 	%rd3250, %rd3249, %rd3185;
	cvt.u32.u64 	%r1800, %rd3250;
	shr.u64 	%rd3251, %rd3250, 32;
	add.s64 	%rd3252, %rd3251, %rd3226;
	add.s64 	%rd3253, %rd3252, %rd3166;
	shr.u64 	%rd3254, %rd3253, 32;
	and.b64  	%rd3255, %rd3253, 4294967295;
	mul.lo.s64 	%rd3256, %rd3255, 977;
	shr.u64 	%rd3257, %rd3256, 32;
	mad.lo.s64 	%rd3258, %rd3254, 977, %rd3257;
	cvt.u64.u32 	%rd3259, %r1797;
	and.b64  	%rd3260, %rd3256, 4294967295;
	add.s64 	%rd16038, %rd3260, %rd3259;
	shr.u64 	%rd3261, %rd16038, 32;
	cvt.u64.u32 	%rd3262, %r1799;
	add.s64 	%rd3263, %rd3261, %rd3262;
	add.s64 	%rd3264, %rd3253, %rd3258;
	and.b64  	%rd3265, %rd3264, 4294967295;
	add.s64 	%rd16037, %rd3263, %rd3265;
	shr.u64 	%rd3266, %rd16037, 32;
	and.b64  	%rd3267, %rd3230, 4294967295;
	add.s64 	%rd3268, %rd3266, %rd3267;
	add.s64 	%rd16036, %rd3268, %rd3254;
	shr.u64 	%rd3269, %rd16036, 32;
	and.b64  	%rd3270, %rd3234, 4294967295;
	add.s64 	%rd16035, %rd3269, %rd3270;
	shr.u64 	%rd3271, %rd16035, 32;
	and.b64  	%rd3272, %rd3238, 4294967295;
	add.s64 	%rd16034, %rd3271, %rd3272;
	shr.u64 	%rd3273, %rd16034, 32;
	and.b64  	%rd3274, %rd3242, 4294967295;
	add.s64 	%rd16033, %rd3273, %rd3274;
	shr.u64 	%rd3275, %rd16033, 32;
	and.b64  	%rd3276, %rd3246, 4294967295;
	add.s64 	%rd16032, %rd3275, %rd3276;
	{ .reg .b32 tmp; mov.b64 {tmp, %r1801}, %rd16032; }
	add.s32 	%r3044, %r1800, %r1801;
$L__BB0_364:
	ld.const.u32 	%rd187, [FIELD_P+20];
	ld.const.u32 	%rd188, [FIELD_P+16];
	ld.const.u32 	%rd189, [FIELD_P+4];
	ld.const.u32 	%rd190, [FIELD_P+8];
	ld.const.u32 	%rd191, [FIELD_P];
	cvt.u32.u64 	%r167, %rd16037;
	cvt.u32.u64 	%r168, %rd16036;
	cvt.u32.u64 	%r169, %rd16035;
	cvt.u32.u64 	%r170, %rd16034;
	cvt.u32.u64 	%r171, %rd16033;
	cvt.u32.u64 	%r172, %rd16032;
	ld.const.u32 	%r173, [FIELD_P+28];
	setp.lt.u32 	%p376, %r3044, %r173;
	@%p376 bra 	$L__BB0_379;
	setp.gt.u32 	%p377, %r3044, %r173;
	@%p377 bra 	$L__BB0_378;
	cvt.u32.u64 	%r1802, %rd18;
	setp.gt.u32 	%p378, %r1802, %r172;
	@%p378 bra 	$L__BB0_379;
	setp.lt.u32 	%p379, %r1802, %r172;
	@%p379 bra 	$L__BB0_378;
	cvt.u32.u64 	%r1804, %rd187;
	setp.gt.u32 	%p380, %r1804, %r171;
	@%p380 bra 	$L__BB0_379;
	setp.lt.u32 	%p381, %r1804, %r171;
	@%p381 bra 	$L__BB0_378;
	cvt.u32.u64 	%r1806, %rd188;
	setp.gt.u32 	%p382, %r1806, %r170;
	@%p382 bra 	$L__BB0_379;
	setp.lt.u32 	%p383, %r1806, %r170;
	@%p383 bra 	$L__BB0_378;
	cvt.u32.u64 	%r1808, %rd17;
	setp.gt.u32 	%p384, %r1808, %r169;
	@%p384 bra 	$L__BB0_379;
	setp.lt.u32 	%p385, %r1808, %r169;
	@%p385 bra 	$L__BB0_378;
	cvt.u32.u64 	%r1810, %rd190;
	setp.gt.u32 	%p386, %r1810, %r168;
	@%p386 bra 	$L__BB0_379;
	setp.lt.u32 	%p387, %r1810, %r168;
	@%p387 bra 	$L__BB0_378;
	cvt.u32.u64 	%r1812, %rd189;
	setp.gt.u32 	%p388, %r1812, %r167;
	@%p388 bra 	$L__BB0_379;
	cvt.u32.u64 	%r1814, %rd191;
	setp.ge.u32 	%p389, %r1812, %r167;
	cvt.u32.u64 	%r1815, %rd16038;
	setp.gt.u32 	%p390, %r1814, %r1815;
	and.pred  	%p391, %p389, %p390;
	@%p391 bra 	$L__BB0_379;
$L__BB0_378:
	and.b64  	%rd3278, %rd16038, 4294967295;
	sub.s64 	%rd16038, %rd3278, %rd191;
	shr.u64 	%rd3279, %rd16038, 63;
	and.b64  	%rd3280, %rd16037, 4294967295;
	add.s64 	%rd3281, %rd3279, %rd189;
	sub.s64 	%rd16037, %rd3280, %rd3281;
	shr.u64 	%rd3282, %rd16037, 63;
	and.b64  	%rd3283, %rd16036, 4294967295;
	add.s64 	%rd3284, %rd3282, %rd190;
	sub.s64 	%rd16036, %rd3283, %rd3284;
	shr.u64 	%rd3285, %rd16036, 63;
	and.b64  	%rd3286, %rd16035, 4294967295;
	add.s64 	%rd3287, %rd3285, %rd17;
	sub.s64 	%rd16035, %rd3286, %rd3287;
	shr.u64 	%rd3288, %rd16035, 63;
	and.b64  	%rd3289, %rd16034, 4294967295;
	add.s64 	%rd3290, %rd3288, %rd188;
	sub.s64 	%rd16034, %rd3289, %rd3290;
	shr.u64 	%rd3291, %rd16034, 63;
	and.b64  	%rd3292, %rd16033, 4294967295;
	add.s64 	%rd3293, %rd3291, %rd187;
	sub.s64 	%rd16033, %rd3292, %rd3293;
	shr.u64 	%rd3294, %rd16033, 63;
	and.b64  	%rd3295, %rd16032, 4294967295;
	add.s64 	%rd3296, %rd3294, %rd18;
	sub.s64 	%rd16032, %rd3295, %rd3296;
	shr.u64 	%rd3297, %rd16032, 63;
	cvt.u32.u64 	%r1816, %rd3297;
	add.s32 	%r1817, %r173, %r1816;
	sub.s32 	%r3044, %r3044, %r1817;
	bra.uni 	$L__BB0_364;
$L__BB0_379:
	and.b64  	%rd3298, %rd16038, 4294967295;
	cvt.u64.u32 	%rd199, %r3038;
	sub.s64 	%rd3299, %rd3298, %rd199;
	cvt.u32.u64 	%r3046, %rd3299;
	shr.u64 	%rd3300, %rd3299, 63;
	and.b64  	%rd3301, %rd16037, 4294967295;
	and.b64  	%rd200, %rd16012, 4294967295;
	add.s64 	%rd3302, %rd3300, %rd200;
	sub.s64 	%rd16044, %rd3301, %rd3302;
	shr.u64 	%rd3303, %rd16044, 63;
	and.b64  	%rd3304, %rd16036, 4294967295;
	and.b64  	%rd202, %rd16011, 4294967295;
	add.s64 	%rd3305, %rd3303, %rd202;
	sub.s64 	%rd16043, %rd3304, %rd3305;
	shr.u64 	%rd3306, %rd16043, 63;
	and.b64  	%rd3307, %rd16035, 4294967295;
	and.b64  	%rd204, %rd16010, 4294967295;
	add.s64 	%rd3308, %rd3306, %rd204;
	sub.s64 	%rd16042, %rd3307, %rd3308;
	shr.u64 	%rd3309, %rd16042, 63;
	and.b64  	%rd3310, %rd16034, 4294967295;
	and.b64  	%rd206, %rd16009, 4294967295;
	add.s64 	%rd3311, %rd3309, %rd206;
	sub.s64 	%rd16041, %rd3310, %rd3311;
	shr.u64 	%rd3312, %rd16041, 63;
	and.b64  	%rd3313, %rd16033, 4294967295;
	and.b64  	%rd208, %rd16008, 4294967295;
	add.s64 	%rd3314, %rd3312, %rd208;
	sub.s64 	%rd16040, %rd3313, %rd3314;
	shr.u64 	%rd3315, %rd16040, 63;
	and.b64  	%rd3316, %rd16032, 4294967295;
	and.b64  	%rd210, %rd16007, 4294967295;
	add.s64 	%rd3317, %rd3315, %rd210;
	sub.s64 	%rd16039, %rd3316, %rd3317;
	shr.u64 	%rd3318, %rd16039, 63;
	cvt.u64.u32 	%rd3319, %r3044;
	cvt.u64.u32 	%rd212, %r3037;
	add.s64 	%rd3320, %rd3318, %rd212;
	sub.s64 	%rd3321, %rd3319, %rd3320;
	cvt.u32.u64 	%r3045, %rd3321;
	setp.gt.s64 	%p392, %rd3321, -1;
	@%p392 bra 	$L__BB0_381;
	cvt.u32.u64 	%r1818, %rd191;
	add.s32 	%r3046, %r1818, %r3046;
	setp.lt.u32 	%p393, %r3046, %r1818;
	selp.u64 	%rd3322, 1, 0, %p393;
	and.b64  	%rd3323, %rd16044, 4294967295;
	add.s64 	%rd3324, %rd3323, %rd3322;
	add.s64 	%rd16044, %rd3324, %rd189;
	shr.u64 	%rd3325, %rd16044, 32;
	and.b64  	%rd3326, %rd16043, 4294967295;
	add.s64 	%rd3327, %rd3325, %rd3326;
	add.s64 	%rd16043, %rd3327, %rd190;
	shr.u64 	%rd3328, %rd16043, 32;
	and.b64  	%rd3329, %rd16042, 4294967295;
	add.s64 	%rd3330, %rd3328, %rd3329;
	add.s64 	%rd16042, %rd3330, %rd17;
	shr.u64 	%rd3331, %rd16042, 32;
	and.b64  	%rd3332, %rd16041, 4294967295;
	add.s64 	%rd3333, %rd3331, %rd3332;
	add.s64 	%rd16041, %rd3333, %rd188;
	shr.u64 	%rd3334, %rd16041, 32;
	and.b64  	%rd3335, %rd16040, 4294967295;
	add.s64 	%rd3336, %rd3334, %rd3335;
	add.s64 	%rd16040, %rd3336, %rd187;
	shr.u64 	%rd3337, %rd16040, 32;
	and.b64  	%rd3338, %rd16039, 4294967295;
	add.s64 	%rd3339, %rd3337, %rd3338;
	add.s64 	%rd16039, %rd3339, %rd18;
	{ .reg .b32 tmp; mov.b64 {tmp, %r1819}, %rd16039; }
	add.s32 	%r1820, %r3045, %r1819;
	add.s32 	%r3045, %r1820, %r173;
$L__BB0_381:
	cvt.u64.u32 	%rd3340, %r3046;
	sub.s64 	%rd3341, %rd3340, %rd199;
	cvt.u32.u64 	%r3085, %rd3341;
	shr.u64 	%rd3342, %rd3341, 63;
	and.b64  	%rd3343, %rd16044, 4294967295;
	add.s64 	%rd3344, %rd3342, %rd200;
	sub.s64 	%rd16050, %rd3343, %rd3344;
	shr.u64 	%rd3345, %rd16050, 63;
	and.b64  	%rd3346, %rd16043, 4294967295;
	add.s64 	%rd3347, %rd3345, %rd202;
	sub.s64 	%rd16049, %rd3346, %rd3347;
	shr.u64 	%rd3348, %rd16049, 63;
	and.b64  	%rd3349, %rd16042, 4294967295;
	add.s64 	%rd3350, %rd3348, %rd204;
	sub.s64 	%rd16048, %rd3349, %rd3350;
	shr.u64 	%rd3351, %rd16048, 63;
	and.b64  	%rd3352, %rd16041, 4294967295;
	add.s64 	%rd3353, %rd3351, %rd206;
	sub.s64 	%rd16047, %rd3352, %rd3353;
	shr.u64 	%rd3354, %rd16047, 63;
	and.b64  	%rd3355, %rd16040, 4294967295;
	add.s64 	%rd3356, %rd3354, %rd208;
	sub.s64 	%rd16046, %rd3355, %rd3356;
	shr.u64 	%rd3357, %rd16046, 63;
	and.b64  	%rd3358, %rd16039, 4294967295;
	add.s64 	%rd3359, %rd3357, %rd210;
	sub.s64 	%rd16045, %rd3358, %rd3359;
	shr.u64 	%rd3360, %rd16045, 63;
	cvt.u64.u32 	%rd3361, %r3045;
	add.s64 	%rd3362, %rd3360, %rd212;
	sub.s64 	%rd3363, %rd3361, %rd3362;
	cvt.u32.u64 	%r3078, %rd3363;
	setp.gt.s64 	%p394, %rd3363, -1;
	@%p394 bra 	$L__BB0_383;
	cvt.u32.u64 	%r1821, %rd191;
	add.s32 	%r3085, %r1821, %r3085;
	setp.lt.u32 	%p395, %r3085, %r1821;
	selp.u64 	%rd3364, 1, 0, %p395;
	and.b64  	%rd3365, %rd16050, 4294967295;
	add.s64 	%rd3366, %rd3365, %rd3364;
	add.s64 	%rd16050, %rd3366, %rd189;
	shr.u64 	%rd3367, %rd16050, 32;
	and.b64  	%rd3368, %rd16049, 4294967295;
	add.s64 	%rd3369, %rd3367, %rd3368;
	add.s64 	%rd16049, %rd3369, %rd190;
	shr.u64 	%rd3370, %rd16049, 32;
	and.b64  	%rd3371, %rd16048, 4294967295;
	add.s64 	%rd3372, %rd3370, %rd3371;
	add.s64 	%rd16048, %rd3372, %rd17;
	shr.u64 	%rd3373, %rd16048, 32;
	and.b64  	%rd3374, %rd16047, 4294967295;
	add.s64 	%rd3375, %rd3373, %rd3374;
	add.s64 	%rd16047, %rd3375, %rd188;
	shr.u64 	%rd3376, %rd16047, 32;
	and.b64  	%rd3377, %rd16046, 4294967295;
	add.s64 	%rd3378, %rd3376, %rd3377;
	add.s64 	%rd16046, %rd3378, %rd187;
	shr.u64 	%rd3379, %rd16046, 32;
	and.b64  	%rd3380, %rd16045, 4294967295;
	add.s64 	%rd3381, %rd3379, %rd3380;
	add.s64 	%rd16045, %rd3381, %rd18;
	{ .reg .b32 tmp; mov.b64 {tmp, %r1822}, %rd16045; }
	add.s32 	%r1823, %r3078, %r1822;
	add.s32 	%r3078, %r1823, %r173;
$L__BB0_383:
	cvt.u32.u64 	%r3084, %rd16050;
	cvt.u32.u64 	%r3083, %rd16049;
	cvt.u32.u64 	%r3082, %rd16048;
	cvt.u32.u64 	%r3081, %rd16047;
	cvt.u32.u64 	%r3080, %rd16046;
	cvt.u32.u64 	%r3079, %rd16045;
	cvt.u64.u32 	%rd3382, %r3085;
	sub.s64 	%rd3383, %rd199, %rd3382;
	cvt.u32.u64 	%r3050, %rd3383;
	shr.u64 	%rd3384, %rd3383, 63;
	and.b64  	%rd3385, %rd16050, 4294967295;
	add.s64 	%rd3386, %rd3384, %rd3385;
	sub.s64 	%rd16056, %rd200, %rd3386;
	shr.u64 	%rd3387, %rd16056, 63;
	and.b64  	%rd3388, %rd16049, 4294967295;
	add.s64 	%rd3389, %rd3387, %rd3388;
	sub.s64 	%rd16055, %rd202, %rd3389;
	shr.u64 	%rd3390, %rd16055, 63;
	and.b64  	%rd3391, %rd16048, 4294967295;
	add.s64 	%rd3392, %rd3390, %rd3391;
	sub.s64 	%rd16054, %rd204, %rd3392;
	shr.u64 	%rd3393, %rd16054, 63;
	and.b64  	%rd3394, %rd16047, 4294967295;
	add.s64 	%rd3395, %rd3393, %rd3394;
	sub.s64 	%rd16053, %rd206, %rd3395;
	shr.u64 	%rd3396, %rd16053, 63;
	and.b64  	%rd3397, %rd16046, 4294967295;
	add.s64 	%rd3398, %rd3396, %rd3397;
	sub.s64 	%rd16052, %rd208, %rd3398;
	shr.u64 	%rd3399, %rd16052, 63;
	and.b64  	%rd3400, %rd16045, 4294967295;
	add.s64 	%rd3401, %rd3399, %rd3400;
	sub.s64 	%rd16051, %rd210, %rd3401;
	shr.u64 	%rd3402, %rd16051, 63;
	cvt.u64.u32 	%rd3403, %r3078;
	add.s64 	%rd3404, %rd3402, %rd3403;
	sub.s64 	%rd3405, %rd212, %rd3404;
	cvt.u32.u64 	%r3049, %rd3405;
	setp.gt.s64 	%p396, %rd3405, -1;
	@%p396 bra 	$L__BB0_385;
	cvt.u32.u64 	%r1824, %rd191;
	add.s32 	%r3050, %r1824, %r3050;
	setp.lt.u32 	%p397, %r3050, %r1824;
	selp.u64 	%rd3406, 1, 0, %p397;
	and.b64  	%rd3407, %rd16056, 4294967295;
	add.s64 	%rd3408, %rd3407, %rd3406;
	add.s64 	%rd16056, %rd3408, %rd189;
	shr.u64 	%rd3409, %rd16056, 32;
	and.b64  	%rd3410, %rd16055, 4294967295;
	add.s64 	%rd3411, %rd3409, %rd3410;
	add.s64 	%rd16055, %rd3411, %rd190;
	shr.u64 	%rd3412, %rd16055, 32;
	and.b64  	%rd3413, %rd16054, 4294967295;
	add.s64 	%rd3414, %rd3412, %rd3413;
	add.s64 	%rd16054, %rd3414, %rd17;
	shr.u64 	%rd3415, %rd16054, 32;
	and.b64  	%rd3416, %rd16053, 4294967295;
	add.s64 	%rd3417, %rd3415, %rd3416;
	add.s64 	%rd16053, %rd3417, %rd188;
	shr.u64 	%rd3418, %rd16053, 32;
	and.b64  	%rd3419, %rd16052, 4294967295;
	add.s64 	%rd3420, %rd3418, %rd3419;
	add.s64 	%rd16052, %rd3420, %rd187;
	shr.u64 	%rd3421, %rd16052, 32;
	and.b64  	%rd3422, %rd16051, 4294967295;
	add.s64 	%rd3423, %rd3421, %rd3422;
	add.s64 	%rd16051, %rd3423, %rd18;
	{ .reg .b32 tmp; mov.b64 {tmp, %r1825}, %rd16051; }
	add.s32 	%r1826, %r3049, %r1825;
	add.s32 	%r3049, %r1826, %r173;
$L__BB0_385:
	cvt.u64.u32 	%rd3424, %r3050;
	mul.lo.s64 	%rd3425, %rd3424, %rd163;
	cvt.u32.u64 	%r1827, %rd3425;
	shr.u64 	%rd3426, %rd3425, 32;
	and.b64  	%rd3427, %rd16056, 4294967295;
	mad.lo.s64 	%rd3428, %rd3427, %rd163, %rd3426;
	shr.u64 	%rd3429, %rd3428, 32;
	and.b64  	%rd3430, %rd16055, 4294967295;
	mad.lo.s64 	%rd3431, %rd3430, %rd163, %rd3429;
	shr.u64 	%rd3432, %rd3431, 32;
	and.b64  	%rd3433, %rd16054, 4294967295;
	mad.lo.s64 	%rd3434, %rd3433, %rd163, %rd3432;
	shr.u64 	%rd3435, %rd3434, 32;
	and.b64  	%rd3436, %rd16053, 4294967295;
	mad.lo.s64 	%rd3437, %rd3436, %rd163, %rd3435;
	shr.u64 	%rd3438, %rd3437, 32;
	and.b64  	%rd3439, %rd16052, 4294967295;
	mad.lo.s64 	%rd3440, %rd3439, %rd163, %rd3438;
	shr.u64 	%rd3441, %rd3440, 32;
	and.b64  	%rd3442, %rd16051, 4294967295;
	mad.lo.s64 	%rd3443, %rd3442, %rd163, %rd3441;
	shr.u64 	%rd3444, %rd3443, 32;
	cvt.u64.u32 	%rd3445, %r3049;
	mad.lo.s64 	%rd3446, %rd3445, %rd163, %rd3444;
	shr.u64 	%rd3447, %rd3446, 32;
	and.b64  	%rd3448, %rd3428, 4294967295;
	mad.lo.s64 	%rd3449, %rd164, %rd3424, %rd3448;
	shr.u64 	%rd3450, %rd3449, 32;
	and.b64  	%rd3451, %rd3431, 4294967295;
	add.s64 	%rd3452, %rd3450, %rd3451;
	mad.lo.s64 	%rd3453, %rd3427, %rd164, %rd3452;
	shr.u64 	%rd3454, %rd3453, 32;
	and.b64  	%rd3455, %rd3434, 4294967295;
	add.s64 	%rd3456, %rd3454, %rd3455;
	mad.lo.s64 	%rd3457, %rd3430, %rd164, %rd3456;
	shr.u64 	%rd3458, %rd3457, 32;
	and.b64  	%rd3459, %rd3437, 4294967295;
	add.s64 	%rd3460, %rd3458, %rd3459;
	mad.lo.s64 	%rd3461, %rd3433, %rd164, %rd3460;
	shr.u64 	%rd3462, %rd3461, 32;
	and.b64  	%rd3463, %rd3440, 4294967295;
	add.s64 	%rd3464, %rd3462, %rd3463;
	mad.lo.s64 	%rd3465, %rd3436, %rd164, %rd3464;
	shr.u64 	%rd3466, %rd3465, 32;
	and.b64  	%rd3467, %rd3443, 4294967295;
	add.s64 	%rd3468, %rd3466, %rd3467;
	mad.lo.s64 	%rd3469, %rd3439, %rd164, %rd3468;
	shr.u64 	%rd3470, %rd3469, 32;
	and.b64  	%rd3471, %rd3446, 4294967295;
	add.s64 	%rd3472, %rd3470, %rd3471;
	mad.lo.s64 	%rd3473, %rd3442, %rd164, %rd3472;
	shr.u64 	%rd3474, %rd3473, 32;
	add.s64 	%rd3475, %rd3474, %rd3447;
	mad.lo.s64 	%rd3476, %rd164, %rd3445, %rd3475;
	shr.u64 	%rd3477, %rd3476, 32;
	and.b64  	%rd3478, %rd3453, 4294967295;
	mad.lo.s64 	%rd3479, %rd165, %rd3424, %rd3478;
	shr.u64 	%rd3480, %rd3479, 32;
	and.b64  	%rd3481, %rd3457, 4294967295;
	add.s64 	%rd3482, %rd3480, %rd3481;
	mad.lo.s64 	%rd3483, %rd3427, %rd165, %rd3482;
	shr.u64 	%rd3484, %rd3483, 32;
	and.b64  	%rd3485, %rd3461, 4294967295;
	add.s64 	%rd3486, %rd3484, %rd3485;
	mad.lo.s64 	%rd3487, %rd3430, %rd165, %rd3486;
	shr.u64 	%rd3488, %rd3487, 32;
	and.b64  	%rd3489, %rd3465, 4294967295;
	add.s64 	%rd3490, %rd3488, %rd3489;
	mad.lo.s64 	%rd3491, %rd3433, %rd165, %rd3490;
	shr.u64 	%rd3492, %rd3491, 32;
	and.b64  	%rd3493, %rd3469, 4294967295;
	add.s64 	%rd3494, %rd3492, %rd3493;
	mad.lo.s64 	%rd3495, %rd3436, %rd165, %rd3494;
	shr.u64 	%rd3496, %rd3495, 32;
	and.b64  	%rd3497, %rd3473, 4294967295;
	add.s64 	%rd3498, %rd3496, %rd3497;
	mad.lo.s64 	%rd3499, %rd3439, %rd165, %rd3498;
	shr.u64 	%rd3500, %rd3499, 32;
	and.b64  	%rd3501, %rd3476, 4294967295;
	add.s64 	%rd3502, %rd3500, %rd3501;
	mad.lo.s64 	%rd3503, %rd3442, %rd165, %rd3502;
	shr.u64 	%rd3504, %rd3503, 32;
	add.s64 	%rd3505, %rd3504, %rd3477;
	mad.lo.s64 	%rd3506, %rd165, %rd3445, %rd3505;
	shr.u64 	%rd3507, %rd3506, 32;
	and.b64  	%rd3508, %rd3483, 4294967295;
	mad.lo.s64 	%rd3509, %rd166, %rd3424, %rd3508;
	shr.u64 	%rd3510, %rd3509, 32;
	and.b64  	%rd3511, %rd3487, 4294967295;
	add.s64 	%rd3512, %rd3510, %rd3511;
	mad.lo.s64 	%rd3513, %rd3427, %rd166, %rd3512;
	shr.u64 	%rd3514, %rd3513, 32;
	and.b64  	%rd3515, %rd3491, 4294967295;
	add.s64 	%rd3516, %rd3514, %rd3515;
	mad.lo.s64 	%rd3517, %rd3430, %rd166, %rd3516;
	shr.u64 	%rd3518, %rd3517, 32;
	and.b64  	%rd3519, %rd3495, 4294967295;
	add.s64 	%rd3520, %rd3518, %rd3519;
	mad.lo.s64 	%rd3521, %rd3433, %rd166, %rd3520;
	shr.u64 	%rd3522, %rd3521, 32;
	and.b64  	%rd3523, %rd3499, 4294967295;
	add.s64 	%rd3524, %rd3522, %rd3523;
	mad.lo.s64 	%rd3525, %rd3436, %rd166, %rd3524;
	shr.u64 	%rd3526, %rd3525, 32;
	and.b64  	%rd3527, %rd3503, 4294967295;
	add.s64 	%rd3528, %rd3526, %rd3527;
	mad.lo.s64 	%rd3529, %rd3439, %rd166, %rd3528;
	shr.u64 	%rd3530, %rd3529, 32;
	and.b64  	%rd3531, %rd3506, 4294967295;
	add.s64 	%rd3532, %rd3530, %rd3531;
	mad.lo.s64 	%rd3533, %rd3442, %rd166, %rd3532;
	shr.u64 	%rd3534, %rd3533, 32;
	add.s64 	%rd3535, %rd3534, %rd3507;
	mad.lo.s64 	%rd3536, %rd166, %rd3445, %rd3535;
	shr.u64 	%rd3537, %rd3536, 32;
	and.b64  	%rd3538, %rd3513, 4294967295;
	mad.lo.s64 	%rd3539, %rd167, %rd3424, %rd3538;
	shr.u64 	%rd3540, %rd3539, 32;
	and.b64  	%rd3541, %rd3517, 4294967295;
	add.s64 	%rd3542, %rd3540, %rd3541;
	mad.lo.s64 	%rd3543, %rd3427, %rd167, %rd3542;
	shr.u64 	%rd3544, %rd3543, 32;
	and.b64  	%rd3545, %rd3521, 4294967295;
	add.s64 	%rd3546, %rd3544, %rd3545;
	mad.lo.s64 	%rd3547, %rd3430, %rd167, %rd3546;
	shr.u64 	%rd3548, %rd3547, 32;
	and.b64  	%rd3549, %rd3525, 4294967295;
	add.s64 	%rd3550, %rd3548, %rd3549;
	mad.lo.s64 	%rd3551, %rd3433, %rd167, %rd3550;
	shr.u64 	%rd3552, %rd3551, 32;
	and.b64  	%rd3553, %rd3529, 4294967295;
	add.s64 	%rd3554, %rd3552, %rd3553;
	mad.lo.s64 	%rd3555, %rd3436, %rd167, %rd3554;
	shr.u64 	%rd3556, %rd3555, 32;
	and.b64  	%rd3557, %rd3533, 4294967295;
	add.s64 	%rd3558, %rd3556, %rd3557;
	mad.lo.s64 	%rd3559, %rd3439, %rd167, %rd3558;
	shr.u64 	%rd3560, %rd3559, 32;
	and.b64  	%rd3561, %rd3536, 4294967295;
	add.s64 	%rd3562, %rd3560, %rd3561;
	mad.lo.s64 	%rd3563, %rd3442, %rd167, %rd3562;
	shr.u64 	%rd3564, %rd3563, 32;
	add.s64 	%rd3565, %rd3564, %rd3537;
	mad.lo.s64 	%rd3566, %rd167, %rd3445, %rd3565;
	shr.u64 	%rd3567, %rd3566, 32;
	and.b64  	%rd3568, %rd3543, 4294967295;
	mad.lo.s64 	%rd3569, %rd168, %rd3424, %rd3568;
	shr.u64 	%rd3570, %rd3569, 32;
	and.b64  	%rd3571, %rd3547, 4294967295;
	add.s64 	%rd3572, %rd3570, %rd3571;
	mad.lo.s64 	%rd3573, %rd3427, %rd168, %rd3572;
	shr.u64 	%rd3574, %rd3573, 32;
	and.b64  	%rd3575, %rd3551, 4294967295;
	add.s64 	%rd3576, %rd3574, %rd3575;
	mad.lo.s64 	%rd3577, %rd3430, %rd168, %rd3576;
	shr.u64 	%rd3578, %rd3577, 32;
	and.b64  	%rd3579, %rd3555, 4294967295;
	add.s64 	%rd3580, %rd3578, %rd3579;
	mad.lo.s64 	%rd3581, %rd3433, %rd168, %rd3580;
	shr.u64 	%rd3582, %rd3581, 32;
	and.b64  	%rd3583, %rd3559, 4294967295;
	add.s64 	%rd3584, %rd3582, %rd3583;
	mad.lo.s64 	%rd3585, %rd3436, %rd168, %rd3584;
	shr.u64 	%rd3586, %rd3585, 32;
	and.b64  	%rd3587, %rd3563, 4294967295;
	add.s64 	%rd3588, %rd3586, %rd3587;
	mad.lo.s64 	%rd3589, %rd3439, %rd168, %rd3588;
	shr.u64 	%rd3590, %rd3589, 32;
	and.b64  	%rd3591, %rd3566, 4294967295;
	add.s64 	%rd3592, %rd3590, %rd3591;
	mad.lo.s64 	%rd3593, %rd3442, %rd168, %rd3592;
	shr.u64 	%rd3594, %rd3593, 32;
	add.s64 	%rd3595, %rd3594, %rd3567;
	mad.lo.s64 	%rd3596, %rd168, %rd3445, %rd3595;
	shr.u64 	%rd3597, %rd3596, 32;
	and.b64  	%rd3598, %rd3573, 4294967295;
	mad.lo.s64 	%rd3599, %rd169, %rd3424, %rd3598;
	shr.u64 	%rd3600, %rd3599, 32;
	and.b64  	%rd3601, %rd3577, 4294967295;
	add.s64 	%rd3602, %rd3600, %rd3601;
	mad.lo.s64 	%rd3603, %rd3427, %rd169, %rd3602;
	shr.u64 	%rd3604, %rd3603, 32;
	and.b64  	%rd3605, %rd3581, 4294967295;
	add.s64 	%rd3606, %rd3604, %rd3605;
	mad.lo.s64 	%rd3607, %rd3430, %rd169, %rd3606;
	shr.u64 	%rd3608, %rd3607, 32;
	and.b64  	%rd3609, %rd3585, 4294967295;
	add.s64 	%rd3610, %rd3608, %rd3609;
	mad.lo.s64 	%rd3611, %rd3433, %rd169, %rd3610;
	shr.u64 	%rd3612, %rd3611, 32;
	and.b64  	%rd3613, %rd3589, 4294967295;
	add.s64 	%rd3614, %rd3612, %rd3613;
	mad.lo.s64 	%rd3615, %rd3436, %rd169, %rd3614;
	shr.u64 	%rd3616, %rd3615, 32;
	and.b64  	%rd3617, %rd3593, 4294967295;
	add.s64 	%rd3618, %rd3616, %rd3617;
	mad.lo.s64 	%rd3619, %rd3439, %rd169, %rd3618;
	shr.u64 	%rd3620, %rd3619, 32;
	and.b64  	%rd3621, %rd3596, 4294967295;
	add.s64 	%rd3622, %rd3620, %rd3621;
	mad.lo.s64 	%rd3623, %rd3442, %rd169, %rd3622;
	shr.u64 	%rd3624, %rd3623, 32;
	add.s64 	%rd3625, %rd3624, %rd3597;
	mad.lo.s64 	%rd3626, %rd169, %rd3445, %rd3625;
	shr.u64 	%rd3627, %rd3626, 32;
	and.b64  	%rd3628, %rd3603, 4294967295;
	mad.lo.s64 	%rd3629, %rd3424, %rd170, %rd3628;
	shr.u64 	%rd3630, %rd3629, 32;
	and.b64  	%rd3631, %rd3607, 4294967295;
	add.s64 	%rd3632, %rd3630, %rd3631;
	mad.lo.s64 	%rd3633, %rd3427, %rd170, %rd3632;
	cvt.u32.u64 	%r1828, %rd3633;
	shr.u64 	%rd3634, %rd3633, 32;
	and.b64  	%rd3635, %rd3611, 4294967295;
	add.s64 	%rd3636, %rd3634, %rd3635;
	mad.lo.s64 	%rd3637, %rd3430, %rd170, %rd3636;
	shr.u64 	%rd3638, %rd3637, 32;
	and.b64  	%rd3639, %rd3615, 4294967295;
	add.s64 	%rd3640, %rd3638, %rd3639;
	mad.lo.s64 	%rd3641, %rd3433, %rd170, %rd3640;
	shr.u64 	%rd3642, %rd3641, 32;
	and.b64  	%rd3643, %rd3619, 4294967295;
	add.s64 	%rd3644, %rd3642, %rd3643;
	mad.lo.s64 	%rd3645, %rd3436, %rd170, %rd3644;
	shr.u64 	%rd3646, %rd3645, 32;
	and.b64  	%rd3647, %rd3623, 4294967295;
	add.s64 	%rd3648, %rd3646, %rd3647;
	mad.lo.s64 	%rd3649, %rd3439, %rd170, %rd3648;
	shr.u64 	%rd3650, %rd3649, 32;
	and.b64  	%rd3651, %rd3626, 4294967295;
	add.s64 	%rd3652, %rd3650, %rd3651;
	mad.lo.s64 	%rd3653, %rd3442, %rd170, %rd3652;
	shr.u64 	%rd3654, %rd3653, 32;
	add.s64 	%rd3655, %rd3654, %rd3627;
	mad.lo.s64 	%rd3656, %rd3445, %rd170, %rd3655;
	shr.u64 	%rd3657, %rd3656, 32;
	and.b64  	%rd3658, %rd3633, 4294967295;
	mul.lo.s64 	%rd3659, %rd3658, 977;
	cvt.u32.u64 	%r1829, %rd3659;
	shr.u64 	%rd3660, %rd3659, 32;
	and.b64  	%rd3661, %rd3637, 4294967295;
	mad.lo.s64 	%rd3662, %rd3661, 977, %rd3660;
	shr.u64 	%rd3663, %rd3662, 32;
	and.b64  	%rd3664, %rd3641, 4294967295;
	mad.lo.s64 	%rd3665, %rd3664, 977, %rd3663;
	shr.u64 	%rd3666, %rd3665, 32;
	and.b64  	%rd3667, %rd3645, 4294967295;
	mad.lo.s64 	%rd3668, %rd3667, 977, %rd3666;
	shr.u64 	%rd3669, %rd3668, 32;
	and.b64  	%rd3670, %rd3649, 4294967295;
	mad.lo.s64 	%rd3671, %rd3670, 977, %rd3669;
	shr.u64 	%rd3672, %rd3671, 32;
	and.b64  	%rd3673, %rd3653, 4294967295;
	mad.lo.s64 	%rd3674, %rd3673, 977, %rd3672;
	shr.u64 	%rd3675, %rd3674, 32;
	and.b64  	%rd3676, %rd3656, 4294967295;
	mad.lo.s64 	%rd3677, %rd3676, 977, %rd3675;
	shr.u64 	%rd3678, %rd3677, 32;
	mad.lo.s64 	%rd3679, %rd3657, 977, %rd3678;
	shr.u64 	%rd3680, %rd3679, 32;
	add.s32 	%r1830, %r1827, %r1829;
	setp.lt.u32 	%p398, %r1830, %r1827;
	selp.u64 	%rd3681, 1, 0, %p398;
	and.b64  	%rd3682, %rd3449, 4294967295;
	and.b64  	%rd3683, %rd3662, 4294967295;
	add.s64 	%rd3684, %rd3682, %rd3681;
	add.s64 	%rd3685, %rd3684, %rd3683;
	cvt.u32.u64 	%r1831, %rd3685;
	shr.u64 	%rd3686, %rd3685, 32;
	and.b64  	%rd3687, %rd3479, 4294967295;
	and.b64  	%rd3688, %rd3665, 4294967295;
	add.s64 	%rd3689, %rd3686, %rd3687;
	add.s64 	%rd3690, %rd3689, %rd3688;
	shr.u64 	%rd3691, %rd3690, 32;
	and.b64  	%rd3692, %rd3509, 4294967295;
	and.b64  	%rd3693, %rd3668, 4294967295;
	add.s64 	%rd3694, %rd3691, %rd3692;
	add.s64 	%rd3695, %rd3694, %rd3693;
	shr.u64 	%rd3696, %rd3695, 32;
	and.b64  	%rd3697, %rd3539, 4294967295;
	and.b64  	%rd3698, %rd3671, 4294967295;
	add.s64 	%rd3699, %rd3696, %rd3697;
	add.s64 	%rd3700, %rd3699, %rd3698;
	shr.u64 	%rd3701, %rd3700, 32;
	and.b64  	%rd3702, %rd3569, 4294967295;
	and.b64  	%rd3703, %rd3674, 4294967295;
	add.s64 	%rd3704, %rd3701, %rd3702;
	add.s64 	%rd3705, %rd3704, %rd3703;
	shr.u64 	%rd3706, %rd3705, 32;
	and.b64  	%rd3707, %rd3599, 4294967295;
	and.b64  	%rd3708, %rd3677, 4294967295;
	add.s64 	%rd3709, %rd3706, %rd3707;
	add.s64 	%rd3710, %rd3709, %rd3708;
	shr.u64 	%rd3711, %rd3710, 32;
	and.b64  	%rd3712, %rd3629, 4294967295;
	and.b64  	%rd3713, %rd3679, 4294967295;
	add.s64 	%rd3714, %rd3711, %rd3712;
	add.s64 	%rd3715, %rd3714, %rd3713;
	shr.u64 	%rd3716, %rd3715, 32;
	add.s64 	%rd3717, %rd3680, %rd3716;
	add.s32 	%r1832, %r1831, %r1828;
	setp.lt.u32 	%p399, %r1832, %r1831;
	selp.u64 	%rd3718, 1, 0, %p399;
	and.b64  	%rd3719, %rd3690, 4294967295;
	add.s64 	%rd3720, %rd3719, %rd3718;
	add.s64 	%rd3721, %rd3720, %rd3661;
	shr.u64 	%rd3722, %rd3721, 32;
	and.b64  	%rd3723, %rd3695, 4294967295;
	add.s64 	%rd3724, %rd3722, %rd3723;
	add.s64 	%rd3725, %rd3724, %rd3664;
	shr.u64 	%rd3726, %rd3725, 32;
	and.b64  	%rd3727, %rd3700, 4294967295;
	add.s64 	%rd3728, %rd3726, %rd3727;
	add.s64 	%rd3729, %rd3728, %rd3667;
	shr.u64 	%rd3730, %rd3729, 32;
	and.b64  	%rd3731, %rd3705, 4294967295;
	add.s64 	%rd3732, %rd3730, %rd3731;
	add.s64 	%rd3733, %rd3732, %rd3670;
	shr.u64 	%rd3734, %rd3733, 32;
	and.b64  	%rd3735, %rd3710, 4294967295;
	add.s64 	%rd3736, %rd3734, %rd3735;
	add.s64 	%rd3737, %rd3736, %rd3673;
	shr.u64 	%rd3738, %rd3737, 32;
	and.b64  	%rd3739, %rd3715, 4294967295;
	add.s64 	%rd3740, %rd3738, %rd3739;
	add.s64 	%rd3741, %rd3740, %rd3676;
	cvt.u32.u64 	%r1833, %rd3741;
	shr.u64 	%rd3742, %rd3741, 32;
	add.s64 	%rd3743, %rd3742, %rd3717;
	add.s64 	%rd3744, %rd3743, %rd3657;
	shr.u64 	%rd3745, %rd3744, 32;
	and.b64  	%rd3746, %rd3744, 4294967295;
	mul.lo.s64 	%rd3747, %rd3746, 977;
	shr.u64 	%rd3748, %rd3747, 32;
	mad.lo.s64 	%rd3749, %rd3745, 977, %rd3748;
	cvt.u64.u32 	%rd3750, %r1830;
	and.b64  	%rd3751, %rd3747, 4294967295;
	add.s64 	%rd16063, %rd3751, %rd3750;
	shr.u64 	%rd3752, %rd16063, 32;
	cvt.u64.u32 	%rd3753, %r1832;
	add.s64 	%rd3754, %rd3752, %rd3753;
	add.s64 	%rd3755, %rd3744, %rd3749;
	and.b64  	%rd3756, %rd3755, 4294967295;
	add.s64 	%rd16062, %rd3754, %rd3756;
	shr.u64 	%rd3757, %rd16062, 32;
	and.b64  	%rd3758, %rd3721, 4294967295;
	add.s64 	%rd3759, %rd3757, %rd3758;
	add.s64 	%rd16061, %rd3759, %rd3745;
	shr.u64 	%rd3760, %rd16061, 32;
	and.b64  	%rd3761, %rd3725, 4294967295;
	add.s64 	%rd16060, %rd3760, %rd3761;
	shr.u64 	%rd3762, %rd16060, 32;
	and.b64  	%rd3763, %rd3729, 4294967295;
	add.s64 	%rd16059, %rd3762, %rd3763;
	shr.u64 	%rd3764, %rd16059, 32;
	and.b64  	%rd3765, %rd3733, 4294967295;
	add.s64 	%rd16058, %rd3764, %rd3765;
	shr.u64 	%rd3766, %rd16058, 32;
	and.b64  	%rd3767, %rd3737, 4294967295;
	add.s64 	%rd16057, %rd3766, %rd3767;
	{ .reg .b32 tmp; mov.b64 {tmp, %r1834}, %rd16057; }
	add.s32 	%r3051, %r1833, %r1834;
$L__BB0_386:
	cvt.u32.u64 	%r201, %rd16062;
	cvt.u32.u64 	%r202, %rd16061;
	cvt.u32.u64 	%r203, %rd16060;
	cvt.u32.u64 	%r204, %rd16059;
	cvt.u32.u64 	%r205, %rd16058;
	cvt.u32.u64 	%r206, %rd16057;
	setp.lt.u32 	%p400, %r3051, %r173;
	@%p400 bra 	$L__BB0_401;
	setp.gt.u32 	%p401, %r3051, %r173;
	@%p401 bra 	$L__BB0_400;
	cvt.u32.u64 	%r1835, %rd18;
	setp.gt.u32 	%p402, %r1835, %r206;
	@%p402 bra 	$L__BB0_401;
	setp.lt.u32 	%p403, %r1835, %r206;
	@%p403 bra 	$L__BB0_400;
	cvt.u32.u64 	%r1837, %rd187;
	setp.gt.u32 	%p404, %r1837, %r205;
	@%p404 bra 	$L__BB0_401;
	setp.lt.u32 	%p405, %r1837, %r205;
	@%p405 bra 	$L__BB0_400;
	cvt.u32.u64 	%r1839, %rd188;
	setp.gt.u32 	%p406, %r1839, %r204;
	@%p406 bra 	$L__BB0_401;
	setp.lt.u32 	%p407, %r1839, %r204;
	@%p407 bra 	$L__BB0_400;
	cvt.u32.u64 	%r1841, %rd17;
	setp.gt.u32 	%p408, %r1841, %r203;
	@%p408 bra 	$L__BB0_401;
	setp.lt.u32 	%p409, %r1841, %r203;
	@%p409 bra 	$L__BB0_400;
	cvt.u32.u64 	%r1843, %rd190;
	setp.gt.u32 	%p410, %r1843, %r202;
	@%p410 bra 	$L__BB0_401;
	setp.lt.u32 	%p411, %r1843, %r202;
	@%p411 bra 	$L__BB0_400;
	cvt.u32.u64 	%r1845, %rd189;
	setp.gt.u32 	%p412, %r1845, %r201;
	@%p412 bra 	$L__BB0_401;
	cvt.u32.u64 	%r1847, %rd191;
	setp.ge.u32 	%p413, %r1845, %r201;
	cvt.u32.u64 	%r1848, %rd16063;
	setp.gt.u32 	%p414, %r1847, %r1848;
	and.pred  	%p415, %p413, %p414;
	@%p415 bra 	$L__BB0_401;
$L__BB0_400:
	and.b64  	%rd3769, %rd16063, 4294967295;
	sub.s64 	%rd16063, %rd3769, %rd191;
	shr.u64 	%rd3770, %rd16063, 63;
	and.b64  	%rd3771, %rd16062, 4294967295;
	add.s64 	%rd3772, %rd3770, %rd189;
	sub.s64 	%rd16062, %rd3771, %rd3772;
	shr.u64 	%rd3773, %rd16062, 63;
	and.b64  	%rd3774, %rd16061, 4294967295;
	add.s64 	%rd3775, %rd3773, %rd190;
	sub.s64 	%rd16061, %rd3774, %rd3775;
	shr.u64 	%rd3776, %rd16061, 63;
	and.b64  	%rd3777, %rd16060, 4294967295;
	add.s64 	%rd3778, %rd3776, %rd17;
	sub.s64 	%rd16060, %rd3777, %rd3778;
	shr.u64 	%rd3779, %rd16060, 63;
	and.b64  	%rd3780, %rd16059, 4294967295;
	add.s64 	%rd3781, %rd3779, %rd188;
	sub.s64 	%rd16059, %rd3780, %rd3781;
	shr.u64 	%rd3782, %rd16059, 63;
	and.b64  	%rd3783, %rd16058, 4294967295;
	add.s64 	%rd3784, %rd3782, %rd187;
	sub.s64 	%rd16058, %rd3783, %rd3784;
	shr.u64 	%rd3785, %rd16058, 63;
	and.b64  	%rd3786, %rd16057, 4294967295;
	add.s64 	%rd3787, %rd3785, %rd18;
	sub.s64 	%rd16057, %rd3786, %rd3787;
	shr.u64 	%rd3788, %rd16057, 63;
	cvt.u32.u64 	%r1849, %rd3788;
	add.s32 	%r1850, %r173, %r1849;
	sub.s32 	%r3051, %r3051, %r1850;
	bra.uni 	$L__BB0_386;
$L__BB0_401:
	mul.lo.s64 	%rd3789, %rd31, %rd31;
	cvt.u32.u64 	%r1851, %rd3789;
	shr.u64 	%rd3790, %rd3789, 32;
	mul.lo.s64 	%rd3791, %rd32, %rd31;
	add.s64 	%rd3792, %rd3790, %rd3791;
	shr.u64 	%rd3793, %rd3792, 32;
	mul.lo.s64 	%rd3794, %rd33, %rd31;
	add.s64 	%rd3795, %rd3793, %rd3794;
	shr.u64 	%rd3796, %rd3795, 32;
	mul.lo.s64 	%rd3797, %rd34, %rd31;
	add.s64 	%rd3798, %rd3796, %rd3797;
	shr.u64 	%rd3799, %rd3798, 32;
	mul.lo.s64 	%rd3800, %rd35, %rd31;
	add.s64 	%rd3801, %rd3799, %rd3800;
	shr.u64 	%rd3802, %rd3801, 32;
	mul.lo.s64 	%rd3803, %rd36, %rd31;
	add.s64 	%rd3804, %rd3802, %rd3803;
	shr.u64 	%rd3805, %rd3804, 32;
	mul.lo.s64 	%rd3806, %rd37, %rd31;
	add.s64 	%rd3807, %rd3805, %rd3806;
	shr.u64 	%rd3808, %rd3807, 32;
	cvt.u64.u32 	%rd3809, %r3033;
	mul.lo.s64 	%rd3810, %rd31, %rd3809;
	add.s64 	%rd3811, %rd3808, %rd3810;
	shr.u64 	%rd3812, %rd3811, 32;
	and.b64  	%rd3813, %rd3792, 4294967295;
	add.s64 	%rd3814, %rd3791, %rd3813;
	shr.u64 	%rd3815, %rd3814, 32;
	and.b64  	%rd3816, %rd3795, 4294967295;
	add.s64 	%rd3817, %rd3815, %rd3816;
	mad.lo.s64 	%rd3818, %rd32, %rd32, %rd3817;
	shr.u64 	%rd3819, %rd3818, 32;
	mul.lo.s64 	%rd3820, %rd33, %rd32;
	and.b64  	%rd3821, %rd3798, 4294967295;
	add.s64 	%rd3822, %rd3819, %rd3821;
	add.s64 	%rd3823, %rd3822, %rd3820;
	shr.u64 	%rd3824, %rd3823, 32;
	mul.lo.s64 	%rd3825, %rd34, %rd32;
	and.b64  	%rd3826, %rd3801, 4294967295;
	add.s64 	%rd3827, %rd3824, %rd3826;
	add.s64 	%rd3828, %rd3827, %rd3825;
	shr.u64 	%rd3829, %rd3828, 32;
	mul.lo.s64 	%rd3830, %rd35, %rd32;
	and.b64  	%rd3831, %rd3804, 4294967295;
	add.s64 	%rd3832, %rd3829, %rd3831;
	add.s64 	%rd3833, %rd3832, %rd3830;
	shr.u64 	%rd3834, %rd3833, 32;
	mul.lo.s64 	%rd3835, %rd36, %rd32;
	and.b64  	%rd3836, %rd3807, 4294967295;
	add.s64 	%rd3837, %rd3834, %rd3836;
	add.s64 	%rd3838, %rd3837, %rd3835;
	shr.u64 	%rd3839, %rd3838, 32;
	mul.lo.s64 	%rd3840, %rd37, %rd32;
	and.b64  	%rd3841, %rd3811, 4294967295;
	add.s64 	%rd3842, %rd3839, %rd3841;
	add.s64 	%rd3843, %rd3842, %rd3840;
	shr.u64 	%rd3844, %rd3843, 32;
	mul.lo.s64 	%rd3845, %rd32, %rd3809;
	add.s64 	%rd3846, %rd3844, %rd3812;
	add.s64 	%rd3847, %rd3846, %rd3845;
	shr.u64 	%rd3848, %rd3847, 32;
	and.b64  	%rd3849, %rd3818, 4294967295;
	add.s64 	%rd3850, %rd3794, %rd3849;
	shr.u64 	%rd3851, %rd3850, 32;
	and.b64  	%rd3852, %rd3823, 4294967295;
	add.s64 	%rd3853, %rd3851, %rd3852;
	add.s64 	%rd3854, %rd3853, %rd3820;
	shr.u64 	%rd3855, %rd3854, 32;
	and.b64  	%rd3856, %rd3828, 4294967295;
	add.s64 	%rd3857, %rd3855, %rd3856;
	mad.lo.s64 	%rd3858, %rd33, %rd33, %rd3857;
	shr.u64 	%rd3859, %rd3858, 32;
	mul.lo.s64 	%rd3860, %rd34, %rd33;
	and.b64  	%rd3861, %rd3833, 4294967295;
	add.s64 	%rd3862, %rd3859, %rd3861;
	add.s64 	%rd3863, %rd3862, %rd3860;
	shr.u64 	%rd3864, %rd3863, 32;
	mul.lo.s64 	%rd3865, %rd35, %rd33;
	and.b64  	%rd3866, %rd3838, 4294967295;
	add.s64 	%rd3867, %rd3864, %rd3866;
	add.s64 	%rd3868, %rd3867, %rd3865;
	shr.u64 	%rd3869, %rd3868, 32;
	mul.lo.s64 	%rd3870, %rd36, %rd33;
	and.b64  	%rd3871, %rd3843, 4294967295;
	add.s64 	%rd3872, %rd3869, %rd3871;
	add.s64 	%rd3873, %rd3872, %rd3870;
	shr.u64 	%rd3874, %rd3873, 32;
	mul.lo.s64 	%rd3875, %rd37, %rd33;
	and.b64  	%rd3876, %rd3847, 4294967295;
	add.s64 	%rd3877, %rd3874, %rd3876;
	add.s64 	%rd3878, %rd3877, %rd3875;
	shr.u64 	%rd3879, %rd3878, 32;
	mul.lo.s64 	%rd3880, %rd33, %rd3809;
	add.s64 	%rd3881, %rd3879, %rd3848;
	add.s64 	%rd3882, %rd3881, %rd3880;
	shr.u64 	%rd3883, %rd3882, 32;
	and.b64  	%rd3884, %rd3854, 4294967295;
	add.s64 	%rd3885, %rd3797, %rd3884;
	shr.u64 	%rd3886, %rd3885, 32;
	and.b64  	%rd3887, %rd3858, 4294967295;
	add.s64 	%rd3888, %rd3886, %rd3887;
	add.s64 	%rd3889, %rd3888, %rd3825;
	shr.u64 	%rd3890, %rd3889, 32;
	and.b64  	%rd3891, %rd3863, 4294967295;
	add.s64 	%rd3892, %rd3890, %rd3891;
	add.s64 	%rd3893, %rd3892, %rd3860;
	shr.u64 	%rd3894, %rd3893, 32;
	and.b64  	%rd3895, %rd3868, 4294967295;
	add.s64 	%rd3896, %rd3894, %rd3895;
	mad.lo.s64 	%rd3897, %rd34, %rd34, %rd3896;
	shr.u64 	%rd3898, %rd3897, 32;
	mul.lo.s64 	%rd3899, %rd35, %rd34;
	and.b64  	%rd3900, %rd3873, 4294967295;
	add.s64 	%rd3901, %rd3898, %rd3900;
	add.s64 	%rd3902, %rd3901, %rd3899;
	shr.u64 	%rd3903, %rd3902, 32;
	mul.lo.s64 	%rd3904, %rd36, %rd34;
	and.b64  	%rd3905, %rd3878, 4294967295;
	add.s64 	%rd3906, %rd3903, %rd3905;
	add.s64 	%rd3907, %rd3906, %rd3904;
	shr.u64 	%rd3908, %rd3907, 32;
	mul.lo.s64 	%rd3909, %rd37, %rd34;
	and.b64  	%rd3910, %rd3882, 4294967295;
	add.s64 	%rd3911, %rd3908, %rd3910;
	add.s64 	%rd3912, %rd3911, %rd3909;
	shr.u64 	%rd3913, %rd3912, 32;
	mul.lo.s64 	%rd3914, %rd34, %rd3809;
	add.s64 	%rd3915, %rd3913, %rd3883;
	add.s64 	%rd3916, %rd3915, %rd3914;
	shr.u64 	%rd3917, %rd3916, 32;
	and.b64  	%rd3918, %rd3889, 4294967295;
	add.s64 	%rd3919, %rd3800, %rd3918;
	shr.u64 	%rd3920, %rd3919, 32;
	and.b64  	%rd3921, %rd3893, 4294967295;
	add.s64 	%rd3922, %rd3920, %rd3921;
	add.s64 	%rd3923, %rd3922, %rd3830;
	shr.u64 	%rd3924, %rd3923, 32;
	and.b64  	%rd3925, %rd3897, 4294967295;
	add.s64 	%rd3926, %rd3924, %rd3925;
	add.s64 	%rd3927, %rd3926, %rd3865;
	shr.u64 	%rd3928, %rd3927, 32;
	and.b64  	%rd3929, %rd3902, 4294967295;
	add.s64 	%rd3930, %rd3928, %rd3929;
	add.s64 	%rd3931, %rd3930, %rd3899;
	shr.u64 	%rd3932, %rd3931, 32;
	and.b64  	%rd3933, %rd3907, 4294967295;
	add.s64 	%rd3934, %rd3932, %rd3933;
	mad.lo.s64 	%rd3935, %rd35, %rd35, %rd3934;
	shr.u64 	%rd3936, %rd3935, 32;
	mul.lo.s64 	%rd3937, %rd36, %rd35;
	and.b64  	%rd3938, %rd3912, 4294967295;
	add.s64 	%rd3939, %rd3936, %rd3938;
	add.s64 	%rd3940, %rd3939, %rd3937;
	shr.u64 	%rd3941, %rd3940, 32;
	mul.lo.s64 	%rd3942, %rd37, %rd35;
	and.b64  	%rd3943, %rd3916, 4294967295;
	add.s64 	%rd3944, %rd3941, %rd3943;
	add.s64 	%rd3945, %rd3944, %rd3942;
	shr.u64 	%rd3946, %rd3945, 32;
	mul.lo.s64 	%rd3947, %rd35, %rd3809;
	add.s64 	%rd3948, %rd3946, %rd3917;
	add.s64 	%rd3949, %rd3948, %rd3947;
	shr.u64 	%rd3950, %rd3949, 32;
	and.b64  	%rd3951, %rd3923, 4294967295;
	add.s64 	%rd3952, %rd3803, %rd3951;
	shr.u64 	%rd3953, %rd3952, 32;
	and.b64  	%rd3954, %rd3927, 4294967295;
	add.s64 	%rd3955, %rd3953, %rd3954;
	add.s64 	%rd3956, %rd3955, %rd3835;
	shr.u64 	%rd3957, %rd3956, 32;
	and.b64  	%rd3958, %rd3931, 4294967295;
	add.s64 	%rd3959, %rd3957, %rd3958;
	add.s64 	%rd3960, %rd3959, %rd3870;
	shr.u64 	%rd3961, %rd3960, 32;
	and.b64  	%rd3962, %rd3935, 4294967295;
	add.s64 	%rd3963, %rd3961, %rd3962;
	add.s64 	%rd3964, %rd3963, %rd3904;
	shr.u64 	%rd3965, %rd3964, 32;
	and.b64  	%rd3966, %rd3940, 4294967295;
	add.s64 	%rd3967, %rd3965, %rd3966;
	add.s64 	%rd3968, %rd3967, %rd3937;
	shr.u64 	%rd3969, %rd3968, 32;
	and.b64  	%rd3970, %rd3945, 4294967295;
	add.s64 	%rd3971, %rd3969, %rd3970;
	mad.lo.s64 	%rd3972, %rd36, %rd36, %rd3971;
	shr.u64 	%rd3973, %rd3972, 32;
	mul.lo.s64 	%rd3974, %rd37, %rd36;
	and.b64  	%rd3975, %rd3949, 4294967295;
	add.s64 	%rd3976, %rd3973, %rd3975;
	add.s64 	%rd3977, %rd3976, %rd3974;
	shr.u64 	%rd3978, %rd3977, 32;
	mul.lo.s64 	%rd3979, %rd36, %rd3809;
	add.s64 	%rd3980, %rd3978, %rd3950;
	add.s64 	%rd3981, %rd3980, %rd3979;
	shr.u64 	%rd3982, %rd3981, 32;
	and.b64  	%rd3983, %rd3956, 4294967295;
	add.s64 	%rd3984, %rd3806, %rd3983;
	shr.u64 	%rd3985, %rd3984, 32;
	and.b64  	%rd3986, %rd3960, 4294967295;
	add.s64 	%rd3987, %rd3985, %rd3986;
	add.s64 	%rd3988, %rd3987, %rd3840;
	shr.u64 	%rd3989, %rd3988, 32;
	and.b64  	%rd3990, %rd3964, 4294967295;
	add.s64 	%rd3991, %rd3989, %rd3990;
	add.s64 	%rd3992, %rd3991, %rd3875;
	shr.u64 	%rd3993, %rd3992, 32;
	and.b64  	%rd3994, %rd3968, 4294967295;
	add.s64 	%rd3995, %rd3993, %rd3994;
	add.s64 	%rd3996, %rd3995, %rd3909;
	shr.u64 	%rd3997, %rd3996, 32;
	and.b64  	%rd3998, %rd3972, 4294967295;
	add.s64 	%rd3999, %rd3997, %rd3998;
	add.s64 	%rd4000, %rd3999, %rd3942;
	shr.u64 	%rd4001, %rd4000, 32;
	and.b64  	%rd4002, %rd3977, 4294967295;
	add.s64 	%rd4003, %rd4001, %rd4002;
	add.s64 	%rd4004, %rd4003, %rd3974;
	shr.u64 	%rd4005, %rd4004, 32;
	and.b64  	%rd4006, %rd3981, 4294967295;
	add.s64 	%rd4007, %rd4005, %rd4006;
	mad.lo.s64 	%rd4008, %rd37, %rd37, %rd4007;
	shr.u64 	%rd4009, %rd4008, 32;
	mul.lo.s64 	%rd4010, %rd37, %rd3809;
	add.s64 	%rd4011, %rd4009, %rd3982;
	add.s64 	%rd4012, %rd4011, %rd4010;
	shr.u64 	%rd4013, %rd4012, 32;
	and.b64  	%rd4014, %rd3988, 4294967295;
	add.s64 	%rd4015, %rd3810, %rd4014;
	shr.u64 	%rd4016, %rd4015, 32;
	and.b64  	%rd4017, %rd3992, 4294967295;
	add.s64 	%rd4018, %rd4016, %rd4017;
	add.s64 	%rd4019, %rd4018, %rd3845;
	cvt.u32.u64 	%r1852, %rd4019;
	shr.u64 	%rd4020, %rd4019, 32;
	and.b64  	%rd4021, %rd3996, 4294967295;
	add.s64 	%rd4022, %rd4020, %rd4021;
	add.s64 	%rd4023, %rd4022, %rd3880;
	shr.u64 	%rd4024, %rd4023, 32;
	and.b64  	%rd4025, %rd4000, 4294967295;
	add.s64 	%rd4026, %rd4024, %rd4025;
	add.s64 	%rd4027, %rd4026, %rd3914;
	shr.u64 	%rd4028, %rd4027, 32;
	and.b64  	%rd4029, %rd4004, 4294967295;
	add.s64 	%rd4030, %rd4028, %rd4029;
	add.s64 	%rd4031, %rd4030, %rd3947;
	shr.u64 	%rd4032, %rd4031, 32;
	and.b64  	%rd4033, %rd4008, 4294967295;
	add.s64 	%rd4034, %rd4032, %rd4033;
	add.s64 	%rd4035, %rd4034, %rd3979;
	shr.u64 	%rd4036, %rd4035, 32;
	and.b64  	%rd4037, %rd4012, 4294967295;
	add.s64 	%rd4038, %rd4036, %rd4037;
	add.s64 	%rd4039, %rd4038, %rd4010;
	shr.u64 	%rd4040, %rd4039, 32;
	mul.wide.u32 	%rd4041, %r3033, %r3033;
	add.s64 	%rd4042, %rd4040, %rd4013;
	add.s64 	%rd4043, %rd4042, %rd4041;
	shr.u64 	%rd4044, %rd4043, 32;
	and.b64  	%rd4045, %rd4019, 4294967295;
	mul.lo.s64 	%rd4046, %rd4045, 977;
	cvt.u32.u64 	%r1853, %rd4046;
	shr.u64 	%rd4047, %rd4046, 32;
	and.b64  	%rd4048, %rd4023, 4294967295;
	mad.lo.s64 	%rd4049, %rd4048, 977, %rd4047;
	shr.u64 	%rd4050, %rd4049, 32;
	and.b64  	%rd4051, %rd4027, 4294967295;
	mad.lo.s64 	%rd4052, %rd4051, 977, %rd4050;
	shr.u64 	%rd4053, %rd4052, 32;
	and.b64  	%rd4054, %rd4031, 4294967295;
	mad.lo.s64 	%rd4055, %rd4054, 977, %rd4053;
	shr.u64 	%rd4056, %rd4055, 32;
	and.b64  	%rd4057, %rd4035, 4294967295;
	mad.lo.s64 	%rd4058, %rd4057, 977, %rd4056;
	shr.u64 	%rd4059, %rd4058, 32;
	and.b64  	%rd4060, %rd4039, 4294967295;
	mad.lo.s64 	%rd4061, %rd4060, 977, %rd4059;
	shr.u64 	%rd4062, %rd4061, 32;
	and.b64  	%rd4063, %rd4043, 4294967295;
	mad.lo.s64 	%rd4064, %rd4063, 977, %rd4062;
	shr.u64 	%rd4065, %rd4064, 32;
	mad.lo.s64 	%rd4066, %rd4044, 977, %rd4065;
	shr.u64 	%rd4067, %rd4066, 32;
	add.s32 	%r1854, %r1851, %r1853;
	setp.lt.u32 	%p416, %r1854, %r1851;
	selp.u64 	%rd4068, 1, 0, %p416;
	and.b64  	%rd4069, %rd3814, 4294967295;
	and.b64  	%rd4070, %rd4049, 4294967295;
	add.s64 	%rd4071, %rd4069, %rd4068;
	add.s64 	%rd4072, %rd4071, %rd4070;
	cvt.u32.u64 	%r1855, %rd4072;
	shr.u64 	%rd4073, %rd4072, 32;
	and.b64  	%rd4074, %rd3850, 4294967295;
	and.b64  	%rd4075, %rd4052, 4294967295;
	add.s64 	%rd4076, %rd4073, %rd4074;
	add.s64 	%rd4077, %rd4076, %rd4075;
	shr.u64 	%rd4078, %rd4077, 32;
	and.b64  	%rd4079, %rd3885, 4294967295;
	and.b64  	%rd4080, %rd4055, 4294967295;
	add.s64 	%rd4081, %rd4078, %rd4079;
	add.s64 	%rd4082, %rd4081, %rd4080;
	shr.u64 	%rd4083, %rd4082, 32;
	and.b64  	%rd4084, %rd3919, 4294967295;
	and.b64  	%rd4085, %rd4058, 4294967295;
	add.s64 	%rd4086, %rd4083, %rd4084;
	add.s64 	%rd4087, %rd4086, %rd4085;
	shr.u64 	%rd4088, %rd4087, 32;
	and.b64  	%rd4089, %rd3952, 4294967295;
	and.b64  	%rd4090, %rd4061, 4294967295;
	add.s64 	%rd4091, %rd4088, %rd4089;
	add.s64 	%rd4092, %rd4091, %rd4090;
	shr.u64 	%rd4093, %rd4092, 32;
	and.b64  	%rd4094, %rd3984, 4294967295;
	and.b64  	%rd4095, %rd4064, 4294967295;
	add.s64 	%rd4096, %rd4093, %rd4094;
	add.s64 	%rd4097, %rd4096, %rd4095;
	shr.u64 	%rd4098, %rd4097, 32;
	and.b64  	%rd4099, %rd4015, 4294967295;
	and.b64  	%rd4100, %rd4066, 4294967295;
	add.s64 	%rd4101, %rd4098, %rd4099;
	add.s64 	%rd4102, %rd4101, %rd4100;
	shr.u64 	%rd4103, %rd4102, 32;
	add.s64 	%rd4104, %rd4067, %rd4103;
	add.s32 	%r1856, %r1855, %r1852;
	setp.lt.u32 	%p417, %r1856, %r1855;
	selp.u64 	%rd4105, 1, 0, %p417;
	and.b64  	%rd4106, %rd4077, 4294967295;
	add.s64 	%rd4107, %rd4106, %rd4105;
	add.s64 	%rd4108, %rd4107, %rd4048;
	shr.u64 	%rd4109, %rd4108, 32;
	and.b64  	%rd4110, %rd4082, 4294967295;
	add.s64 	%rd4111, %rd4109, %rd4110;
	add.s64 	%rd4112, %rd4111, %rd4051;
	shr.u64 	%rd4113, %rd4112, 32;
	and.b64  	%rd4114, %rd4087, 4294967295;
	add.s64 	%rd4115, %rd4113, %rd4114;
	add.s64 	%rd4116, %rd4115, %rd4054;
	shr.u64 	%rd4117, %rd4116, 32;
	and.b64  	%rd4118, %rd4092, 4294967295;
	add.s64 	%rd4119, %rd4117, %rd4118;
	add.s64 	%rd4120, %rd4119, %rd4057;
	shr.u64 	%rd4121, %rd4120, 32;
	and.b64  	%rd4122, %rd4097, 4294967295;
	add.s64 	%rd4123, %rd4121, %rd4122;
	add.s64 	%rd4124, %rd4123, %rd4060;
	shr.u64 	%rd4125, %rd4124, 32;
	and.b64  	%rd4126, %rd4102, 4294967295;
	add.s64 	%rd4127, %rd4125, %rd4126;
	add.s64 	%rd4128, %rd4127, %rd4063;
	cvt.u32.u64 	%r1857, %rd4128;
	shr.u64 	%rd4129, %rd4128, 32;
	add.s64 	%rd4130, %rd4129, %rd4104;
	add.s64 	%rd4131, %rd4130, %rd4044;
	shr.u64 	%rd4132, %rd4131, 32;
	and.b64  	%rd4133, %rd4131, 4294967295;
	mul.lo.s64 	%rd4134, %rd4133, 977;
	shr.u64 	%rd4135, %rd4134, 32;
	mad.lo.s64 	%rd4136, %rd4132, 977, %rd4135;
	cvt.u64.u32 	%rd4137, %r1854;
	and.b64  	%rd4138, %rd4134, 4294967295;
	add.s64 	%rd16070, %rd4138, %rd4137;
	shr.u64 	%rd4139, %rd16070, 32;
	cvt.u64.u32 	%rd4140, %r1856;
	add.s64 	%rd4141, %rd4139, %rd4140;
	add.s64 	%rd4142, %rd4131, %rd4136;
	and.b64  	%rd4143, %rd4142, 4294967295;
	add.s64 	%rd16069, %rd4141, %rd4143;
	shr.u64 	%rd4144, %rd16069, 32;
	and.b64  	%rd4145, %rd4108, 4294967295;
	add.s64 	%rd4146, %rd4144, %rd4145;
	add.s64 	%rd16068, %rd4146, %rd4132;
	shr.u64 	%rd4147, %rd16068, 32;
	and.b64  	%rd4148, %rd4112, 4294967295;
	add.s64 	%rd16067, %rd4147, %rd4148;
	shr.u64 	%rd4149, %rd16067, 32;
	and.b64  	%rd4150, %rd4116, 4294967295;
	add.s64 	%rd16066, %rd4149, %rd4150;
	shr.u64 	%rd4151, %rd16066, 32;
	and.b64  	%rd4152, %rd4120, 4294967295;
	add.s64 	%rd16065, %rd4151, %rd4152;
	shr.u64 	%rd4153, %rd16065, 32;
	and.b64  	%rd4154, %rd4124, 4294967295;
	add.s64 	%rd16064, %rd4153, %rd4154;
	{ .reg .b32 tmp; mov.b64 {tmp, %r1858}, %rd16064; }
	add.s32 	%r3052, %r1857, %r1858;
$L__BB0_402:
	cvt.u32.u64 	%r210, %rd16070;
	cvt.u32.u64 	%r211, %rd16069;
	cvt.u32.u64 	%r212, %rd16068;
	cvt.u32.u64 	%r213, %rd16067;
	cvt.u32.u64 	%r214, %rd16066;
	cvt.u32.u64 	%r215, %rd16065;
	cvt.u32.u64 	%r216, %rd16064;
	setp.lt.u32 	%p418, %r3052, %r173;
	@%p418 bra 	$L__BB0_417;
	setp.gt.u32 	%p419, %r3052, %r173;
	@%p419 bra 	$L__BB0_416;
	cvt.u32.u64 	%r1859, %rd18;
	setp.gt.u32 	%p420, %r1859, %r216;
	@%p420 bra 	$L__BB0_417;
	setp.lt.u32 	%p421, %r1859, %r216;
	@%p421 bra 	$L__BB0_416;
	cvt.u32.u64 	%r1861, %rd187;
	setp.gt.u32 	%p422, %r1861, %r215;
	@%p422 bra 	$L__BB0_417;
	setp.lt.u32 	%p423, %r1861, %r215;
	@%p423 bra 	$L__BB0_416;
	cvt.u32.u64 	%r1863, %rd188;
	setp.gt.u32 	%p424, %r1863, %r214;
	@%p424 bra 	$L__BB0_417;
	setp.lt.u32 	%p425, %r1863, %r214;
	@%p425 bra 	$L__BB0_416;
	cvt.u32.u64 	%r1865, %rd17;
	setp.gt.u32 	%p426, %r1865, %r213;
	@%p426 bra 	$L__BB0_417;
	setp.lt.u32 	%p427, %r1865, %r213;
	@%p427 bra 	$L__BB0_416;
	cvt.u32.u64 	%r1867, %rd190;
	setp.gt.u32 	%p428, %r1867, %r212;
	@%p428 bra 	$L__BB0_417;
	setp.lt.u32 	%p429, %r1867, %r212;
	@%p429 bra 	$L__BB0_416;
	cvt.u32.u64 	%r1869, %rd189;
	setp.gt.u32 	%p430, %r1869, %r211;
	@%p430 bra 	$L__BB0_417;
	cvt.u32.u64 	%r1871, %rd191;
	setp.ge.u32 	%p431, %r1869, %r211;
	setp.gt.u32 	%p432, %r1871, %r210;
	and.pred  	%p433, %p431, %p432;
	@%p433 bra 	$L__BB0_417;
$L__BB0_416:
	and.b64  	%rd4156, %rd16070, 4294967295;
	sub.s64 	%rd16070, %rd4156, %rd191;
	shr.u64 	%rd4157, %rd16070, 63;
	and.b64  	%rd4158, %rd16069, 4294967295;
	add.s64 	%rd4159, %rd4157, %rd189;
	sub.s64 	%rd16069, %rd4158, %rd4159;
	shr.u64 	%rd4160, %rd16069, 63;
	and.b64  	%rd4161, %rd16068, 4294967295;
	add.s64 	%rd4162, %rd4160, %rd190;
	sub.s64 	%rd16068, %rd4161, %rd4162;
	shr.u64 	%rd4163, %rd16068, 63;
	and.b64  	%rd4164, %rd16067, 4294967295;
	add.s64 	%rd4165, %rd4163, %rd17;
	sub.s64 	%rd16067, %rd4164, %rd4165;
	shr.u64 	%rd4166, %rd16067, 63;
	and.b64  	%rd4167, %rd16066, 4294967295;
	add.s64 	%rd4168, %rd4166, %rd188;
	sub.s64 	%rd16066, %rd4167, %rd4168;
	shr.u64 	%rd4169, %rd16066, 63;
	and.b64  	%rd4170, %rd16065, 4294967295;
	add.s64 	%rd4171, %rd4169, %rd187;
	sub.s64 	%rd16065, %rd4170, %rd4171;
	shr.u64 	%rd4172, %rd16065, 63;
	and.b64  	%rd4173, %rd16064, 4294967295;
	add.s64 	%rd4174, %rd4172, %rd18;
	sub.s64 	%rd16064, %rd4173, %rd4174;
	shr.u64 	%rd4175, %rd16064, 63;
	cvt.u32.u64 	%r1872, %rd4175;
	add.s32 	%r1873, %r173, %r1872;
	sub.s32 	%r3052, %r3052, %r1873;
	bra.uni 	$L__BB0_402;
$L__BB0_417:
	shl.b32 	%r3054, %r210, 1;
	shr.u64 	%rd4176, %rd16070, 31;
	and.b64  	%rd4177, %rd4176, 1;
	shl.b64 	%rd4178, %rd16069, 1;
	and.b64  	%rd4179, %rd4178, 8589934590;
	or.b64  	%rd16076, %rd4177, %rd4179;
	cvt.u32.u64 	%r220, %rd16076;
	shr.u64 	%rd4180, %rd4179, 32;
	shl.b64 	%rd4181, %rd16068, 1;
	and.b64  	%rd4182, %rd4181, 8589934590;
	or.b64  	%rd16075, %rd4180, %rd4182;
	cvt.u32.u64 	%r221, %rd16075;
	shr.u64 	%rd4183, %rd4182, 32;
	shl.b64 	%rd4184, %rd16067, 1;
	and.b64  	%rd4185, %rd4184, 8589934590;
	or.b64  	%rd16074, %rd4183, %rd4185;
	cvt.u32.u64 	%r222, %rd16074;
	shr.u64 	%rd4186, %rd4185, 32;
	shl.b64 	%rd4187, %rd16066, 1;
	and.b64  	%rd4188, %rd4187, 8589934590;
	or.b64  	%rd16073, %rd4186, %rd4188;
	cvt.u32.u64 	%r223, %rd16073;
	shr.u64 	%rd4189, %rd4188, 32;
	shl.b64 	%rd4190, %rd16065, 1;
	and.b64  	%rd4191, %rd4190, 8589934590;
	or.b64  	%rd16072, %rd4189, %rd4191;
	cvt.u32.u64 	%r224, %rd16072;
	shr.u64 	%rd4192, %rd4191, 32;
	shl.b64 	%rd4193, %rd16064, 1;
	and.b64  	%rd4194, %rd4193, 8589934590;
	or.b64  	%rd16071, %rd4192, %rd4194;
	cvt.u32.u64 	%r225, %rd16071;
	shr.u64 	%rd4195, %rd4194, 32;
	mul.wide.u32 	%rd4196, %r3052, 2;
	add.s64 	%rd4197, %rd4195, %rd4196;
	cvt.u32.u64 	%r3053, %rd4197;
	setp.gt.u64 	%p434, %rd4197, 4294967295;
	@%p434 bra 	$L__BB0_432;
	setp.gt.u32 	%p435, %r173, %r3053;
	@%p435 bra 	$L__BB0_433;
	setp.lt.u32 	%p436, %r173, %r3053;
	@%p436 bra 	$L__BB0_432;
	cvt.u32.u64 	%r1874, %rd18;
	setp.gt.u32 	%p437, %r1874, %r225;
	@%p437 bra 	$L__BB0_433;
	setp.lt.u32 	%p438, %r1874, %r225;
	@%p438 bra 	$L__BB0_432;
	cvt.u32.u64 	%r1876, %rd187;
	setp.gt.u32 	%p439, %r1876, %r224;
	@%p439 bra 	$L__BB0_433;
	setp.lt.u32 	%p440, %r1876, %r224;
	@%p440 bra 	$L__BB0_432;
	cvt.u32.u64 	%r1878, %rd188;
	setp.gt.u32 	%p441, %r1878, %r223;
	@%p441 bra 	$L__BB0_433;
	setp.lt.u32 	%p442, %r1878, %r223;
	@%p442 bra 	$L__BB0_432;
	cvt.u32.u64 	%r1880, %rd17;
	setp.gt.u32 	%p443, %r1880, %r222;
	@%p443 bra 	$L__BB0_433;
	setp.lt.u32 	%p444, %r1880, %r222;
	@%p444 bra 	$L__BB0_432;
	cvt.u32.u64 	%r1882, %rd190;
	setp.gt.u32 	%p445, %r1882, %r221;
	@%p445 bra 	$L__BB0_433;
	setp.lt.u32 	%p446, %r1882, %r221;
	@%p446 bra 	$L__BB0_432;
	cvt.u32.u64 	%r1884, %rd189;
	setp.gt.u32 	%p447, %r1884, %r220;
	@%p447 bra 	$L__BB0_433;
	cvt.u32.u64 	%r1886, %rd191;
	setp.ge.u32 	%p448, %r1884, %r220;
	setp.lt.u32 	%p449, %r3054, %r1886;
	and.pred  	%p450, %p448, %p449;
	@%p450 bra 	$L__BB0_433;
$L__BB0_432:
	cvt.u64.u32 	%rd4199, %r3054;
	sub.s64 	%rd4200, %rd4199, %rd191;
	cvt.u32.u64 	%r3054, %rd4200;
	shr.u64 	%rd4201, %rd4200, 63;
	and.b64  	%rd4202, %rd16076, 4294967295;
	add.s64 	%rd4203, %rd4201, %rd189;
	sub.s64 	%rd16076, %rd4202, %rd4203;
	shr.u64 	%rd4204, %rd16076, 63;
	and.b64  	%rd4205, %rd16075, 4294967295;
	add.s64 	%rd4206, %rd4204, %rd190;
	sub.s64 	%rd16075, %rd4205, %rd4206;
	shr.u64 	%rd4207, %rd16075, 63;
	and.b64  	%rd4208, %rd16074, 4294967295;
	add.s64 	%rd4209, %rd4207, %rd17;
	sub.s64 	%rd16074, %rd4208, %rd4209;
	shr.u64 	%rd4210, %rd16074, 63;
	and.b64  	%rd4211, %rd16073, 4294967295;
	add.s64 	%rd4212, %rd4210, %rd188;
	sub.s64 	%rd16073, %rd4211, %rd4212;
	shr.u64 	%rd4213, %rd16073, 63;
	and.b64  	%rd4214, %rd16072, 4294967295;
	add.s64 	%rd4215, %rd4213, %rd187;
	sub.s64 	%rd16072, %rd4214, %rd4215;
	shr.u64 	%rd4216, %rd16072, 63;
	and.b64  	%rd4217, %rd16071, 4294967295;
	add.s64 	%rd4218, %rd4216, %rd18;
	sub.s64 	%rd16071, %rd4217, %rd4218;
	shr.u64 	%rd4219, %rd16071, 63;
	cvt.u32.u64 	%r1887, %rd4219;
	add.s32 	%r1888, %r173, %r1887;
	sub.s32 	%r3053, %r3053, %r1888;
$L__BB0_433:
	shl.b32 	%r3056, %r3054, 1;
	shr.u32 	%r1889, %r3054, 31;
	cvt.u64.u32 	%rd4220, %r1889;
	shl.b64 	%rd4221, %rd16076, 1;
	and.b64  	%rd4222, %rd4221, 8589934590;
	or.b64  	%rd16082, %rd4222, %rd4220;
	cvt.u32.u64 	%r232, %rd16082;
	shr.u64 	%rd4223, %rd4222, 32;
	shl.b64 	%rd4224, %rd16075, 1;
	and.b64  	%rd4225, %rd4224, 8589934590;
	or.b64  	%rd16081, %rd4223, %rd4225;
	cvt.u32.u64 	%r233, %rd16081;
	shr.u64 	%rd4226, %rd4225, 32;
	shl.b64 	%rd4227, %rd16074, 1;
	and.b64  	%rd4228, %rd4227, 8589934590;
	or.b64  	%rd16080, %rd4226, %rd4228;
	cvt.u32.u64 	%r234, %rd16080;
	shr.u64 	%rd4229, %rd4228, 32;
	shl.b64 	%rd4230, %rd16073, 1;
	and.b64  	%rd4231, %rd4230, 8589934590;
	or.b64  	%rd16079, %rd4229, %rd4231;
	cvt.u32.u64 	%r235, %rd16079;
	shr.u64 	%rd4232, %rd4231, 32;
	shl.b64 	%rd4233, %rd16072, 1;
	and.b64  	%rd4234, %rd4233, 8589934590;
	or.b64  	%rd16078, %rd4232, %rd4234;
	cvt.u32.u64 	%r236, %rd16078;
	shr.u64 	%rd4235, %rd4234, 32;
	shl.b64 	%rd4236, %rd16071, 1;
	and.b64  	%rd4237, %rd4236, 8589934590;
	or.b64  	%rd16077, %rd4235, %rd4237;
	cvt.u32.u64 	%r237, %rd16077;
	shr.u64 	%rd4238, %rd4237, 32;
	mul.wide.u32 	%rd4239, %r3053, 2;
	add.s64 	%rd4240, %rd4238, %rd4239;
	cvt.u32.u64 	%r3055, %rd4240;
	setp.gt.u64 	%p451, %rd4240, 4294967295;
	@%p451 bra 	$L__BB0_448;
	setp.gt.u32 	%p452, %r173, %r3055;
	@%p452 bra 	$L__BB0_449;
	setp.lt.u32 	%p453, %r173, %r3055;
	@%p453 bra 	$L__BB0_448;
	cvt.u32.u64 	%r1890, %rd18;
	setp.gt.u32 	%p454, %r1890, %r237;
	@%p454 bra 	$L__BB0_449;
	setp.lt.u32 	%p455, %r1890, %r237;
	@%p455 bra 	$L__BB0_448;
	cvt.u32.u64 	%r1892, %rd187;
	setp.gt.u32 	%p456, %r1892, %r236;
	@%p456 bra 	$L__BB0_449;
	setp.lt.u32 	%p457, %r1892, %r236;
	@%p457 bra 	$L__BB0_448;
	cvt.u32.u64 	%r1894, %rd188;
	setp.gt.u32 	%p458, %r1894, %r235;
	@%p458 bra 	$L__BB0_449;
	setp.lt.u32 	%p459, %r1894, %r235;
	@%p459 bra 	$L__BB0_448;
	cvt.u32.u64 	%r1896, %rd17;
	setp.gt.u32 	%p460, %r1896, %r234;
	@%p460 bra 	$L__BB0_449;
	setp.lt.u32 	%p461, %r1896, %r234;
	@%p461 bra 	$L__BB0_448;
	cvt.u32.u64 	%r1898, %rd190;
	setp.gt.u32 	%p462, %r1898, %r233;
	@%p462 bra 	$L__BB0_449;
	setp.lt.u32 	%p463, %r1898, %r233;
	@%p463 bra 	$L__BB0_448;
	cvt.u32.u64 	%r1900, %rd189;
	setp.gt.u32 	%p464, %r1900, %r232;
	@%p464 bra 	$L__BB0_449;
	cvt.u32.u64 	%r1902, %rd191;
	setp.ge.u32 	%p465, %r1900, %r232;
	setp.lt.u32 	%p466, %r3056, %r1902;
	and.pred  	%p467, %p465, %p466;
	@%p467 bra 	$L__BB0_449;
$L__BB0_448:
	cvt.u64.u32 	%rd4242, %r3056;
	sub.s64 	%rd4243, %rd4242, %rd191;
	cvt.u32.u64 	%r3056, %rd4243;
	shr.u64 	%rd4244, %rd4243, 63;
	and.b64  	%rd4245, %rd16082, 4294967295;
	add.s64 	%rd4246, %rd4244, %rd189;
	sub.s64 	%rd16082, %rd4245, %rd4246;
	shr.u64 	%rd4247, %rd16082, 63;
	and.b64  	%rd4248, %rd16081, 4294967295;
	add.s64 	%rd4249, %rd4247, %rd190;
	sub.s64 	%rd16081, %rd4248, %rd4249;
	shr.u64 	%rd4250, %rd16081, 63;
	and.b64  	%rd4251, %rd16080, 4294967295;
	add.s64 	%rd4252, %rd4250, %rd17;
	sub.s64 	%rd16080, %rd4251, %rd4252;
	shr.u64 	%rd4253, %rd16080, 63;
	and.b64  	%rd4254, %rd16079, 4294967295;
	add.s64 	%rd4255, %rd4253, %rd188;
	sub.s64 	%rd16079, %rd4254, %rd4255;
	shr.u64 	%rd4256, %rd16079, 63;
	and.b64  	%rd4257, %rd16078, 4294967295;
	add.s64 	%rd4258, %rd4256, %rd187;
	sub.s64 	%rd16078, %rd4257, %rd4258;
	shr.u64 	%rd4259, %rd16078, 63;
	and.b64  	%rd4260, %rd16077, 4294967295;
	add.s64 	%rd4261, %rd4259, %rd18;
	sub.s64 	%rd16077, %rd4260, %rd4261;
	shr.u64 	%rd4262, %rd16077, 63;
	cvt.u32.u64 	%r1903, %rd4262;
	add.s32 	%r1904, %r173, %r1903;
	sub.s32 	%r3055, %r3055, %r1904;
$L__BB0_449:
	shl.b32 	%r3058, %r3056, 1;
	shr.u32 	%r1905, %r3056, 31;
	cvt.u64.u32 	%rd4263, %r1905;
	shl.b64 	%rd4264, %rd16082, 1;
	and.b64  	%rd4265, %rd4264, 8589934590;
	or.b64  	%rd16088, %rd4265, %rd4263;
	cvt.u32.u64 	%r244, %rd16088;
	shr.u64 	%rd4266, %rd4265, 32;
	shl.b64 	%rd4267, %rd16081, 1;
	and.b64  	%rd4268, %rd4267, 8589934590;
	or.b64  	%rd16087, %rd4266, %rd4268;
	cvt.u32.u64 	%r245, %rd16087;
	shr.u64 	%rd4269, %rd4268, 32;
	shl.b64 	%rd4270, %rd16080, 1;
	and.b64  	%rd4271, %rd4270, 8589934590;
	or.b64  	%rd16086, %rd4269, %rd4271;
	cvt.u32.u64 	%r246, %rd16086;
	shr.u64 	%rd4272, %rd4271, 32;
	shl.b64 	%rd4273, %rd16079, 1;
	and.b64  	%rd4274, %rd4273, 8589934590;
	or.b64  	%rd16085, %rd4272, %rd4274;
	cvt.u32.u64 	%r247, %rd16085;
	shr.u64 	%rd4275, %rd4274, 32;
	shl.b64 	%rd4276, %rd16078, 1;
	and.b64  	%rd4277, %rd4276, 8589934590;
	or.b64  	%rd16084, %rd4275, %rd4277;
	cvt.u32.u64 	%r248, %rd16084;
	shr.u64 	%rd4278, %rd4277, 32;
	shl.b64 	%rd4279, %rd16077, 1;
	and.b64  	%rd4280, %rd4279, 8589934590;
	or.b64  	%rd16083, %rd4278, %rd4280;
	cvt.u32.u64 	%r249, %rd16083;
	shr.u64 	%rd4281, %rd4280, 32;
	mul.wide.u32 	%rd4282, %r3055, 2;
	add.s64 	%rd4283, %rd4281, %rd4282;
	cvt.u32.u64 	%r3057, %rd4283;
	setp.gt.u64 	%p468, %rd4283, 4294967295;
	@%p468 bra 	$L__BB0_464;
	setp.gt.u32 	%p469, %r173, %r3057;
	@%p469 bra 	$L__BB0_465;
	setp.lt.u32 	%p470, %r173, %r3057;
	@%p470 bra 	$L__BB0_464;
	cvt.u32.u64 	%r1906, %rd18;
	setp.gt.u32 	%p471, %r1906, %r249;
	@%p471 bra 	$L__BB0_465;
	setp.lt.u32 	%p472, %r1906, %r249;
	@%p472 bra 	$L__BB0_464;
	cvt.u32.u64 	%r1908, %rd187;
	setp.gt.u32 	%p473, %r1908, %r248;
	@%p473 bra 	$L__BB0_465;
	setp.lt.u32 	%p474, %r1908, %r248;
	@%p474 bra 	$L__BB0_464;
	cvt.u32.u64 	%r1910, %rd188;
	setp.gt.u32 	%p475, %r1910, %r247;
	@%p475 bra 	$L__BB0_465;
	setp.lt.u32 	%p476, %r1910, %r247;
	@%p476 bra 	$L__BB0_464;
	cvt.u32.u64 	%r1912, %rd17;
	setp.gt.u32 	%p477, %r1912, %r246;
	@%p477 bra 	$L__BB0_465;
	setp.lt.u32 	%p478, %r1912, %r246;
	@%p478 bra 	$L__BB0_464;
	cvt.u32.u64 	%r1914, %rd190;
	setp.gt.u32 	%p479, %r1914, %r245;
	@%p479 bra 	$L__BB0_465;
	setp.lt.u32 	%p480, %r1914, %r245;
	@%p480 bra 	$L__BB0_464;
	cvt.u32.u64 	%r1916, %rd189;
	setp.gt.u32 	%p481, %r1916, %r244;
	@%p481 bra 	$L__BB0_465;
	cvt.u32.u64 	%r1918, %rd191;
	setp.ge.u32 	%p482, %r1916, %r244;
	setp.lt.u32 	%p483, %r3058, %r1918;
	and.pred  	%p484, %p482, %p483;
	@%p484 bra 	$L__BB0_465;
$L__BB0_464:
	cvt.u64.u32 	%rd4285, %r3058;
	sub.s64 	%rd4286, %rd4285, %rd191;
	cvt.u32.u64 	%r3058, %rd4286;
	shr.u64 	%rd4287, %rd4286, 63;
	and.b64  	%rd4288, %rd16088, 4294967295;
	add.s64 	%rd4289, %rd4287, %rd189;
	sub.s64 	%rd16088, %rd4288, %rd4289;
	shr.u64 	%rd4290, %rd16088, 63;
	and.b64  	%rd4291, %rd16087, 4294967295;
	add.s64 	%rd4292, %rd4290, %rd190;
	sub.s64 	%rd16087, %rd4291, %rd4292;
	shr.u64 	%rd4293, %rd16087, 63;
	and.b64  	%rd4294, %rd16086, 4294967295;
	add.s64 	%rd4295, %rd4293, %rd17;
	sub.s64 	%rd16086, %rd4294, %rd4295;
	shr.u64 	%rd4296, %rd16086, 63;
	and.b64  	%rd4297, %rd16085, 4294967295;
	add.s64 	%rd4298, %rd4296, %rd188;
	sub.s64 	%rd16085, %rd4297, %rd4298;
	shr.u64 	%rd4299, %rd16085, 63;
	and.b64  	%rd4300, %rd16084, 4294967295;
	add.s64 	%rd4301, %rd4299, %rd187;
	sub.s64 	%rd16084, %rd4300, %rd4301;
	shr.u64 	%rd4302, %rd16084, 63;
	and.b64  	%rd4303, %rd16083, 4294967295;
	add.s64 	%rd4304, %rd4302, %rd18;
	sub.s64 	%rd16083, %rd4303, %rd4304;
	shr.u64 	%rd4305, %rd16083, 63;
	cvt.u32.u64 	%r1919, %rd4305;
	add.s32 	%r1920, %r173, %r1919;
	sub.s32 	%r3057, %r3057, %r1920;
$L__BB0_465:
	and.b64  	%rd4306, %rd16063, 4294967295;
	cvt.u64.u32 	%rd4307, %r3058;
	sub.s64 	%rd4308, %rd4306, %rd4307;
	cvt.u32.u64 	%r3077, %rd4308;
	shr.u64 	%rd4309, %rd4308, 63;
	and.b64  	%rd4310, %rd16062, 4294967295;
	and.b64  	%rd4311, %rd16088, 4294967295;
	add.s64 	%rd4312, %rd4309, %rd4311;
	sub.s64 	%rd16094, %rd4310, %rd4312;
	shr.u64 	%rd4313, %rd16094, 63;
	and.b64  	%rd4314, %rd16061, 4294967295;
	and.b64  	%rd4315, %rd16087, 4294967295;
	add.s64 	%rd4316, %rd4313, %rd4315;
	sub.s64 	%rd16093, %rd4314, %rd4316;
	shr.u64 	%rd4317, %rd16093, 63;
	and.b64  	%rd4318, %rd16060, 4294967295;
	and.b64  	%rd4319, %rd16086, 4294967295;
	add.s64 	%rd4320, %rd4317, %rd4319;
	sub.s64 	%rd16092, %rd4318, %rd4320;
	shr.u64 	%rd4321, %rd16092, 63;
	and.b64  	%rd4322, %rd16059, 4294967295;
	and.b64  	%rd4323, %rd16085, 4294967295;
	add.s64 	%rd4324, %rd4321, %rd4323;
	sub.s64 	%rd16091, %rd4322, %rd4324;
	shr.u64 	%rd4325, %rd16091, 63;
	and.b64  	%rd4326, %rd16058, 4294967295;
	and.b64  	%rd4327, %rd16084, 4294967295;
	add.s64 	%rd4328, %rd4325, %rd4327;
	sub.s64 	%rd16090, %rd4326, %rd4328;
	shr.u64 	%rd4329, %rd16090, 63;
	and.b64  	%rd4330, %rd16057, 4294967295;
	and.b64  	%rd4331, %rd16083, 4294967295;
	add.s64 	%rd4332, %rd4329, %rd4331;
	sub.s64 	%rd16089, %rd4330, %rd4332;
	shr.u64 	%rd4333, %rd16089, 63;
	cvt.u64.u32 	%rd4334, %r3051;
	cvt.u64.u32 	%rd4335, %r3057;
	add.s64 	%rd4336, %rd4333, %rd4335;
	sub.s64 	%rd4337, %rd4334, %rd4336;
	cvt.u32.u64 	%r3070, %rd4337;
	setp.gt.s64 	%p485, %rd4337, -1;
	@%p485 bra 	$L__BB0_467;
	cvt.u32.u64 	%r1921, %rd191;
	add.s32 	%r3077, %r1921, %r3077;
	setp.lt.u32 	%p486, %r3077, %r1921;
	selp.u64 	%rd4338, 1, 0, %p486;
	and.b64  	%rd4339, %rd16094, 4294967295;
	add.s64 	%rd4340, %rd4339, %rd4338;
	add.s64 	%rd16094, %rd4340, %rd189;
	shr.u64 	%rd4341, %rd16094, 32;
	and.b64  	%rd4342, %rd16093, 4294967295;
	add.s64 	%rd4343, %rd4341, %rd4342;
	add.s64 	%rd16093, %rd4343, %rd190;
	shr.u64 	%rd4344, %rd16093, 32;
	and.b64  	%rd4345, %rd16092, 4294967295;
	add.s64 	%rd4346, %rd4344, %rd4345;
	add.s64 	%rd16092, %rd4346, %rd17;
	shr.u64 	%rd4347, %rd16092, 32;
	and.b64  	%rd4348, %rd16091, 4294967295;
	add.s64 	%rd4349, %rd4347, %rd4348;
	add.s64 	%rd16091, %rd4349, %rd188;
	shr.u64 	%rd4350, %rd16091, 32;
	and.b64  	%rd4351, %rd16090, 4294967295;
	add.s64 	%rd4352, %rd4350, %rd4351;
	add.s64 	%rd16090, %rd4352, %rd187;
	shr.u64 	%rd4353, %rd16090, 32;
	and.b64  	%rd4354, %rd16089, 4294967295;
	add.s64 	%rd4355, %rd4353, %rd4354;
	add.s64 	%rd16089, %rd4355, %rd18;
	{ .reg .b32 tmp; mov.b64 {tmp, %r1922}, %rd16089; }
	add.s32 	%r1923, %r3070, %r1922;
	add.s32 	%r3070, %r1923, %r173;
$L__BB0_467:
	cvt.u32.u64 	%r3076, %rd16094;
	cvt.u32.u64 	%r3075, %rd16093;
	cvt.u32.u64 	%r3074, %rd16092;
	cvt.u32.u64 	%r3073, %rd16091;
	cvt.u32.u64 	%r3072, %rd16090;
	cvt.u32.u64 	%r3071, %rd16089;
	mul.wide.u32 	%rd4356, %r3173, %r3181;
	cvt.u32.u64 	%r1924, %rd4356;
	shr.u64 	%rd4357, %rd4356, 32;
	mul.wide.u32 	%rd4358, %r3172, %r3181;
	add.s64 	%rd4359, %rd4357, %rd4358;
	shr.u64 	%rd4360, %rd4359, 32;
	mul.wide.u32 	%rd4361, %r3171, %r3181;
	add.s64 	%rd4362, %rd4360, %rd4361;
	shr.u64 	%rd4363, %rd4362, 32;
	mul.wide.u32 	%rd4364, %r3170, %r3181;
	add.s64 	%rd4365, %rd4363, %rd4364;
	shr.u64 	%rd4366, %rd4365, 32;
	mul.wide.u32 	%rd4367, %r3169, %r3181;
	add.s64 	%rd4368, %rd4366, %rd4367;
	shr.u64 	%rd4369, %rd4368, 32;
	mul.wide.u32 	%rd4370, %r3168, %r3181;
	add.s64 	%rd4371, %rd4369, %rd4370;
	shr.u64 	%rd4372, %rd4371, 32;
	mul.wide.u32 	%rd4373, %r3167, %r3181;
	add.s64 	%rd4374, %rd4372, %rd4373;
	shr.u64 	%rd4375, %rd4374, 32;
	mul.wide.u32 	%rd4376, %r3166, %r3181;
	add.s64 	%rd4377, %rd4375, %rd4376;
	shr.u64 	%rd4378, %rd4377, 32;
	mul.wide.u32 	%rd4379, %r3173, %r3180;
	and.b64  	%rd4380, %rd4359, 4294967295;
	add.s64 	%rd4381, %rd4379, %rd4380;
	shr.u64 	%rd4382, %rd4381, 32;
	mul.wide.u32 	%rd4383, %r3172, %r3180;
	and.b64  	%rd4384, %rd4362, 4294967295;
	add.s64 	%rd4385, %rd4382, %rd4384;
	add.s64 	%rd4386, %rd4385, %rd4383;
	shr.u64 	%rd4387, %rd4386, 32;
	mul.wide.u32 	%rd4388, %r3171, %r3180;
	and.b64  	%rd4389, %rd4365, 4294967295;
	add.s64 	%rd4390, %rd4387, %rd4389;
	add.s64 	%rd4391, %rd4390, %rd4388;
	shr.u64 	%rd4392, %rd4391, 32;
	mul.wide.u32 	%rd4393, %r3170, %r3180;
	and.b64  	%rd4394, %rd4368, 4294967295;
	add.s64 	%rd4395, %rd4392, %rd4394;
	add.s64 	%rd4396, %rd4395, %rd4393;
	shr.u64 	%rd4397, %rd4396, 32;
	mul.wide.u32 	%rd4398, %r3169, %r3180;
	and.b64  	%rd4399, %rd4371, 4294967295;
	add.s64 	%rd4400, %rd4397, %rd4399;
	add.s64 	%rd4401, %rd4400, %rd4398;
	shr.u64 	%rd4402, %rd4401, 32;
	mul.wide.u32 	%rd4403, %r3168, %r3180;
	and.b64  	%rd4404, %rd4374, 4294967295;
	add.s64 	%rd4405, %rd4402, %rd4404;
	add.s64 	%rd4406, %rd4405, %rd4403;
	shr.u64 	%rd4407, %rd4406, 32;
	mul.wide.u32 	%rd4408, %r3167, %r3180;
	and.b64  	%rd4409, %rd4377, 4294967295;
	add.s64 	%rd4410, %rd4407, %rd4409;
	add.s64 	%rd4411, %rd4410, %rd4408;
	shr.u64 	%rd4412, %rd4411, 32;
	mul.wide.u32 	%rd4413, %r3166, %r3180;
	add.s64 	%rd4414, %rd4412, %rd4378;
	add.s64 	%rd4415, %rd4414, %rd4413;
	shr.u64 	%rd4416, %rd4415, 32;
	mul.wide.u32 	%rd4417, %r3173, %r3179;
	and.b64  	%rd4418, %rd4386, 4294967295;
	add.s64 	%rd4419, %rd4417, %rd4418;
	shr.u64 	%rd4420, %rd4419, 32;
	mul.wide.u32 	%rd4421, %r3172, %r3179;
	and.b64  	%rd4422, %rd4391, 4294967295;
	add.s64 	%rd4423, %rd4420, %rd4422;
	add.s64 	%rd4424, %rd4423, %rd4421;
	shr.u64 	%rd4425, %rd4424, 32;
	mul.wide.u32 	%rd4426, %r3171, %r3179;
	and.b64  	%rd4427, %rd4396, 4294967295;
	add.s64 	%rd4428, %rd4425, %rd4427;
	add.s64 	%rd4429, %rd4428, %rd4426;
	shr.u64 	%rd4430, %rd4429, 32;
	mul.wide.u32 	%rd4431, %r3170, %r3179;
	and.b64  	%rd4432, %rd4401, 4294967295;
	add.s64 	%rd4433, %rd4430, %rd4432;
	add.s64 	%rd4434, %rd4433, %rd4431;
	shr.u64 	%rd4435, %rd4434, 32;
	mul.wide.u32 	%rd4436, %r3169, %r3179;
	and.b64  	%rd4437, %rd4406, 4294967295;
	add.s64 	%rd4438, %rd4435, %rd4437;
	add.s64 	%rd4439, %rd4438, %rd4436;
	shr.u64 	%rd4440, %rd4439, 32;
	mul.wide.u32 	%rd4441, %r3168, %r3179;
	and.b64  	%rd4442, %rd4411, 4294967295;
	add.s64 	%rd4443, %rd4440, %rd4442;
	add.s64 	%rd4444, %rd4443, %rd4441;
	shr.u64 	%rd4445, %rd4444, 32;
	mul.wide.u32 	%rd4446, %r3167, %r3179;
	and.b64  	%rd4447, %rd4415, 4294967295;
	add.s64 	%rd4448, %rd4445, %rd4447;
	add.s64 	%rd4449, %rd4448, %rd4446;
	shr.u64 	%rd4450, %rd4449, 32;
	mul.wide.u32 	%rd4451, %r3166, %r3179;
	add.s64 	%rd4452, %rd4450, %rd4416;
	add.s64 	%rd4453, %rd4452, %rd4451;
	shr.u64 	%rd4454, %rd4453, 32;
	mul.wide.u32 	%rd4455, %r3173, %r3178;
	and.b64  	%rd4456, %rd4424, 4294967295;
	add.s64 	%rd4457, %rd4455, %rd4456;
	shr.u64 	%rd4458, %rd4457, 32;
	mul.wide.u32 	%rd4459, %r3172, %r3178;
	and.b64  	%rd4460, %rd4429, 4294967295;
	add.s64 	%rd4461, %rd4458, %rd4460;
	add.s64 	%rd4462, %rd4461, %rd4459;
	shr.u64 	%rd4463, %rd4462, 32;
	mul.wide.u32 	%rd4464, %r3171, %r3178;
	and.b64  	%rd4465, %rd4434, 4294967295;
	add.s64 	%rd4466, %rd4463, %rd4465;
	add.s64 	%rd4467, %rd4466, %rd4464;
	shr.u64 	%rd4468, %rd4467, 32;
	mul.wide.u32 	%rd4469, %r3170, %r3178;
	and.b64  	%rd4470, %rd4439, 4294967295;
	add.s64 	%rd4471, %rd4468, %rd4470;
	add.s64 	%rd4472, %rd4471, %rd4469;
	shr.u64 	%rd4473, %rd4472, 32;
	mul.wide.u32 	%rd4474, %r3169, %r3178;
	and.b64  	%rd4475, %rd4444, 4294967295;
	add.s64 	%rd4476, %rd4473, %rd4475;
	add.s64 	%rd4477, %rd4476, %rd4474;
	shr.u64 	%rd4478, %rd4477, 32;
	mul.wide.u32 	%rd4479, %r3168, %r3178;
	and.b64  	%rd4480, %rd4449, 4294967295;
	add.s64 	%rd4481, %rd4478, %rd4480;
	add.s64 	%rd4482, %rd4481, %rd4479;
	shr.u64 	%rd4483, %rd4482, 32;
	mul.wide.u32 	%rd4484, %r3167, %r3178;
	and.b64  	%rd4485, %rd4453, 4294967295;
	add.s64 	%rd4486, %rd4483, %rd4485;
	add.s64 	%rd4487, %rd4486, %rd4484;
	shr.u64 	%rd4488, %rd4487, 32;
	mul.wide.u32 	%rd4489, %r3166, %r3178;
	add.s64 	%rd4490, %rd4488, %rd4454;
	add.s64 	%rd4491, %rd4490, %rd4489;
	shr.u64 	%rd4492, %rd4491, 32;
	mul.wide.u32 	%rd4493, %r3173, %r3177;
	and.b64  	%rd4494, %rd4462, 4294967295;
	add.s64 	%rd4495, %rd4493, %rd4494;
	shr.u64 	%rd4496, %rd4495, 32;
	mul.wide.u32 	%rd4497, %r3172, %r3177;
	and.b64  	%rd4498, %rd4467, 4294967295;
	add.s64 	%rd4499, %rd4496, %rd4498;
	add.s64 	%rd4500, %rd4499, %rd4497;
	shr.u64 	%rd4501, %rd4500, 32;
	mul.wide.u32 	%rd4502, %r3171, %r3177;
	and.b64  	%rd4503, %rd4472, 4294967295;
	add.s64 	%rd4504, %rd4501, %rd4503;
	add.s64 	%rd4505, %rd4504, %rd4502;
	shr.u64 	%rd4506, %rd4505, 32;
	mul.wide.u32 	%rd4507, %r3170, %r3177;
	and.b64  	%rd4508, %rd4477, 4294967295;
	add.s64 	%rd4509, %rd4506, %rd4508;
	add.s64 	%rd4510, %rd4509, %rd4507;
	shr.u64 	%rd4511, %rd4510, 32;
	mul.wide.u32 	%rd4512, %r3169, %r3177;
	and.b64  	%rd4513, %rd4482, 4294967295;
	add.s64 	%rd4514, %rd4511, %rd4513;
	add.s64 	%rd4515, %rd4514, %rd4512;
	shr.u64 	%rd4516, %rd4515, 32;
	mul.wide.u32 	%rd4517, %r3168, %r3177;
	and.b64  	%rd4518, %rd4487, 4294967295;
	add.s64 	%rd4519, %rd4516, %rd4518;
	add.s64 	%rd4520, %rd4519, %rd4517;
	shr.u64 	%rd4521, %rd4520, 32;
	mul.wide.u32 	%rd4522, %r3167, %r3177;
	and.b64  	%rd4523, %rd4491, 4294967295;
	add.s64 	%rd4524, %rd4521, %rd4523;
	add.s64 	%rd4525, %rd4524, %rd4522;
	shr.u64 	%rd4526, %rd4525, 32;
	mul.wide.u32 	%rd4527, %r3166, %r3177;
	add.s64 	%rd4528, %rd4526, %rd4492;
	add.s64 	%rd4529, %rd4528, %rd4527;
	shr.u64 	%rd4530, %rd4529, 32;
	mul.wide.u32 	%rd4531, %r3173, %r3176;
	and.b64  	%rd4532, %rd4500, 4294967295;
	add.s64 	%rd4533, %rd4531, %rd4532;
	shr.u64 	%rd4534, %rd4533, 32;
	mul.wide.u32 	%rd4535, %r3172, %r3176;
	and.b64  	%rd4536, %rd4505, 4294967295;
	add.s64 	%rd4537, %rd4534, %rd4536;
	add.s64 	%rd4538, %rd4537, %rd4535;
	shr.u64 	%rd4539, %rd4538, 32;
	mul.wide.u32 	%rd4540, %r3171, %r3176;
	and.b64  	%rd4541, %rd4510, 4294967295;
	add.s64 	%rd4542, %rd4539, %rd4541;
	add.s64 	%rd4543, %rd4542, %rd4540;
	shr.u64 	%rd4544, %rd4543, 32;
	mul.wide.u32 	%rd4545, %r3170, %r3176;
	and.b64  	%rd4546, %rd4515, 4294967295;
	add.s64 	%rd4547, %rd4544, %rd4546;
	add.s64 	%rd4548, %rd4547, %rd4545;
	shr.u64 	%rd4549, %rd4548, 32;
	mul.wide.u32 	%rd4550, %r3169, %r3176;
	and.b64  	%rd4551, %rd4520, 4294967295;
	add.s64 	%rd4552, %rd4549, %rd4551;
	add.s64 	%rd4553, %rd4552, %rd4550;
	shr.u64 	%rd4554, %rd4553, 32;
	mul.wide.u32 	%rd4555, %r3168, %r3176;
	and.b64  	%rd4556, %rd4525, 4294967295;
	add.s64 	%rd4557, %rd4554, %rd4556;
	add.s64 	%rd4558, %rd4557, %rd4555;
	shr.u64 	%rd4559, %rd4558, 32;
	mul.wide.u32 	%rd4560, %r3167, %r3176;
	and.b64  	%rd4561, %rd4529, 4294967295;
	add.s64 	%rd4562, %rd4559, %rd4561;
	add.s64 	%rd4563, %rd4562, %rd4560;
	shr.u64 	%rd4564, %rd4563, 32;
	mul.wide.u32 	%rd4565, %r3166, %r3176;
	add.s64 	%rd4566, %rd4564, %rd4530;
	add.s64 	%rd4567, %rd4566, %rd4565;
	shr.u64 	%rd4568, %rd4567, 32;
	mul.wide.u32 	%rd4569, %r3173, %r3175;
	and.b64  	%rd4570, %rd4538, 4294967295;
	add.s64 	%rd4571, %rd4569, %rd4570;
	shr.u64 	%rd4572, %rd4571, 32;
	mul.wide.u32 	%rd4573, %r3172, %r3175;
	and.b64  	%rd4574, %rd4543, 4294967295;
	add.s64 	%rd4575, %rd4572, %rd4574;
	add.s64 	%rd4576, %rd4575, %rd4573;
	shr.u64 	%rd4577, %rd4576, 32;
	mul.wide.u32 	%rd4578, %r3171, %r3175;
	and.b64  	%rd4579, %rd4548, 4294967295;
	add.s64 	%rd4580, %rd4577, %rd4579;
	add.s64 	%rd4581, %rd4580, %rd4578;
	shr.u64 	%rd4582, %rd4581, 32;
	mul.wide.u32 	%rd4583, %r3170, %r3175;
	and.b64  	%rd4584, %rd4553, 4294967295;
	add.s64 	%rd4585, %rd4582, %rd4584;
	add.s64 	%rd4586, %rd4585, %rd4583;
	shr.u64 	%rd4587, %rd4586, 32;
	mul.wide.u32 	%rd4588, %r3169, %r3175;
	and.b64  	%rd4589, %rd4558, 4294967295;
	add.s64 	%rd4590, %rd4587, %rd4589;
	add.s64 	%rd4591, %rd4590, %rd4588;
	shr.u64 	%rd4592, %rd4591, 32;
	mul.wide.u32 	%rd4593, %r3168, %r3175;
	and.b64  	%rd4594, %rd4563, 4294967295;
	add.s64 	%rd4595, %rd4592, %rd4594;
	add.s64 	%rd4596, %rd4595, %rd4593;
	shr.u64 	%rd4597, %rd4596, 32;
	mul.wide.u32 	%rd4598, %r3167, %r3175;
	and.b64  	%rd4599, %rd4567, 4294967295;
	add.s64 	%rd4600, %rd4597, %rd4599;
	add.s64 	%rd4601, %rd4600, %rd4598;
	shr.u64 	%rd4602, %rd4601, 32;
	mul.wide.u32 	%rd4603, %r3166, %r3175;
	add.s64 	%rd4604, %rd4602, %rd4568;
	add.s64 	%rd4605, %rd4604, %rd4603;
	shr.u64 	%rd4606, %rd4605, 32;
	mul.wide.u32 	%rd4607, %r3173, %r3174;
	and.b64  	%rd4608, %rd4576, 4294967295;
	add.s64 	%rd4609, %rd4607, %rd4608;
	shr.u64 	%rd4610, %rd4609, 32;
	mul.wide.u32 	%rd4611, %r3172, %r3174;
	and.b64  	%rd4612, %rd4581, 4294967295;
	add.s64 	%rd4613, %rd4610, %rd4612;
	add.s64 	%rd4614, %rd4613, %rd4611;
	cvt.u32.u64 	%r1925, %rd4614;
	shr.u64 	%rd4615, %rd4614, 32;
	mul.wide.u32 	%rd4616, %r3171, %r3174;
	and.b64  	%rd4617, %rd4586, 4294967295;
	add.s64 	%rd4618, %rd4615, %rd4617;
	add.s64 	%rd4619, %rd4618, %rd4616;
	shr.u64 	%rd4620, %rd4619, 32;
	mul.wide.u32 	%rd4621, %r3170, %r3174;
	and.b64  	%rd4622, %rd4591, 4294967295;
	add.s64 	%rd4623, %rd4620, %rd4622;
	add.s64 	%rd4624, %rd4623, %rd4621;
	shr.u64 	%rd4625, %rd4624, 32;
	mul.wide.u32 	%rd4626, %r3169, %r3174;
	and.b64  	%rd4627, %rd4596, 4294967295;
	add.s64 	%rd4628, %rd4625, %rd4627;
	add.s64 	%rd4629, %rd4628, %rd4626;
	shr.u64 	%rd4630, %rd4629, 32;
	mul.wide.u32 	%rd4631, %r3168, %r3174;
	and.b64  	%rd4632, %rd4601, 4294967295;
	add.s64 	%rd4633, %rd4630, %rd4632;
	add.s64 	%rd4634, %rd4633, %rd4631;
	shr.u64 	%rd4635, %rd4634, 32;
	mul.wide.u32 	%rd4636, %r3167, %r3174;
	and.b64  	%rd4637, %rd4605, 4294967295;
	add.s64 	%rd4638, %rd4635, %rd4637;
	add.s64 	%rd4639, %rd4638, %rd4636;
	shr.u64 	%rd4640, %rd4639, 32;
	mul.wide.u32 	%rd4641, %r3166, %r3174;
	add.s64 	%rd4642, %rd4640, %rd4606;
	add.s64 	%rd4643, %rd4642, %rd4641;
	shr.u64 	%rd4644, %rd4643, 32;
	and.b64  	%rd4645, %rd4614, 4294967295;
	mul.lo.s64 	%rd4646, %rd4645, 977;
	cvt.u32.u64 	%r1926, %rd4646;
	shr.u64 	%rd4647, %rd4646, 32;
	and.b64  	%rd4648, %rd4619, 4294967295;
	mad.lo.s64 	%rd4649, %rd4648, 977, %rd4647;
	shr.u64 	%rd4650, %rd4649, 32;
	and.b64  	%rd4651, %rd4624, 4294967295;
	mad.lo.s64 	%rd4652, %rd4651, 977, %rd4650;
	shr.u64 	%rd4653, %rd4652, 32;
	and.b64  	%rd4654, %rd4629, 4294967295;
	mad.lo.s64 	%rd4655, %rd4654, 977, %rd4653;
	shr.u64 	%rd4656, %rd4655, 32;
	and.b64  	%rd4657, %rd4634, 4294967295;
	mad.lo.s64 	%rd4658, %rd4657, 977, %rd4656;
	shr.u64 	%rd4659, %rd4658, 32;
	and.b64  	%rd4660, %rd4639, 4294967295;
	mad.lo.s64 	%rd4661, %rd4660, 977, %rd4659;
	shr.u64 	%rd4662, %rd4661, 32;
	and.b64  	%rd4663, %rd4643, 4294967295;
	mad.lo.s64 	%rd4664, %rd4663, 977, %rd4662;
	shr.u64 	%rd4665, %rd4664, 32;
	mad.lo.s64 	%rd4666, %rd4644, 977, %rd4665;
	shr.u64 	%rd4667, %rd4666, 32;
	add.s32 	%r1927, %r1924, %r1926;
	setp.lt.u32 	%p487, %r1927, %r1924;
	selp.u64 	%rd4668, 1, 0, %p487;
	and.b64  	%rd4669, %rd4381, 4294967295;
	and.b64  	%rd4670, %rd4649, 4294967295;
	add.s64 	%rd4671, %rd4669, %rd4668;
	add.s64 	%rd4672, %rd4671, %rd4670;
	cvt.u32.u64 	%r1928, %rd4672;
	shr.u64 	%rd4673, %rd4672, 32;
	and.b64  	%rd4674, %rd4419, 4294967295;
	and.b64  	%rd4675, %rd4652, 4294967295;
	add.s64 	%rd4676, %rd4673, %rd4674;
	add.s64 	%rd4677, %rd4676, %rd4675;
	shr.u64 	%rd4678, %rd4677, 32;
	and.b64  	%rd4679, %rd4457, 4294967295;
	and.b64  	%rd4680, %rd4655, 4294967295;
	add.s64 	%rd4681, %rd4678, %rd4679;
	add.s64 	%rd4682, %rd4681, %rd4680;
	shr.u64 	%rd4683, %rd4682, 32;
	and.b64  	%rd4684, %rd4495, 4294967295;
	and.b64  	%rd4685, %rd4658, 4294967295;
	add.s64 	%rd4686, %rd4683, %rd4684;
	add.s64 	%rd4687, %rd4686, %rd4685;
	shr.u64 	%rd4688, %rd4687, 32;
	and.b64  	%rd4689, %rd4533, 4294967295;
	and.b64  	%rd4690, %rd4661, 4294967295;
	add.s64 	%rd4691, %rd4688, %rd4689;
	add.s64 	%rd4692, %rd4691, %rd4690;
	shr.u64 	%rd4693, %rd4692, 32;
	and.b64  	%rd4694, %rd4571, 4294967295;
	and.b64  	%rd4695, %rd4664, 4294967295;
	add.s64 	%rd4696, %rd4693, %rd4694;
	add.s64 	%rd4697, %rd4696, %rd4695;
	shr.u64 	%rd4698, %rd4697, 32;
	and.b64  	%rd4699, %rd4609, 4294967295;
	and.b64  	%rd4700, %rd4666, 4294967295;
	add.s64 	%rd4701, %rd4698, %rd4699;
	add.s64 	%rd4702, %rd4701, %rd4700;
	shr.u64 	%rd4703, %rd4702, 32;
	add.s64 	%rd4704, %rd4667, %rd4703;
	add.s32 	%r1929, %r1928, %r1925;
	setp.lt.u32 	%p488, %r1929, %r1928;
	selp.u64 	%rd4705, 1, 0, %p488;
	and.b64  	%rd4706, %rd4677, 4294967295;
	add.s64 	%rd4707, %rd4706, %rd4705;
	add.s64 	%rd4708, %rd4707, %rd4648;
	shr.u64 	%rd4709, %rd4708, 32;
	and.b64  	%rd4710, %rd4682, 4294967295;
	add.s64 	%rd4711, %rd4709, %rd4710;
	add.s64 	%rd4712, %rd4711, %rd4651;
	shr.u64 	%rd4713, %rd4712, 32;
	and.b64  	%rd4714, %rd4687, 4294967295;
	add.s64 	%rd4715, %rd4713, %rd4714;
	add.s64 	%rd4716, %rd4715, %rd4654;
	shr.u64 	%rd4717, %rd4716, 32;
	and.b64  	%rd4718, %rd4692, 4294967295;
	add.s64 	%rd4719, %rd4717, %rd4718;
	add.s64 	%rd4720, %rd4719, %rd4657;
	shr.u64 	%rd4721, %rd4720, 32;
	and.b64  	%rd4722, %rd4697, 4294967295;
	add.s64 	%rd4723, %rd4721, %rd4722;
	add.s64 	%rd4724, %rd4723, %rd4660;
	shr.u64 	%rd4725, %rd4724, 32;
	and.b64  	%rd4726, %rd4702, 4294967295;
	add.s64 	%rd4727, %rd4725, %rd4726;
	add.s64 	%rd4728, %rd4727, %rd4663;
	cvt.u32.u64 	%r1930, %rd4728;
	shr.u64 	%rd4729, %rd4728, 32;
	add.s64 	%rd4730, %rd4729, %rd4704;
	add.s64 	%rd4731, %rd4730, %rd4644;
	shr.u64 	%rd4732, %rd4731, 32;
	and.b64  	%rd4733, %rd4731, 4294967295;
	mul.lo.s64 	%rd4734, %rd4733, 977;
	shr.u64 	%rd4735, %rd4734, 32;
	mad.lo.s64 	%rd4736, %rd4732, 977, %rd4735;
	cvt.u64.u32 	%rd4737, %r1927;
	and.b64  	%rd4738, %rd4734, 4294967295;
	add.s64 	%rd16101, %rd4738, %rd4737;
	shr.u64 	%rd4739, %rd16101, 32;
	cvt.u64.u32 	%rd4740, %r1929;
	add.s64 	%rd4741, %rd4739, %rd4740;
	add.s64 	%rd4742, %rd4731, %rd4736;
	and.b64  	%rd4743, %rd4742, 4294967295;
	add.s64 	%rd16100, %rd4741, %rd4743;
	shr.u64 	%rd4744, %rd16100, 32;
	and.b64  	%rd4745, %rd4708, 4294967295;
	add.s64 	%rd4746, %rd4744, %rd4745;
	add.s64 	%rd16099, %rd4746, %rd4732;
	shr.u64 	%rd4747, %rd16099, 32;
	and.b64  	%rd4748, %rd4712, 4294967295;
	add.s64 	%rd16098, %rd4747, %rd4748;
	shr.u64 	%rd4749, %rd16098, 32;
	and.b64  	%rd4750, %rd4716, 4294967295;
	add.s64 	%rd16097, %rd4749, %rd4750;
	shr.u64 	%rd4751, %rd16097, 32;
	and.b64  	%rd4752, %rd4720, 4294967295;
	add.s64 	%rd16096, %rd4751, %rd4752;
	shr.u64 	%rd4753, %rd16096, 32;
	and.b64  	%rd4754, %rd4724, 4294967295;
	add.s64 	%rd16095, %rd4753, %rd4754;
	{ .reg .b32 tmp; mov.b64 {tmp, %r1931}, %rd16095; }
	add.s32 	%r3061, %r1930, %r1931;
$L__BB0_468:
	cvt.u32.u64 	%r269, %rd16101;
	cvt.u32.u64 	%r270, %rd16100;
	cvt.u32.u64 	%r271, %rd16099;
	cvt.u32.u64 	%r272, %rd16098;
	cvt.u32.u64 	%r273, %rd16097;
	cvt.u32.u64 	%r274, %rd16096;
	cvt.u32.u64 	%r275, %rd16095;
	setp.lt.u32 	%p489, %r3061, %r173;
	@%p489 bra 	$L__BB0_483;
	setp.gt.u32 	%p490, %r3061, %r173;
	@%p490 bra 	$L__BB0_482;
	cvt.u32.u64 	%r1932, %rd18;
	setp.gt.u32 	%p491, %r1932, %r275;
	@%p491 bra 	$L__BB0_483;
	setp.lt.u32 	%p492, %r1932, %r275;
	@%p492 bra 	$L__BB0_482;
	cvt.u32.u64 	%r1934, %rd187;
	setp.gt.u32 	%p493, %r1934, %r274;
	@%p493 bra 	$L__BB0_483;
	setp.lt.u32 	%p494, %r1934, %r274;
	@%p494 bra 	$L__BB0_482;
	cvt.u32.u64 	%r1936, %rd188;
	setp.gt.u32 	%p495, %r1936, %r273;
	@%p495 bra 	$L__BB0_483;
	setp.lt.u32 	%p496, %r1936, %r273;
	@%p496 bra 	$L__BB0_482;
	cvt.u32.u64 	%r1938, %rd17;
	setp.gt.u32 	%p497, %r1938, %r272;
	@%p497 bra 	$L__BB0_483;
	setp.lt.u32 	%p498, %r1938, %r272;
	@%p498 bra 	$L__BB0_482;
	cvt.u32.u64 	%r1940, %rd190;
	setp.gt.u32 	%p499, %r1940, %r271;
	@%p499 bra 	$L__BB0_483;
	setp.lt.u32 	%p500, %r1940, %r271;
	@%p500 bra 	$L__BB0_482;
	cvt.u32.u64 	%r1942, %rd189;
	setp.gt.u32 	%p501, %r1942, %r270;
	@%p501 bra 	$L__BB0_483;
	cvt.u32.u64 	%r1944, %rd191;
	setp.ge.u32 	%p502, %r1942, %r270;
	setp.gt.u32 	%p503, %r1944, %r269;
	and.pred  	%p504, %p502, %p503;
	@%p504 bra 	$L__BB0_483;
$L__BB0_482:
	and.b64  	%rd4756, %rd16101, 4294967295;
	sub.s64 	%rd16101, %rd4756, %rd191;
	shr.u64 	%rd4757, %rd16101, 63;
	and.b64  	%rd4758, %rd16100, 4294967295;
	add.s64 	%rd4759, %rd4757, %rd189;
	sub.s64 	%rd16100, %rd4758, %rd4759;
	shr.u64 	%rd4760, %rd16100, 63;
	and.b64  	%rd4761, %rd16099, 4294967295;
	add.s64 	%rd4762, %rd4760, %rd190;
	sub.s64 	%rd16099, %rd4761, %rd4762;
	shr.u64 	%rd4763, %rd16099, 63;
	and.b64  	%rd4764, %rd16098, 4294967295;
	add.s64 	%rd4765, %rd4763, %rd17;
	sub.s64 	%rd16098, %rd4764, %rd4765;
	shr.u64 	%rd4766, %rd16098, 63;
	and.b64  	%rd4767, %rd16097, 4294967295;
	add.s64 	%rd4768, %rd4766, %rd188;
	sub.s64 	%rd16097, %rd4767, %rd4768;
	shr.u64 	%rd4769, %rd16097, 63;
	and.b64  	%rd4770, %rd16096, 4294967295;
	add.s64 	%rd4771, %rd4769, %rd187;
	sub.s64 	%rd16096, %rd4770, %rd4771;
	shr.u64 	%rd4772, %rd16096, 63;
	and.b64  	%rd4773, %rd16095, 4294967295;
	add.s64 	%rd4774, %rd4772, %rd18;
	sub.s64 	%rd16095, %rd4773, %rd4774;
	shr.u64 	%rd4775, %rd16095, 63;
	cvt.u32.u64 	%r1945, %rd4775;
	add.s32 	%r1946, %r173, %r1945;
	sub.s32 	%r3061, %r3061, %r1946;
	bra.uni 	$L__BB0_468;
$L__BB0_483:
	shl.b32 	%r3069, %r269, 1;
	shr.u64 	%rd4776, %rd16101, 31;
	and.b64  	%rd4777, %rd4776, 1;
	shl.b64 	%rd4778, %rd16100, 1;
	and.b64  	%rd4779, %rd4778, 8589934590;
	or.b64  	%rd400, %rd4777, %rd4779;
	cvt.u32.u64 	%r3068, %rd400;
	shr.u64 	%rd4780, %rd4779, 32;
	shl.b64 	%rd4781, %rd16099, 1;
	and.b64  	%rd4782, %rd4781, 8589934590;
	or.b64  	%rd401, %rd4780, %rd4782;
	cvt.u32.u64 	%r3067, %rd401;
	shr.u64 	%rd4783, %rd4782, 32;
	shl.b64 	%rd4784, %rd16098, 1;
	and.b64  	%rd4785, %rd4784, 8589934590;
	or.b64  	%rd402, %rd4783, %rd4785;
	cvt.u32.u64 	%r3066, %rd402;
	shr.u64 	%rd4786, %rd4785, 32;
	shl.b64 	%rd4787, %rd16097, 1;
	and.b64  	%rd4788, %rd4787, 8589934590;
	or.b64  	%rd403, %rd4786, %rd4788;
	cvt.u32.u64 	%r3065, %rd403;
	shr.u64 	%rd4789, %rd4788, 32;
	shl.b64 	%rd4790, %rd16096, 1;
	and.b64  	%rd4791, %rd4790, 8589934590;
	or.b64  	%rd404, %rd4789, %rd4791;
	cvt.u32.u64 	%r3064, %rd404;
	shr.u64 	%rd4792, %rd4791, 32;
	shl.b64 	%rd4793, %rd16095, 1;
	and.b64  	%rd4794, %rd4793, 8589934590;
	or.b64  	%rd405, %rd4792, %rd4794;
	cvt.u32.u64 	%r3063, %rd405;
	shr.u64 	%rd4795, %rd4794, 32;
	mul.wide.u32 	%rd4796, %r3061, 2;
	add.s64 	%rd4797, %rd4795, %rd4796;
	cvt.u32.u64 	%r3062, %rd4797;
	setp.gt.u64 	%p505, %rd4797, 4294967295;
	@%p505 bra 	$L__BB0_498;
	setp.gt.u32 	%p506, %r173, %r3062;
	@%p506 bra 	$L__BB0_499;
	setp.lt.u32 	%p507, %r173, %r3062;
	@%p507 bra 	$L__BB0_498;
	cvt.u32.u64 	%r1947, %rd18;
	setp.gt.u32 	%p508, %r1947, %r3063;
	@%p508 bra 	$L__BB0_499;
	setp.lt.u32 	%p509, %r1947, %r3063;
	@%p509 bra 	$L__BB0_498;
	cvt.u32.u64 	%r1949, %rd187;
	setp.gt.u32 	%p510, %r1949, %r3064;
	@%p510 bra 	$L__BB0_499;
	setp.lt.u32 	%p511, %r1949, %r3064;
	@%p511 bra 	$L__BB0_498;
	cvt.u32.u64 	%r1951, %rd188;
	setp.gt.u32 	%p512, %r1951, %r3065;
	@%p512 bra 	$L__BB0_499;
	setp.lt.u32 	%p513, %r1951, %r3065;
	@%p513 bra 	$L__BB0_498;
	cvt.u32.u64 	%r1953, %rd17;
	setp.gt.u32 	%p514, %r1953, %r3066;
	@%p514 bra 	$L__BB0_499;
	setp.lt.u32 	%p515, %r1953, %r3066;
	@%p515 bra 	$L__BB0_498;
	cvt.u32.u64 	%r1955, %rd190;
	setp.gt.u32 	%p516, %r1955, %r3067;
	@%p516 bra 	$L__BB0_499;
	setp.lt.u32 	%p517, %r1955, %r3067;
	@%p517 bra 	$L__BB0_498;
	cvt.u32.u64 	%r1957, %rd189;
	setp.gt.u32 	%p518, %r1957, %r3068;
	@%p518 bra 	$L__BB0_499;
	cvt.u32.u64 	%r1959, %rd191;
	setp.ge.u32 	%p519, %r1957, %r3068;
	setp.lt.u32 	%p520, %r3069, %r1959;
	and.pred  	%p521, %p519, %p520;
	@%p521 bra 	$L__BB0_499;
$L__BB0_498:
	cvt.u64.u32 	%rd4799, %r3069;
	sub.s64 	%rd4800, %rd4799, %rd191;
	cvt.u32.u64 	%r3069, %rd4800;
	shr.u64 	%rd4801, %rd4800, 63;
	and.b64  	%rd4802, %rd400, 4294967295;
	add.s64 	%rd4803, %rd4801, %rd189;
	sub.s64 	%rd4804, %rd4802, %rd4803;
	cvt.u32.u64 	%r3068, %rd4804;
	shr.u64 	%rd4805, %rd4804, 63;
	and.b64  	%rd4806, %rd401, 4294967295;
	add.s64 	%rd4807, %rd4805, %rd190;
	sub.s64 	%rd4808, %rd4806, %rd4807;
	cvt.u32.u64 	%r3067, %rd4808;
	shr.u64 	%rd4809, %rd4808, 63;
	and.b64  	%rd4810, %rd402, 4294967295;
	add.s64 	%rd4811, %rd4809, %rd17;
	sub.s64 	%rd4812, %rd4810, %rd4811;
	cvt.u32.u64 	%r3066, %rd4812;
	shr.u64 	%rd4813, %rd4812, 63;
	and.b64  	%rd4814, %rd403, 4294967295;
	add.s64 	%rd4815, %rd4813, %rd188;
	sub.s64 	%rd4816, %rd4814, %rd4815;
	cvt.u32.u64 	%r3065, %rd4816;
	shr.u64 	%rd4817, %rd4816, 63;
	and.b64  	%rd4818, %rd404, 4294967295;
	add.s64 	%rd4819, %rd4817, %rd187;
	sub.s64 	%rd4820, %rd4818, %rd4819;
	cvt.u32.u64 	%r3064, %rd4820;
	shr.u64 	%rd4821, %rd4820, 63;
	and.b64  	%rd4822, %rd405, 4294967295;
	add.s64 	%rd4823, %rd4821, %rd18;
	sub.s64 	%rd4824, %rd4822, %rd4823;
	cvt.u32.u64 	%r3063, %rd4824;
	shr.u64 	%rd4825, %rd4824, 63;
	cvt.u32.u64 	%r1960, %rd4825;
	add.s32 	%r1961, %r173, %r1960;
	sub.s32 	%r3062, %r3062, %r1961;
$L__BB0_499:
	shr.u32 	%r1962, %r84, 5;
	and.b32  	%r1963, %r84, 31;
	mul.wide.u32 	%rd4826, %r1962, 4;
	add.s64 	%rd4827, %rd2, %rd4826;
	ld.local.u32 	%r1964, [%rd4827];
	shr.u32 	%r1965, %r1964, %r1963;
	and.b32  	%r1966, %r1965, 1;
	setp.eq.b32 	%p522, %r1966, 1;
	not.pred 	%p523, %p522;
	mov.u32 	%r3166, %r3062;
	mov.u32 	%r3167, %r3063;
	mov.u32 	%r3168, %r3064;
	mov.u32 	%r3169, %r3065;
	mov.u32 	%r3170, %r3066;
	mov.u32 	%r3171, %r3067;
	mov.u32 	%r3172, %r3068;
	mov.u32 	%r3173, %r3069;
	mov.u32 	%r3174, %r3070;
	mov.u32 	%r3175, %r3071;
	mov.u32 	%r3176, %r3072;
	mov.u32 	%r3177, %r3073;
	mov.u32 	%r3178, %r3074;
	mov.u32 	%r3179, %r3075;
	mov.u32 	%r3180, %r3076;
	mov.u32 	%r3181, %r3077;
	mov.u32 	%r3182, %r3078;
	mov.u32 	%r3183, %r3079;
	mov.u32 	%r3184, %r3080;
	mov.u32 	%r3185, %r3081;
	mov.u32 	%r3186, %r3082;
	mov.u32 	%r3187, %r3083;
	mov.u32 	%r3188, %r3084;
	mov.u32 	%r3189, %r3085;
	@%p523 bra 	$L__BB0_880;
	ld.const.u32 	%r3177, [GEN_Y+16];
	ld.const.u32 	%r3185, [GEN_X+16];
	ld.const.u32 	%r3176, [GEN_Y+20];
	ld.const.u32 	%r3175, [GEN_Y+24];
	ld.const.u32 	%r3184, [GEN_X+20];
	ld.const.u32 	%r3174, [GEN_Y+28];
	ld.const.u32 	%r3183, [GEN_X+24];
	ld.const.u32 	%r3188, [GEN_X+4];
	ld.const.u32 	%r3182, [GEN_X+28];
	ld.const.u32 	%r3187, [GEN_X+8];
	ld.const.u32 	%r3180, [GEN_Y+4];
	ld.const.u32 	%r3179, [GEN_Y+8];
	ld.const.u32 	%r3186, [GEN_X+12];
	ld.const.u32 	%r3178, [GEN_Y+12];
	ld.const.u32 	%r3189, [GEN_X];
	ld.const.u32 	%r3181, [GEN_Y];
	or.b32  	%r1969, %r3069, %r3068;
	or.b32  	%r1970, %r1969, %r3067;
	or.b32  	%r1971, %r1970, %r3066;
	or.b32  	%r1972, %r1971, %r3065;
	or.b32  	%r1973, %r1972, %r3064;
	or.b32  	%r1974, %r1973, %r3063;
	or.b32  	%r1975, %r1974, %r3062;
	setp.eq.s32 	%p524, %r1975, 0;
	mov.b32 	%r3173, 1;
	mov.b32 	%r3166, 0;
	mov.u32 	%r3167, %r3166;
	mov.u32 	%r3168, %r3166;
	mov.u32 	%r3169, %r3166;
	mov.u32 	%r3170, %r3166;
	mov.u32 	%r3171, %r3166;
	mov.u32 	%r3172, %r3166;
	@%p524 bra 	$L__BB0_880;
	mul.wide.u32 	%rd4828, %r3069, %r3069;
	cvt.u32.u64 	%r1976, %rd4828;
	shr.u64 	%rd4829, %rd4828, 32;
	mul.wide.u32 	%rd4830, %r3068, %r3069;
	add.s64 	%rd4831, %rd4829, %rd4830;
	shr.u64 	%rd4832, %rd4831, 32;
	mul.wide.u32 	%rd4833, %r3067, %r3069;
	add.s64 	%rd4834, %rd4832, %rd4833;
	shr.u64 	%rd4835, %rd4834, 32;
	mul.wide.u32 	%rd4836, %r3066, %r3069;
	add.s64 	%rd4837, %rd4835, %rd4836;
	shr.u64 	%rd4838, %rd4837, 32;
	mul.wide.u32 	%rd4839, %r3065, %r3069;
	add.s64 	%rd4840, %rd4838, %rd4839;
	shr.u64 	%rd4841, %rd4840, 32;
	mul.wide.u32 	%rd4842, %r3064, %r3069;
	add.s64 	%rd4843, %rd4841, %rd4842;
	shr.u64 	%rd4844, %rd4843, 32;
	mul.wide.u32 	%rd4845, %r3063, %r3069;
	add.s64 	%rd4846, %rd4844, %rd4845;
	shr.u64 	%rd4847, %rd4846, 32;
	mul.wide.u32 	%rd4848, %r3062, %r3069;
	add.s64 	%rd4849, %rd4847, %rd4848;
	shr.u64 	%rd4850, %rd4849, 32;
	and.b64  	%rd4851, %rd4831, 4294967295;
	add.s64 	%rd4852, %rd4830, %rd4851;
	shr.u64 	%rd4853, %rd4852, 32;
	mul.wide.u32 	%rd4854, %r3068, %r3068;
	and.b64  	%rd4855, %rd4834, 4294967295;
	add.s64 	%rd4856, %rd4853, %rd4855;
	add.s64 	%rd4857, %rd4856, %rd4854;
	shr.u64 	%rd4858, %rd4857, 32;
	mul.wide.u32 	%rd4859, %r3067, %r3068;
	and.b64  	%rd4860, %rd4837, 4294967295;
	add.s64 	%rd4861, %rd4858, %rd4860;
	add.s64 	%rd4862, %rd4861, %rd4859;
	shr.u64 	%rd4863, %rd4862, 32;
	mul.wide.u32 	%rd4864, %r3066, %r3068;
	and.b64  	%rd4865, %rd4840, 4294967295;
	add.s64 	%rd4866, %rd4863, %rd4865;
	add.s64 	%rd4867, %rd4866, %rd4864;
	shr.u64 	%rd4868, %rd4867, 32;
	mul.wide.u32 	%rd4869, %r3065, %r3068;
	and.b64  	%rd4870, %rd4843, 4294967295;
	add.s64 	%rd4871, %rd4868, %rd4870;
	add.s64 	%rd4872, %rd4871, %rd4869;
	shr.u64 	%rd4873, %rd4872, 32;
	mul.wide.u32 	%rd4874, %r3064, %r3068;
	and.b64  	%rd4875, %rd4846, 4294967295;
	add.s64 	%rd4876, %rd4873, %rd4875;
	add.s64 	%rd4877, %rd4876, %rd4874;
	shr.u64 	%rd4878, %rd4877, 32;
	mul.wide.u32 	%rd4879, %r3063, %r3068;
	and.b64  	%rd4880, %rd4849, 4294967295;
	add.s64 	%rd4881, %rd4878, %rd4880;
	add.s64 	%rd4882, %rd4881, %rd4879;
	shr.u64 	%rd4883, %rd4882, 32;
	mul.wide.u32 	%rd4884, %r3062, %r3068;
	add.s64 	%rd4885, %rd4883, %rd4850;
	add.s64 	%rd4886, %rd4885, %rd4884;
	shr.u64 	%rd4887, %rd4886, 32;
	and.b64  	%rd4888, %rd4857, 4294967295;
	add.s64 	%rd4889, %rd4833, %rd4888;
	shr.u64 	%rd4890, %rd4889, 32;
	and.b64  	%rd4891, %rd4862, 4294967295;
	add.s64 	%rd4892, %rd4890, %rd4891;
	add.s64 	%rd4893, %rd4892, %rd4859;
	shr.u64 	%rd4894, %rd4893, 32;
	mul.wide.u32 	%rd4895, %r3067, %r3067;
	and.b64  	%rd4896, %rd4867, 4294967295;
	add.s64 	%rd4897, %rd4894, %rd4896;
	add.s64 	%rd4898, %rd4897, %rd4895;
	shr.u64 	%rd4899, %rd4898, 32;
	mul.wide.u32 	%rd4900, %r3066, %r3067;
	and.b64  	%rd4901, %rd4872, 4294967295;
	add.s64 	%rd4902, %rd4899, %rd4901;
	add.s64 	%rd4903, %rd4902, %rd4900;
	shr.u64 	%rd4904, %rd4903, 32;
	mul.wide.u32 	%rd4905, %r3065, %r3067;
	and.b64  	%rd4906, %rd4877, 4294967295;
	add.s64 	%rd4907, %rd4904, %rd4906;
	add.s64 	%rd4908, %rd4907, %rd4905;
	shr.u64 	%rd4909, %rd4908, 32;
	mul.wide.u32 	%rd4910, %r3064, %r3067;
	and.b64  	%rd4911, %rd4882, 4294967295;
	add.s64 	%rd4912, %rd4909, %rd4911;
	add.s64 	%rd4913, %rd4912, %rd4910;
	shr.u64 	%rd4914, %rd4913, 32;
	mul.wide.u32 	%rd4915, %r3063, %r3067;
	and.b64  	%rd4916, %rd4886, 4294967295;
	add.s64 	%rd4917, %rd4914, %rd4916;
	add.s64 	%rd4918, %rd4917, %rd4915;
	shr.u64 	%rd4919, %rd4918, 32;
	mul.wide.u32 	%rd4920, %r3062, %r3067;
	add.s64 	%rd4921, %rd4919, %rd4887;
	add.s64 	%rd4922, %rd4921, %rd4920;
	shr.u64 	%rd4923, %rd4922, 32;
	and.b64  	%rd4924, %rd4893, 4294967295;
	add.s64 	%rd4925, %rd4836, %rd4924;
	shr.u64 	%rd4926, %rd4925, 32;
	and.b64  	%rd4927, %rd4898, 4294967295;
	add.s64 	%rd4928, %rd4926, %rd4927;
	add.s64 	%rd4929, %rd4928, %rd4864;
	shr.u64 	%rd4930, %rd4929, 32;
	and.b64  	%rd4931, %rd4903, 4294967295;
	add.s64 	%rd4932, %rd4930, %rd4931;
	add.s64 	%rd4933, %rd4932, %rd4900;
	shr.u64 	%rd4934, %rd4933, 32;
	mul.wide.u32 	%rd4935, %r3066, %r3066;
	and.b64  	%rd4936, %rd4908, 4294967295;
	add.s64 	%rd4937, %rd4934, %rd4936;
	add.s64 	%rd4938, %rd4937, %rd4935;
	shr.u64 	%rd4939, %rd4938, 32;
	mul.wide.u32 	%rd4940, %r3065, %r3066;
	and.b64  	%rd4941, %rd4913, 4294967295;
	add.s64 	%rd4942, %rd4939, %rd4941;
	add.s64 	%rd4943, %rd4942, %rd4940;
	shr.u64 	%rd4944, %rd4943, 32;
	mul.wide.u32 	%rd4945, %r3064, %r3066;
	and.b64  	%rd4946, %rd4918, 4294967295;
	add.s64 	%rd4947, %rd4944, %rd4946;
	add.s64 	%rd4948, %rd4947, %rd4945;
	shr.u64 	%rd4949, %rd4948, 32;
	mul.wide.u32 	%rd4950, %r3063, %r3066;
	and.b64  	%rd4951, %rd4922, 4294967295;
	add.s64 	%rd4952, %rd4949, %rd4951;
	add.s64 	%rd4953, %rd4952, %rd4950;
	shr.u64 	%rd4954, %rd4953, 32;
	mul.wide.u32 	%rd4955, %r3062, %r3066;
	add.s64 	%rd4956, %rd4954, %rd4923;
	add.s64 	%rd4957, %rd4956, %rd4955;
	shr.u64 	%rd4958, %rd4957, 32;
	and.b64  	%rd4959, %rd4929, 4294967295;
	add.s64 	%rd4960, %rd4839, %rd4959;
	shr.u64 	%rd4961, %rd4960, 32;
	and.b64  	%rd4962, %rd4933, 4294967295;
	add.s64 	%rd4963, %rd4961, %rd4962;
	add.s64 	%rd4964, %rd4963, %rd4869;
	shr.u64 	%rd4965, %rd4964, 32;
	and.b64  	%rd4966, %rd4938, 4294967295;
	add.s64 	%rd4967, %rd4965, %rd4966;
	add.s64 	%rd4968, %rd4967, %rd4905;
	shr.u64 	%rd4969, %rd4968, 32;
	and.b64  	%rd4970, %rd4943, 4294967295;
	add.s64 	%rd4971, %rd4969, %rd4970;
	add.s64 	%rd4972, %rd4971, %rd4940;
	shr.u64 	%rd4973, %rd4972, 32;
	mul.wide.u32 	%rd4974, %r3065, %r3065;
	and.b64  	%rd4975, %rd4948, 4294967295;
	add.s64 	%rd4976, %rd4973, %rd4975;
	add.s64 	%rd4977, %rd4976, %rd4974;
	shr.u64 	%rd4978, %rd4977, 32;
	mul.wide.u32 	%rd4979, %r3064, %r3065;
	and.b64  	%rd4980, %rd4953, 4294967295;
	add.s64 	%rd4981, %rd4978, %rd4980;
	add.s64 	%rd4982, %rd4981, %rd4979;
	shr.u64 	%rd4983, %rd4982, 32;
	mul.wide.u32 	%rd4984, %r3063, %r3065;
	and.b64  	%rd4985, %rd4957, 4294967295;
	add.s64 	%rd4986, %rd4983, %rd4985;
	add.s64 	%rd4987, %rd4986, %rd4984;
	shr.u64 	%rd4988, %rd4987, 32;
	mul.wide.u32 	%rd4989, %r3062, %r3065;
	add.s64 	%rd4990, %rd4988, %rd4958;
	add.s64 	%rd4991, %rd4990, %rd4989;
	shr.u64 	%rd4992, %rd4991, 32;
	and.b64  	%rd4993, %rd4964, 4294967295;
	add.s64 	%rd4994, %rd4842, %rd4993;
	shr.u64 	%rd4995, %rd4994, 32;
	and.b64  	%rd4996, %rd4968, 4294967295;
	add.s64 	%rd4997, %rd4995, %rd4996;
	add.s64 	%rd4998, %rd4997, %rd4874;
	shr.u64 	%rd4999, %rd4998, 32;
	and.b64  	%rd5000, %rd4972, 4294967295;
	add.s64 	%rd5001, %rd4999, %rd5000;
	add.s64 	%rd5002, %rd5001, %rd4910;
	shr.u64 	%rd5003, %rd5002, 32;
	and.b64  	%rd5004, %rd4977, 4294967295;
	add.s64 	%rd5005, %rd5003, %rd5004;
	add.s64 	%rd5006, %rd5005, %rd4945;
	shr.u64 	%rd5007, %rd5006, 32;
	and.b64  	%rd5008, %rd4982, 4294967295;
	add.s64 	%rd5009, %rd5007, %rd5008;
	add.s64 	%rd5010, %rd5009, %rd4979;
	shr.u64 	%rd5011, %rd5010, 32;
	mul.wide.u32 	%rd5012, %r3064, %r3064;
	and.b64  	%rd5013, %rd4987, 4294967295;
	add.s64 	%rd5014, %rd5011, %rd5013;
	add.s64 	%rd5015, %rd5014, %rd5012;
	shr.u64 	%rd5016, %rd5015, 32;
	mul.wide.u32 	%rd5017, %r3063, %r3064;
	and.b64  	%rd5018, %rd4991, 4294967295;
	add.s64 	%rd5019, %rd5016, %rd5018;
	add.s64 	%rd5020, %rd5019, %rd5017;
	shr.u64 	%rd5021, %rd5020, 32;
	mul.wide.u32 	%rd5022, %r3062, %r3064;
	add.s64 	%rd5023, %rd5021, %rd4992;
	add.s64 	%rd5024, %rd5023, %rd5022;
	shr.u64 	%rd5025, %rd5024, 32;
	and.b64  	%rd5026, %rd4998, 4294967295;
	add.s64 	%rd5027, %rd4845, %rd5026;
	shr.u64 	%rd5028, %rd5027, 32;
	and.b64  	%rd5029, %rd5002, 4294967295;
	add.s64 	%rd5030, %rd5028, %rd5029;
	add.s64 	%rd5031, %rd5030, %rd4879;
	shr.u64 	%rd5032, %rd5031, 32;
	and.b64  	%rd5033, %rd5006, 4294967295;
	add.s64 	%rd5034, %rd5032, %rd5033;
	add.s64 	%rd5035, %rd5034, %rd4915;
	shr.u64 	%rd5036, %rd5035, 32;
	and.b64  	%rd5037, %rd5010, 4294967295;
	add.s64 	%rd5038, %rd5036, %rd5037;
	add.s64 	%rd5039, %rd5038, %rd4950;
	shr.u64 	%rd5040, %rd5039, 32;
	and.b64  	%rd5041, %rd5015, 4294967295;
	add.s64 	%rd5042, %rd5040, %rd5041;
	add.s64 	%rd5043, %rd5042, %rd4984;
	shr.u64 	%rd5044, %rd5043, 32;
	and.b64  	%rd5045, %rd5020, 4294967295;
	add.s64 	%rd5046, %rd5044, %rd5045;
	add.s64 	%rd5047, %rd5046, %rd5017;
	shr.u64 	%rd5048, %rd5047, 32;
	mul.wide.u32 	%rd5049, %r3063, %r3063;
	and.b64  	%rd5050, %rd5024, 4294967295;
	add.s64 	%rd5051, %rd5048, %rd5050;
	add.s64 	%rd5052, %rd5051, %rd5049;
	shr.u64 	%rd5053, %rd5052, 32;
	mul.wide.u32 	%rd5054, %r3062, %r3063;
	add.s64 	%rd5055, %rd5053, %rd5025;
	add.s64 	%rd5056, %rd5055, %rd5054;
	shr.u64 	%rd5057, %rd5056, 32;
	and.b64  	%rd5058, %rd5031, 4294967295;
	add.s64 	%rd5059, %rd4848, %rd5058;
	shr.u64 	%rd5060, %rd5059, 32;
	and.b64  	%rd5061, %rd5035, 4294967295;
	add.s64 	%rd5062, %rd5060, %rd5061;
	add.s64 	%rd5063, %rd5062, %rd4884;
	cvt.u32.u64 	%r1977, %rd5063;
	shr.u64 	%rd5064, %rd5063, 32;
	and.b64  	%rd5065, %rd5039, 4294967295;
	add.s64 	%rd5066, %rd5064, %rd5065;
	add.s64 	%rd5067, %rd5066, %rd4920;
	shr.u64 	%rd5068, %rd5067, 32;
	and.b64  	%rd5069, %rd5043, 4294967295;
	add.s64 	%rd5070, %rd5068, %rd5069;
	add.s64 	%rd5071, %rd5070, %rd4955;
	shr.u64 	%rd5072, %rd5071, 32;
	and.b64  	%rd5073, %rd5047, 4294967295;
	add.s64 	%rd5074, %rd5072, %rd5073;
	add.s64 	%rd5075, %rd5074, %rd4989;
	shr.u64 	%rd5076, %rd5075, 32;
	and.b64  	%rd5077, %rd5052, 4294967295;
	add.s64 	%rd5078, %rd5076, %rd5077;
	add.s64 	%rd5079, %rd5078, %rd5022;
	shr.u64 	%rd5080, %rd5079, 32;
	and.b64  	%rd5081, %rd5056, 4294967295;
	add.s64 	%rd5082, %rd5080, %rd5081;
	add.s64 	%rd5083, %rd5082, %rd5054;
	shr.u64 	%rd5084, %rd5083, 32;
	mul.wide.u32 	%rd5085, %r3062, %r3062;
	add.s64 	%rd5086, %rd5084, %rd5057;
	add.s64 	%rd5087, %rd5086, %rd5085;
	shr.u64 	%rd5088, %rd5087, 32;
	and.b64  	%rd5089, %rd5063, 4294967295;
	mul.lo.s64 	%rd5090, %rd5089, 977;
	cvt.u32.u64 	%r1978, %rd5090;
	shr.u64 	%rd5091, %rd5090, 32;
	and.b64  	%rd5092, %rd5067, 4294967295;
	mad.lo.s64 	%rd5093, %rd5092, 977, %rd5091;
	shr.u64 	%rd5094, %rd5093, 32;
	and.b64  	%rd5095, %rd5071, 4294967295;
	mad.lo.s64 	%rd5096, %rd5095, 977, %rd5094;
	shr.u64 	%rd5097, %rd5096, 32;
	and.b64  	%rd5098, %rd5075, 4294967295;
	mad.lo.s64 	%rd5099, %rd5098, 977, %rd5097;
	shr.u64 	%rd5100, %rd5099, 32;
	and.b64  	%rd5101, %rd5079, 4294967295;
	mad.lo.s64 	%rd5102, %rd5101, 977, %rd5100;
	shr.u64 	%rd5103, %rd5102, 32;
	and.b64  	%rd5104, %rd5083, 4294967295;
	mad.lo.s64 	%rd5105, %rd5104, 977, %rd5103;
	shr.u64 	%rd5106, %rd5105, 32;
	and.b64  	%rd5107, %rd5087, 4294967295;
	mad.lo.s64 	%rd5108, %rd5107, 977, %rd5106;
	shr.u64 	%rd5109, %rd5108, 32;
	mad.lo.s64 	%rd5110, %rd5088, 977, %rd5109;
	shr.u64 	%rd5111, %rd5110, 32;
	add.s32 	%r1979, %r1976, %r1978;
	setp.lt.u32 	%p525, %r1979, %r1976;
	selp.u64 	%rd5112, 1, 0, %p525;
	and.b64  	%rd5113, %rd4852, 4294967295;
	and.b64  	%rd5114, %rd5093, 4294967295;
	add.s64 	%rd5115, %rd5113, %rd5112;
	add.s64 	%rd5116, %rd5115, %rd5114;
	cvt.u32.u64 	%r1980, %rd5116;
	shr.u64 	%rd5117, %rd5116, 32;
	and.b64  	%rd5118, %rd4889, 4294967295;
	and.b64  	%rd5119, %rd5096, 4294967295;
	add.s64 	%rd5120, %rd5117, %rd5118;
	add.s64 	%rd5121, %rd5120, %rd5119;
	shr.u64 	%rd5122, %rd5121, 32;
	and.b64  	%rd5123, %rd4925, 4294967295;
	and.b64  	%rd5124, %rd5099, 4294967295;
	add.s64 	%rd5125, %rd5122, %rd5123;
	add.s64 	%rd5126, %rd5125, %rd5124;
	shr.u64 	%rd5127, %rd5126, 32;
	and.b64  	%rd5128, %rd4960, 4294967295;
	and.b64  	%rd5129, %rd5102, 4294967295;
	add.s64 	%rd5130, %rd5127, %rd5128;
	add.s64 	%rd5131, %rd5130, %rd5129;
	shr.u64 	%rd5132, %rd5131, 32;
	and.b64  	%rd5133, %rd4994, 4294967295;
	and.b64  	%rd5134, %rd5105, 4294967295;
	add.s64 	%rd5135, %rd5132, %rd5133;
	add.s64 	%rd5136, %rd5135, %rd5134;
	shr.u64 	%rd5137, %rd5136, 32;
	and.b64  	%rd5138, %rd5027, 4294967295;
	and.b64  	%rd5139, %rd5108, 4294967295;
	add.s64 	%rd5140, %rd5137, %rd5138;
	add.s64 	%rd5141, %rd5140, %rd5139;
	shr.u64 	%rd5142, %rd5141, 32;
	and.b64  	%rd5143, %rd5059, 4294967295;
	and.b64  	%rd5144, %rd5110, 4294967295;
	add.s64 	%rd5145, %rd5142, %rd5143;
	add.s64 	%rd5146, %rd5145, %rd5144;
	shr.u64 	%rd5147, %rd5146, 32;
	add.s64 	%rd5148, %rd5111, %rd5147;
	add.s32 	%r1981, %r1980, %r1977;
	setp.lt.u32 	%p526, %r1981, %r1980;
	selp.u64 	%rd5149, 1, 0, %p526;
	and.b64  	%rd5150, %rd5121, 4294967295;
	add.s64 	%rd5151, %rd5150, %rd5149;
	add.s64 	%rd5152, %rd5151, %rd5092;
	shr.u64 	%rd5153, %rd5152, 32;
	and.b64  	%rd5154, %rd5126, 4294967295;
	add.s64 	%rd5155, %rd5153, %rd5154;
	add.s64 	%rd5156, %rd5155, %rd5095;
	shr.u64 	%rd5157, %rd5156, 32;
	and.b64  	%rd5158, %rd5131, 4294967295;
	add.s64 	%rd5159, %rd5157, %rd5158;
	add.s64 	%rd5160, %rd5159, %rd5098;
	shr.u64 	%rd5161, %rd5160, 32;
	and.b64  	%rd5162, %rd5136, 4294967295;
	add.s64 	%rd5163, %rd5161, %rd5162;
	add.s64 	%rd5164, %rd5163, %rd5101;
	shr.u64 	%rd5165, %rd5164, 32;
	and.b64  	%rd5166, %rd5141, 4294967295;
	add.s64 	%rd5167, %rd5165, %rd5166;
	add.s64 	%rd5168, %rd5167, %rd5104;
	shr.u64 	%rd5169, %rd5168, 32;
	and.b64  	%rd5170, %rd5146, 4294967295;
	add.s64 	%rd5171, %rd5169, %rd5170;
	add.s64 	%rd5172, %rd5171, %rd5107;
	cvt.u32.u64 	%r1982, %rd5172;
	shr.u64 	%rd5173, %rd5172, 32;
	add.s64 	%rd5174, %rd5173, %rd5148;
	add.s64 	%rd5175, %rd5174, %rd5088;
	shr.u64 	%rd5176, %rd5175, 32;
	and.b64  	%rd5177, %rd5175, 4294967295;
	mul.lo.s64 	%rd5178, %rd5177, 977;
	shr.u64 	%rd5179, %rd5178, 32;
	mad.lo.s64 	%rd5180, %rd5176, 977, %rd5179;
	cvt.u64.u32 	%rd5181, %r1979;
	and.b64  	%rd5182, %rd5178, 4294967295;
	add.s64 	%rd16102, %rd5182, %rd5181;
	shr.u64 	%rd5183, %rd16102, 32;
	cvt.u64.u32 	%rd5184, %r1981;
	add.s64 	%rd5185, %rd5183, %rd5184;
	add.s64 	%rd5186, %rd5175, %rd5180;
	and.b64  	%rd5187, %rd5186, 4294967295;
	add.s64 	%rd16103, %rd5185, %rd5187;
	shr.u64 	%rd5188, %rd16103, 32;
	and.b64  	%rd5189, %rd5152, 4294967295;
	add.s64 	%rd5190, %rd5188, %rd5189;
	add.s64 	%rd16104, %rd5190, %rd5176;
	shr.u64 	%rd5191, %rd16104, 32;
	and.b64  	%rd5192, %rd5156, 4294967295;
	add.s64 	%rd16105, %rd5191, %rd5192;
	shr.u64 	%rd5193, %rd16105, 32;
	and.b64  	%rd5194, %rd5160, 4294967295;
	add.s64 	%rd16106, %rd5193, %rd5194;
	shr.u64 	%rd5195, %rd16106, 32;
	and.b64  	%rd5196, %rd5164, 4294967295;
	add.s64 	%rd16107, %rd5195, %rd5196;
	shr.u64 	%rd5197, %rd16107, 32;
	and.b64  	%rd5198, %rd5168, 4294967295;
	add.s64 	%rd16108, %rd5197, %rd5198;
	{ .reg .b32 tmp; mov.b64 {tmp, %r1983}, %rd16108; }
	add.s32 	%r3086, %r1982, %r1983;
$L__BB0_502:
	ld.const.u32 	%rd420, [FIELD_P+12];
	ld.const.u32 	%rd421, [FIELD_P+24];
	ld.const.u32 	%rd422, [FIELD_P+20];
	ld.const.u32 	%rd423, [FIELD_P+16];
	ld.const.u32 	%rd424, [FIELD_P+4];
	ld.const.u32 	%rd425, [FIELD_P+8];
	ld.const.u32 	%rd426, [FIELD_P];
	cvt.u32.u64 	%r335, %rd16108;
	cvt.u32.u64 	%r336, %rd16107;
	cvt.u32.u64 	%r337, %rd16106;
	cvt.u32.u64 	%r338, %rd16105;
	cvt.u32.u64 	%r339, %rd16104;
	cvt.u32.u64 	%r340, %rd16103;
	ld.const.u32 	%r341, [FIELD_P+28];
	setp.lt.u32 	%p527, %r3086, %r341;
	@%p527 bra 	$L__BB0_517;
	setp.gt.u32 	%p528, %r3086, %r341;
	@%p528 bra 	$L__BB0_516;
	cvt.u32.u64 	%r1984, %rd421;
	setp.gt.u32 	%p529, %r1984, %r335;
	@%p529 bra 	$L__BB0_517;
	setp.lt.u32 	%p530, %r1984, %r335;
	@%p530 bra 	$L__BB0_516;
	cvt.u32.u64 	%r1986, %rd422;
	setp.gt.u32 	%p531, %r1986, %r336;
	@%p531 bra 	$L__BB0_517;
	setp.lt.u32 	%p532, %r1986, %r336;
	@%p532 bra 	$L__BB0_516;
	cvt.u32.u64 	%r1988, %rd423;
	setp.gt.u32 	%p533, %r1988, %r337;
	@%p533 bra 	$L__BB0_517;
	setp.lt.u32 	%p534, %r1988, %r337;
	@%p534 bra 	$L__BB0_516;
	cvt.u32.u64 	%r1990, %rd420;
	setp.gt.u32 	%p535, %r1990, %r338;
	@%p535 bra 	$L__BB0_517;
	setp.lt.u32 	%p536, %r1990, %r338;
	@%p536 bra 	$L__BB0_516;
	cvt.u32.u64 	%r1992, %rd425;
	setp.gt.u32 	%p537, %r1992, %r339;
	@%p537 bra 	$L__BB0_517;
	setp.lt.u32 	%p538, %r1992, %r339;
	@%p538 bra 	$L__BB0_516;
	cvt.u32.u64 	%r1994, %rd424;
	setp.gt.u32 	%p539, %r1994, %r340;
	@%p539 bra 	$L__BB0_517;
	cvt.u32.u64 	%r1996, %rd426;
	setp.ge.u32 	%p540, %r1994, %r340;
	cvt.u32.u64 	%r1997, %rd16102;
	setp.gt.u32 	%p541, %r1996, %r1997;
	and.pred  	%p542, %p540, %p541;
	@%p542 bra 	$L__BB0_517;
$L__BB0_516:
	and.b64  	%rd5200, %rd16102, 4294967295;
	sub.s64 	%rd16102, %rd5200, %rd426;
	shr.u64 	%rd5201, %rd16102, 63;
	and.b64  	%rd5202, %rd16103, 4294967295;
	add.s64 	%rd5203, %rd5201, %rd424;
	sub.s64 	%rd16103, %rd5202, %rd5203;
	shr.u64 	%rd5204, %rd16103, 63;
	and.b64  	%rd5205, %rd16104, 4294967295;
	add.s64 	%rd5206, %rd5204, %rd425;
	sub.s64 	%rd16104, %rd5205, %rd5206;
	shr.u64 	%rd5207, %rd16104, 63;
	and.b64  	%rd5208, %rd16105, 4294967295;
	add.s64 	%rd5209, %rd5207, %rd420;
	sub.s64 	%rd16105, %rd5208, %rd5209;
	shr.u64 	%rd5210, %rd16105, 63;
	and.b64  	%rd5211, %rd16106, 4294967295;
	add.s64 	%rd5212, %rd5210, %rd423;
	sub.s64 	%rd16106, %rd5211, %rd5212;
	shr.u64 	%rd5213, %rd16106, 63;
	and.b64  	%rd5214, %rd16107, 4294967295;
	add.s64 	%rd5215, %rd5213, %rd422;
	sub.s64 	%rd16107, %rd5214, %rd5215;
	shr.u64 	%rd5216, %rd16107, 63;
	and.b64  	%rd5217, %rd16108, 4294967295;
	add.s64 	%rd5218, %rd5216, %rd421;
	sub.s64 	%rd16108, %rd5217, %rd5218;
	shr.u64 	%rd5219, %rd16108, 63;
	cvt.u32.u64 	%r1998, %rd5219;
	add.s32 	%r1999, %r341, %r1998;
	sub.s32 	%r3086, %r3086, %r1999;
	bra.uni 	$L__BB0_502;
$L__BB0_517:
	mov.b32 	%r3099, 0;
	mov.b32 	%r3098, 1;
	mov.u32 	%r3100, %r3099;
	mov.u32 	%r3101, %r3099;
	mov.u32 	%r3102, %r3099;
	mov.u32 	%r3103, %r3099;
	mov.u32 	%r3104, %r3099;
	mov.u32 	%r3105, %r3099;
$L__BB0_518:
	setp.lt.u32 	%p543, %r3105, %r341;
	@%p543 bra 	$L__BB0_533;
	setp.gt.u32 	%p544, %r3105, %r341;
	@%p544 bra 	$L__BB0_532;
	cvt.u32.u64 	%r2002, %rd421;
	setp.lt.u32 	%p545, %r3104, %r2002;
	@%p545 bra 	$L__BB0_533;
	setp.gt.u32 	%p546, %r3104, %r2002;
	@%p546 bra 	$L__BB0_532;
	cvt.u32.u64 	%r2004, %rd422;
	setp.lt.u32 	%p547, %r3103, %r2004;
	@%p547 bra 	$L__BB0_533;
	setp.gt.u32 	%p548, %r3103, %r2004;
	@%p548 bra 	$L__BB0_532;
	cvt.u32.u64 	%r2006, %rd423;
	setp.lt.u32 	%p549, %r3102, %r2006;
	@%p549 bra 	$L__BB0_533;
	setp.gt.u32 	%p550, %r3102, %r2006;
	@%p550 bra 	$L__BB0_532;
	cvt.u32.u64 	%r2008, %rd420;
	setp.lt.u32 	%p551, %r3101, %r2008;
	@%p551 bra 	$L__BB0_533;
	setp.gt.u32 	%p552, %r3101, %r2008;
	@%p552 bra 	$L__BB0_532;
	cvt.u32.u64 	%r2010, %rd425;
	setp.lt.u32 	%p553, %r3100, %r2010;
	@%p553 bra 	$L__BB0_533;
	setp.gt.u32 	%p554, %r3100, %r2010;
	@%p554 bra 	$L__BB0_532;
	cvt.u32.u64 	%r2012, %rd424;
	setp.lt.u32 	%p555, %r3099, %r2012;
	@%p555 bra 	$L__BB0_533;
	cvt.u32.u64 	%r2014, %rd426;
	setp.le.u32 	%p556, %r3099, %r2012;
	setp.lt.u32 	%p557, %r3098, %r2014;
	and.pred  	%p558, %p556, %p557;
	@%p558 bra 	$L__BB0_533;
$L__BB0_532:
	cvt.u64.u32 	%rd5221, %r3098;
	sub.s64 	%rd5222, %rd5221, %rd426;
	cvt.u32.u64 	%r3098, %rd5222;
	shr.u64 	%rd5223, %rd5222, 63;
	cvt.u64.u32 	%rd5224, %r3099;
	add.s64 	%rd5225, %rd5223, %rd424;
	sub.s64 	%rd5226, %rd5224, %rd5225;
	cvt.u32.u64 	%r3099, %rd5226;
	shr.u64 	%rd5227, %rd5226, 63;
	cvt.u64.u32 	%rd5228, %r3100;
	add.s64 	%rd5229, %rd5227, %rd425;
	sub.s64 	%rd5230, %rd5228, %rd5229;
	cvt.u32.u64 	%r3100, %rd5230;
	shr.u64 	%rd5231, %rd5230, 63;
	cvt.u64.u32 	%rd5232, %r3101;
	add.s64 	%rd5233, %rd5231, %rd420;
	sub.s64 	%rd5234, %rd5232, %rd5233;
	cvt.u32.u64 	%r3101, %rd5234;
	shr.u64 	%rd5235, %rd5234, 63;
	cvt.u64.u32 	%rd5236, %r3102;
	add.s64 	%rd5237, %rd5235, %rd423;
	sub.s64 	%rd5238, %rd5236, %rd5237;
	cvt.u32.u64 	%r3102, %rd5238;
	shr.u64 	%rd5239, %rd5238, 63;
	cvt.u64.u32 	%rd5240, %r3103;
	add.s64 	%rd5241, %rd5239, %rd422;
	sub.s64 	%rd5242, %rd5240, %rd5241;
	cvt.u32.u64 	%r3103, %rd5242;
	shr.u64 	%rd5243, %rd5242, 63;
	cvt.u64.u32 	%rd5244, %r3104;
	add.s64 	%rd5245, %rd5243, %rd421;
	sub.s64 	%rd5246, %rd5244, %rd5245;
	cvt.u32.u64 	%r3104, %rd5246;
	shr.u64 	%rd5247, %rd5246, 63;
	cvt.u32.u64 	%r2015, %rd5247;
	add.s32 	%r2016, %r341, %r2015;
	sub.s32 	%r3105, %r3105, %r2016;
	bra.uni 	$L__BB0_518;
$L__BB0_533:
	mul.wide.u32 	%rd5248, %r3098, %r3085;
	cvt.u32.u64 	%r2017, %rd5248;
	shr.u64 	%rd5249, %rd5248, 32;
	mul.wide.u32 	%rd5250, %r3099, %r3085;
	add.s64 	%rd5251, %rd5249, %rd5250;
	shr.u64 	%rd5252, %rd5251, 32;
	mul.wide.u32 	%rd5253, %r3100, %r3085;
	add.s64 	%rd5254, %rd5252, %rd5253;
	shr.u64 	%rd5255, %rd5254, 32;
	mul.wide.u32 	%rd5256, %r3101, %r3085;
	add.s64 	%rd5257, %rd5255, %rd5256;
	shr.u64 	%rd5258, %rd5257, 32;
	mul.wide.u32 	%rd5259, %r3102, %r3085;
	add.s64 	%rd5260, %rd5258, %rd5259;
	shr.u64 	%rd5261, %rd5260, 32;
	mul.wide.u32 	%rd5262, %r3103, %r3085;
	add.s64 	%rd5263, %rd5261, %rd5262;
	shr.u64 	%rd5264, %rd5263, 32;
	mul.wide.u32 	%rd5265, %r3104, %r3085;
	add.s64 	%rd5266, %rd5264, %rd5265;
	shr.u64 	%rd5267, %rd5266, 32;
	mul.wide.u32 	%rd5268, %r3105, %r3085;
	add.s64 	%rd5269, %rd5267, %rd5268;
	shr.u64 	%rd5270, %rd5269, 32;
	mul.wide.u32 	%rd5271, %r3098, %r3084;
	and.b64  	%rd5272, %rd5251, 4294967295;
	add.s64 	%rd5273, %rd5271, %rd5272;
	shr.u64 	%rd5274, %rd5273, 32;
	mul.wide.u32 	%rd5275, %r3099, %r3084;
	and.b64  	%rd5276, %rd5254, 4294967295;
	add.s64 	%rd5277, %rd5274, %rd5276;
	add.s64 	%rd5278, %rd5277, %rd5275;
	shr.u64 	%rd5279, %rd5278, 32;
	mul.wide.u32 	%rd5280, %r3100, %r3084;
	and.b64  	%rd5281, %rd5257, 4294967295;
	add.s64 	%rd5282, %rd5279, %rd5281;
	add.s64 	%rd5283, %rd5282, %rd5280;
	shr.u64 	%rd5284, %rd5283, 32;
	mul.wide.u32 	%rd5285, %r3101, %r3084;
	and.b64  	%rd5286, %rd5260, 4294967295;
	add.s64 	%rd5287, %rd5284, %rd5286;
	add.s64 	%rd5288, %rd5287, %rd5285;
	shr.u64 	%rd5289, %rd5288, 32;
	mul.wide.u32 	%rd5290, %r3102, %r3084;
	and.b64  	%rd5291, %rd5263, 4294967295;
	add.s64 	%rd5292, %rd5289, %rd5291;
	add.s64 	%rd5293, %rd5292, %rd5290;
	shr.u64 	%rd5294, %rd5293, 32;
	mul.wide.u32 	%rd5295, %r3103, %r3084;
	and.b64  	%rd5296, %rd5266, 4294967295;
	add.s64 	%rd5297, %rd5294, %rd5296;
	add.s64 	%rd5298, %rd5297, %rd5295;
	shr.u64 	%rd5299, %rd5298, 32;
	mul.wide.u32 	%rd5300, %r3104, %r3084;
	and.b64  	%rd5301, %rd5269, 4294967295;
	add.s64 	%rd5302, %rd5299, %rd5301;
	add.s64 	%rd5303, %rd5302, %rd5300;
	shr.u64 	%rd5304, %rd5303, 32;
	mul.wide.u32 	%rd5305, %r3105, %r3084;
	add.s64 	%rd5306, %rd5304, %rd5270;
	add.s64 	%rd5307, %rd5306, %rd5305;
	shr.u64 	%rd5308, %rd5307, 32;
	mul.wide.u32 	%rd5309, %r3098, %r3083;
	and.b64  	%rd5310, %rd5278, 4294967295;
	add.s64 	%rd5311, %rd5309, %rd5310;
	shr.u64 	%rd5312, %rd5311, 32;
	mul.wide.u32 	%rd5313, %r3099, %r3083;
	and.b64  	%rd5314, %rd5283, 4294967295;
	add.s64 	%rd5315, %rd5312, %rd5314;
	add.s64 	%rd5316, %rd5315, %rd5313;
	shr.u64 	%rd5317, %rd5316, 32;
	mul.wide.u32 	%rd5318, %r3100, %r3083;
	and.b64  	%rd5319, %rd5288, 4294967295;
	add.s64 	%rd5320, %rd5317, %rd5319;
	add.s64 	%rd5321, %rd5320, %rd5318;
	shr.u64 	%rd5322, %rd5321, 32;
	mul.wide.u32 	%rd5323, %r3101, %r3083;
	and.b64  	%rd5324, %rd5293, 4294967295;
	add.s64 	%rd5325, %rd5322, %rd5324;
	add.s64 	%rd5326, %rd5325, %rd5323;
	shr.u64 	%rd5327, %rd5326, 32;
	mul.wide.u32 	%rd5328, %r3102, %r3083;
	and.b64  	%rd5329, %rd5298, 4294967295;
	add.s64 	%rd5330, %rd5327, %rd5329;
	add.s64 	%rd5331, %rd5330, %rd5328;
	shr.u64 	%rd5332, %rd5331, 32;
	mul.wide.u32 	%rd5333, %r3103, %r3083;
	and.b64  	%rd5334, %rd5303, 4294967295;
	add.s64 	%rd5335, %rd5332, %rd5334;
	add.s64 	%rd5336, %rd5335, %rd5333;
	shr.u64 	%rd5337, %rd5336, 32;
	mul.wide.u32 	%rd5338, %r3104, %r3083;
	and.b64  	%rd5339, %rd5307, 4294967295;
	add.s64 	%rd5340, %rd5337, %rd5339;
	add.s64 	%rd5341, %rd5340, %rd5338;
	shr.u64 	%rd5342, %rd5341, 32;
	mul.wide.u32 	%rd5343, %r3105, %r3083;
	add.s64 	%rd5344, %rd5342, %rd5308;
	add.s64 	%rd5345, %rd5344, %rd5343;
	shr.u64 	%rd5346, %rd5345, 32;
	mul.wide.u32 	%rd5347, %r3098, %r3082;
	and.b64  	%rd5348, %rd5316, 4294967295;
	add.s64 	%rd5349, %rd5347, %rd5348;
	shr.u64 	%rd5350, %rd5349, 32;
	mul.wide.u32 	%rd5351, %r3099, %r3082;
	and.b64  	%rd5352, %rd5321, 4294967295;
	add.s64 	%rd5353, %rd5350, %rd5352;
	add.s64 	%rd5354, %rd5353, %rd5351;
	shr.u64 	%rd5355, %rd5354, 32;
	mul.wide.u32 	%rd5356, %r3100, %r3082;
	and.b64  	%rd5357, %rd5326, 4294967295;
	add.s64 	%rd5358, %rd5355, %rd5357;
	add.s64 	%rd5359, %rd5358, %rd5356;
	shr.u64 	%rd5360, %rd5359, 32;
	mul.wide.u32 	%rd5361, %r3101, %r3082;
	and.b64  	%rd5362, %rd5331, 4294967295;
	add.s64 	%rd5363, %rd5360, %rd5362;
	add.s64 	%rd5364, %rd5363, %rd5361;
	shr.u64 	%rd5365, %rd5364, 32;
	mul.wide.u32 	%rd5366, %r3102, %r3082;
	and.b64  	%rd5367, %rd5336, 4294967295;
	add.s64 	%rd5368, %rd5365, %rd5367;
	add.s64 	%rd5369, %rd5368, %rd5366;
	shr.u64 	%rd5370, %rd5369, 32;
	mul.wide.u32 	%rd5371, %r3103, %r3082;
	and.b64  	%rd5372, %rd5341, 4294967295;
	add.s64 	%rd5373, %rd5370, %rd5372;
	add.s64 	%rd5374, %rd5373, %rd5371;
	shr.u64 	%rd5375, %rd5374, 32;
	mul.wide.u32 	%rd5376, %r3104, %r3082;
	and.b64  	%rd5377, %rd5345, 4294967295;
	add.s64 	%rd5378, %rd5375, %rd5377;
	add.s64 	%rd5379, %rd5378, %rd5376;
	shr.u64 	%rd5380, %rd5379, 32;
	mul.wide.u32 	%rd5381, %r3105, %r3082;
	add.s64 	%rd5382, %rd5380, %rd5346;
	add.s64 	%rd5383, %rd5382, %rd5381;
	shr.u64 	%rd5384, %rd5383, 32;
	mul.wide.u32 	%rd5385, %r3098, %r3081;
	and.b64  	%rd5386, %rd5354, 4294967295;
	add.s64 	%rd5387, %rd5385, %rd5386;
	shr.u64 	%rd5388, %rd5387, 32;
	mul.wide.u32 	%rd5389, %r3099, %r3081;
	and.b64  	%rd5390, %rd5359, 4294967295;
	add.s64 	%rd5391, %rd5388, %rd5390;
	add.s64 	%rd5392, %rd5391, %rd5389;
	shr.u64 	%rd5393, %rd5392, 32;
	mul.wide.u32 	%rd5394, %r3100, %r3081;
	and.b64  	%rd5395, %rd5364, 4294967295;
	add.s64 	%rd5396, %rd5393, %rd5395;
	add.s64 	%rd5397, %rd5396, %rd5394;
	shr.u64 	%rd5398, %rd5397, 32;
	mul.wide.u32 	%rd5399, %r3101, %r3081;
	and.b64  	%rd5400, %rd5369, 4294967295;
	add.s64 	%rd5401, %rd5398, %rd5400;
	add.s64 	%rd5402, %rd5401, %rd5399;
	shr.u64 	%rd5403, %rd5402, 32;
	mul.wide.u32 	%rd5404, %r3102, %r3081;
	and.b64  	%rd5405, %rd5374, 4294967295;
	add.s64 	%rd5406, %rd5403, %rd5405;
	add.s64 	%rd5407, %rd5406, %rd5404;
	shr.u64 	%rd5408, %rd5407, 32;
	mul.wide.u32 	%rd5409, %r3103, %r3081;
	and.b64  	%rd5410, %rd5379, 4294967295;
	add.s64 	%rd5411, %rd5408, %rd5410;
	add.s64 	%rd5412, %rd5411, %rd5409;
	shr.u64 	%rd5413, %rd5412, 32;
	mul.wide.u32 	%rd5414, %r3104, %r3081;
	and.b64  	%rd5415, %rd5383, 4294967295;
	add.s64 	%rd5416, %rd5413, %rd5415;
	add.s64 	%rd5417, %rd5416, %rd5414;
	shr.u64 	%rd5418, %rd5417, 32;
	mul.wide.u32 	%rd5419, %r3105, %r3081;
	add.s64 	%rd5420, %rd5418, %rd5384;
	add.s64 	%rd5421, %rd5420, %rd5419;
	shr.u64 	%rd5422, %rd5421, 32;
	mul.wide.u32 	%rd5423, %r3098, %r3080;
	and.b64  	%rd5424, %rd5392, 4294967295;
	add.s64 	%rd5425, %rd5423, %rd5424;
	shr.u64 	%rd5426, %rd5425, 32;
	mul.wide.u32 	%rd5427, %r3099, %r3080;
	and.b64  	%rd5428, %rd5397, 4294967295;
	add.s64 	%rd5429, %rd5426, %rd5428;
	add.s64 	%rd5430, %rd5429, %rd5427;
	shr.u64 	%rd5431, %rd5430, 32;
	mul.wide.u32 	%rd5432, %r3100, %r3080;
	and.b64  	%rd5433, %rd5402, 4294967295;
	add.s64 	%rd5434, %rd5431, %rd5433;
	add.s64 	%rd5435, %rd5434, %rd5432;
	shr.u64 	%rd5436, %rd5435, 32;
	mul.wide.u32 	%rd5437, %r3101, %r3080;
	and.b64  	%rd5438, %rd5407, 4294967295;
	add.s64 	%rd5439, %rd5436, %rd5438;
	add.s64 	%rd5440, %rd5439, %rd5437;
	shr.u64 	%rd5441, %rd5440, 32;
	mul.wide.u32 	%rd5442, %r3102, %r3080;
	and.b64  	%rd5443, %rd5412, 4294967295;
	add.s64 	%rd5444, %rd5441, %rd5443;
	add.s64 	%rd5445, %rd5444, %rd5442;
	shr.u64 	%rd5446, %rd5445, 32;
	mul.wide.u32 	%rd5447, %r3103, %r3080;
	and.b64  	%rd5448, %rd5417, 4294967295;
	add.s64 	%rd5449, %rd5446, %rd5448;
	add.s64 	%rd5450, %rd5449, %rd5447;
	shr.u64 	%rd5451, %rd5450, 32;
	mul.wide.u32 	%rd5452, %r3104, %r3080;
	and.b64  	%rd5453, %rd5421, 4294967295;
	add.s64 	%rd5454, %rd5451, %rd5453;
	add.s64 	%rd5455, %rd5454, %rd5452;
	shr.u64 	%rd5456, %rd5455, 32;
	mul.wide.u32 	%rd5457, %r3105, %r3080;
	add.s64 	%rd5458, %rd5456, %rd5422;
	add.s64 	%rd5459, %rd5458, %rd5457;
	shr.u64 	%rd5460, %rd5459, 32;
	mul.wide.u32 	%rd5461, %r3098, %r3079;
	and.b64  	%rd5462, %rd5430, 4294967295;
	add.s64 	%rd5463, %rd5461, %rd5462;
	shr.u64 	%rd5464, %rd5463, 32;
	mul.wide.u32 	%rd5465, %r3099, %r3079;
	and.b64  	%rd5466, %rd5435, 4294967295;
	add.s64 	%rd5467, %rd5464, %rd5466;
	add.s64 	%rd5468, %rd5467, %rd5465;
	shr.u64 	%rd5469, %rd5468, 32;
	mul.wide.u32 	%rd5470, %r3100, %r3079;
	and.b64  	%rd5471, %rd5440, 4294967295;
	add.s64 	%rd5472, %rd5469, %rd5471;
	add.s64 	%rd5473, %rd5472, %rd5470;
	shr.u64 	%rd5474, %rd5473, 32;
	mul.wide.u32 	%rd5475, %r3101, %r3079;
	and.b64  	%rd5476, %rd5445, 4294967295;
	add.s64 	%rd5477, %rd5474, %rd5476;
	add.s64 	%rd5478, %rd5477, %rd5475;
	shr.u64 	%rd5479, %rd5478, 32;
	mul.wide.u32 	%rd5480, %r3102, %r3079;
	and.b64  	%rd5481, %rd5450, 4294967295;
	add.s64 	%rd5482, %rd5479, %rd5481;
	add.s64 	%rd5483, %rd5482, %rd5480;
	shr.u64 	%rd5484, %rd5483, 32;
	mul.wide.u32 	%rd5485, %r3103, %r3079;
	and.b64  	%rd5486, %rd5455, 4294967295;
	add.s64 	%rd5487, %rd5484, %rd5486;
	add.s64 	%rd5488, %rd5487, %rd5485;
	shr.u64 	%rd5489, %rd5488, 32;
	mul.wide.u32 	%rd5490, %r3104, %r3079;
	and.b64  	%rd5491, %rd5459, 4294967295;
	add.s64 	%rd5492, %rd5489, %rd5491;
	add.s64 	%rd5493, %rd5492, %rd5490;
	shr.u64 	%rd5494, %rd5493, 32;
	mul.wide.u32 	%rd5495, %r3105, %r3079;
	add.s64 	%rd5496, %rd5494, %rd5460;
	add.s64 	%rd5497, %rd5496, %rd5495;
	shr.u64 	%rd5498, %rd5497, 32;
	mul.wide.u32 	%rd5499, %r3098, %r3078;
	and.b64  	%rd5500, %rd5468, 4294967295;
	add.s64 	%rd5501, %rd5499, %rd5500;
	shr.u64 	%rd5502, %rd5501, 32;
	mul.wide.u32 	%rd5503, %r3099, %r3078;
	and.b64  	%rd5504, %rd5473, 4294967295;
	add.s64 	%rd5505, %rd5502, %rd5504;
	add.s64 	%rd5506, %rd5505, %rd5503;
	cvt.u32.u64 	%r2018, %rd5506;
	shr.u64 	%rd5507, %rd5506, 32;
	mul.wide.u32 	%rd5508, %r3100, %r3078;
	and.b64  	%rd5509, %rd5478, 4294967295;
	add.s64 	%rd5510, %rd5507, %rd5509;
	add.s64 	%rd5511, %rd5510, %rd5508;
	shr.u64 	%rd5512, %rd5511, 32;
	mul.wide.u32 	%rd5513, %r3101, %r3078;
	and.b64  	%rd5514, %rd5483, 4294967295;
	add.s64 	%rd5515, %rd5512, %rd5514;
	add.s64 	%rd5516, %rd5515, %rd5513;
	shr.u64 	%rd5517, %rd5516, 32;
	mul.wide.u32 	%rd5518, %r3102, %r3078;
	and.b64  	%rd5519, %rd5488, 4294967295;
	add.s64 	%rd5520, %rd5517, %rd5519;
	add.s64 	%rd5521, %rd5520, %rd5518;
	shr.u64 	%rd5522, %rd5521, 32;
	mul.wide.u32 	%rd5523, %r3103, %r3078;
	and.b64  	%rd5524, %rd5493, 4294967295;
	add.s64 	%rd5525, %rd5522, %rd5524;
	add.s64 	%rd5526, %rd5525, %rd5523;
	shr.u64 	%rd5527, %rd5526, 32;
	mul.wide.u32 	%rd5528, %r3104, %r3078;
	and.b64  	%rd5529, %rd5497, 4294967295;
	add.s64 	%rd5530, %rd5527, %rd5529;
	add.s64 	%rd5531, %rd5530, %rd5528;
	shr.u64 	%rd5532, %rd5531, 32;
	mul.wide.u32 	%rd5533, %r3105, %r3078;
	add.s64 	%rd5534, %rd5532, %rd5498;
	add.s64 	%rd5535, %rd5534, %rd5533;
	shr.u64 	%rd5536, %rd5535, 32;
	and.b64  	%rd5537, %rd5506, 4294967295;
	mul.lo.s64 	%rd5538, %rd5537, 977;
	cvt.u32.u64 	%r2019, %rd5538;
	shr.u64 	%rd5539, %rd5538, 32;
	and.b64  	%rd5540, %rd5511, 4294967295;
	mad.lo.s64 	%rd5541, %rd5540, 977, %rd5539;
	shr.u64 	%rd5542, %rd5541, 32;
	and.b64  	%rd5543, %rd5516, 4294967295;
	mad.lo.s64 	%rd5544, %rd5543, 977, %rd5542;
	shr.u64 	%rd5545, %rd5544, 32;
	and.b64  	%rd5546, %rd5521, 4294967295;
	mad.lo.s64 	%rd5547, %rd5546, 977, %rd5545;
	shr.u64 	%rd5548, %rd5547, 32;
	and.b64  	%rd5549, %rd5526, 4294967295;
	mad.lo.s64 	%rd5550, %rd5549, 977, %rd5548;
	shr.u64 	%rd5551, %rd5550, 32;
	and.b64  	%rd5552, %rd5531, 4294967295;
	mad.lo.s64 	%rd5553, %rd5552, 977, %rd5551;
	shr.u64 	%rd5554, %rd5553, 32;
	and.b64  	%rd5555, %rd5535, 4294967295;
	mad.lo.s64 	%rd5556, %rd5555, 977, %rd5554;
	shr.u64 	%rd5557, %rd5556, 32;
	mad.lo.s64 	%rd5558, %rd5536, 977, %rd5557;
	shr.u64 	%rd5559, %rd5558, 32;
	add.s32 	%r2020, %r2017, %r2019;
	setp.lt.u32 	%p559, %r2020, %r2017;
	selp.u64 	%rd5560, 1, 0, %p559;
	and.b64  	%rd5561, %rd5273, 4294967295;
	and.b64  	%rd5562, %rd5541, 4294967295;
	add.s64 	%rd5563, %rd5561, %rd5560;
	add.s64 	%rd5564, %rd5563, %rd5562;
	cvt.u32.u64 	%r2021, %rd5564;
	shr.u64 	%rd5565, %rd5564, 32;
	and.b64  	%rd5566, %rd5311, 4294967295;
	and.b64  	%rd5567, %rd5544, 4294967295;
	add.s64 	%rd5568, %rd5565, %rd5566;
	add.s64 	%rd5569, %rd5568, %rd5567;
	shr.u64 	%rd5570, %rd5569, 32;
	and.b64  	%rd5571, %rd5349, 4294967295;
	and.b64  	%rd5572, %rd5547, 4294967295;
	add.s64 	%rd5573, %rd5570, %rd5571;
	add.s64 	%rd5574, %rd5573, %rd5572;
	shr.u64 	%rd5575, %rd5574, 32;
	and.b64  	%rd5576, %rd5387, 4294967295;
	and.b64  	%rd5577, %rd5550, 4294967295;
	add.s64 	%rd5578, %rd5575, %rd5576;
	add.s64 	%rd5579, %rd5578, %rd5577;
	shr.u64 	%rd5580, %rd5579, 32;
	and.b64  	%rd5581, %rd5425, 4294967295;
	and.b64  	%rd5582, %rd5553, 4294967295;
	add.s64 	%rd5583, %rd5580, %rd5581;
	add.s64 	%rd5584, %rd5583, %rd5582;
	shr.u64 	%rd5585, %rd5584, 32;
	and.b64  	%rd5586, %rd5463, 4294967295;
	and.b64  	%rd5587, %rd5556, 4294967295;
	add.s64 	%rd5588, %rd5585, %rd5586;
	add.s64 	%rd5589, %rd5588, %rd5587;
	shr.u64 	%rd5590, %rd5589, 32;
	and.b64  	%rd5591, %rd5501, 4294967295;
	and.b64  	%rd5592, %rd5558, 4294967295;
	add.s64 	%rd5593, %rd5590, %rd5591;
	add.s64 	%rd5594, %rd5593, %rd5592;
	shr.u64 	%rd5595, %rd5594, 32;
	add.s64 	%rd5596, %rd5559, %rd5595;
	add.s32 	%r2022, %r2021, %r2018;
	setp.lt.u32 	%p560, %r2022, %r2021;
	selp.u64 	%rd5597, 1, 0, %p560;
	and.b64  	%rd5598, %rd5569, 4294967295;
	add.s64 	%rd5599, %rd5598, %rd5597;
	add.s64 	%rd5600, %rd5599, %rd5540;
	shr.u64 	%rd5601, %rd5600, 32;
	and.b64  	%rd5602, %rd5574, 4294967295;
	add.s64 	%rd5603, %rd5601, %rd5602;
	add.s64 	%rd5604, %rd5603, %rd5543;
	shr.u64 	%rd5605, %rd5604, 32;
	and.b64  	%rd5606, %rd5579, 4294967295;
	add.s64 	%rd5607, %rd5605, %rd5606;
	add.s64 	%rd5608, %rd5607, %rd5546;
	shr.u64 	%rd5609, %rd5608, 32;
	and.b64  	%rd5610, %rd5584, 4294967295;
	add.s64 	%rd5611, %rd5609, %rd5610;
	add.s64 	%rd5612, %rd5611, %rd5549;
	shr.u64 	%rd5613, %rd5612, 32;
	and.b64  	%rd5614, %rd5589, 4294967295;
	add.s64 	%rd5615, %rd5613, %rd5614;
	add.s64 	%rd5616, %rd5615, %rd5552;
	shr.u64 	%rd5617, %rd5616, 32;
	and.b64  	%rd5618, %rd5594, 4294967295;
	add.s64 	%rd5619, %rd5617, %rd5618;
	add.s64 	%rd5620, %rd5619, %rd5555;
	cvt.u32.u64 	%r2023, %rd5620;
	shr.u64 	%rd5621, %rd5620, 32;
	add.s64 	%rd5622, %rd5621, %rd5596;
	add.s64 	%rd5623, %rd5622, %rd5536;
	shr.u64 	%rd5624, %rd5623, 32;
	and.b64  	%rd5625, %rd5623, 4294967295;
	mul.lo.s64 	%rd5626, %rd5625, 977;
	shr.u64 	%rd5627, %rd5626, 32;
	mad.lo.s64 	%rd5628, %rd5624, 977, %rd5627;
	cvt.u64.u32 	%rd5629, %r2020;
	and.b64  	%rd5630, %rd5626, 4294967295;
	add.s64 	%rd441, %rd5630, %rd5629;
	shr.u64 	%rd5631, %rd441, 32;
	cvt.u64.u32 	%rd5632, %r2022;
	add.s64 	%rd5633, %rd5631, %rd5632;
	add.s64 	%rd5634, %rd5623, %rd5628;
	and.b64  	%rd5635, %rd5634, 4294967295;
	add.s64 	%rd442, %rd5633, %rd5635;
	shr.u64 	%rd5636, %rd442, 32;
	and.b64  	%rd5637, %rd5600, 4294967295;
	add.s64 	%rd5638, %rd5636, %rd5637;
	add.s64 	%rd443, %rd5638, %rd5624;
	shr.u64 	%rd5639, %rd443, 32;
	and.b64  	%rd5640, %rd5604, 4294967295;
	add.s64 	%rd444, %rd5639, %rd5640;
	shr.u64 	%rd5641, %rd444, 32;
	and.b64  	%rd5642, %rd5608, 4294967295;
	add.s64 	%rd445, %rd5641, %rd5642;
	shr.u64 	%rd5643, %rd445, 32;
	and.b64  	%rd5644, %rd5612, 4294967295;
	add.s64 	%rd446, %rd5643, %rd5644;
	shr.u64 	%rd5645, %rd446, 32;
	and.b64  	%rd5646, %rd5616, 4294967295;
	add.s64 	%rd447, %rd5645, %rd5646;
	{ .reg .b32 tmp; mov.b64 {tmp, %r2024}, %rd447; }
	add.s32 	%r360, %r2023, %r2024;
$L__BB0_534:
	cvt.u32.u64 	%r361, %rd447;
	cvt.u32.u64 	%r362, %rd446;
	cvt.u32.u64 	%r363, %rd445;
	cvt.u32.u64 	%r364, %rd444;
	cvt.u32.u64 	%r365, %rd443;
	cvt.u32.u64 	%r366, %rd442;
	cvt.u32.u64 	%r367, %rd441;
	setp.lt.u32 	%p561, %r360, %r341;
	@%p561 bra 	$L__BB0_549;
	setp.gt.u32 	%p562, %r360, %r341;
	@%p562 bra 	$L__BB0_548;
	cvt.u32.u64 	%r2025, %rd421;
	setp.gt.u32 	%p563, %r2025, %r361;
	@%p563 bra 	$L__BB0_549;
	setp.lt.u32 	%p564, %r2025, %r361;
	@%p564 bra 	$L__BB0_548;
	cvt.u32.u64 	%r2027, %rd422;
	setp.gt.u32 	%p565, %r2027, %r362;
	@%p565 bra 	$L__BB0_549;
	setp.lt.u32 	%p566, %r2027, %r362;
	@%p566 bra 	$L__BB0_548;
	cvt.u32.u64 	%r2029, %rd423;
	setp.gt.u32 	%p567, %r2029, %r363;
	@%p567 bra 	$L__BB0_549;
	setp.lt.u32 	%p568, %r2029, %r363;
	@%p568 bra 	$L__BB0_548;
	cvt.u32.u64 	%r2031, %rd420;
	setp.gt.u32 	%p569, %r2031, %r364;
	@%p569 bra 	$L__BB0_549;
	setp.lt.u32 	%p570, %r2031, %r364;
	@%p570 bra 	$L__BB0_548;
	cvt.u32.u64 	%r2033, %rd425;
	setp.gt.u32 	%p571, %r2033, %r365;
	@%p571 bra 	$L__BB0_549;
	setp.lt.u32 	%p572, %r2033, %r365;
	@%p572 bra 	$L__BB0_548;
	cvt.u32.u64 	%r2035, %rd424;
	setp.gt.u32 	%p573, %r2035, %r366;
	@%p573 bra 	$L__BB0_549;
	cvt.u32.u64 	%r2037, %rd426;
	setp.ge.u32 	%p574, %r2035, %r366;
	setp.gt.u32 	%p575, %r2037, %r367;
	and.pred  	%p576, %p574, %p575;
	@%p576 bra 	$L__BB0_549;
$L__BB0_548:
	and.b64  	%rd5648, %rd441, 4294967295;
	sub.s64 	%rd441, %rd5648, %rd426;
	shr.u64 	%rd5649, %rd441, 63;
	and.b64  	%rd5650, %rd442, 4294967295;
	add.s64 	%rd5651, %rd5649, %rd424;
	sub.s64 	%rd442, %rd5650, %rd5651;
	shr.u64 	%rd5652, %rd442, 63;
	and.b64  	%rd5653, %rd443, 4294967295;
	add.s64 	%rd5654, %rd5652, %rd425;
	sub.s64 	%rd443, %rd5653, %rd5654;
	shr.u64 	%rd5655, %rd443, 63;
	and.b64  	%rd5656, %rd444, 4294967295;
	add.s64 	%rd5657, %rd5655, %rd420;
	sub.s64 	%rd444, %rd5656, %rd5657;
	shr.u64 	%rd5658, %rd444, 63;
	and.b64  	%rd5659, %rd445, 4294967295;
	add.s64 	%rd5660, %rd5658, %rd423;
	sub.s64 	%rd445, %rd5659, %rd5660;
	shr.u64 	%rd5661, %rd445, 63;
	and.b64  	%rd5662, %rd446, 4294967295;
	add.s64 	%rd5663, %rd5661, %rd422;
	sub.s64 	%rd446, %rd5662, %rd5663;
	shr.u64 	%rd5664, %rd446, 63;
	and.b64  	%rd5665, %rd447, 4294967295;
	add.s64 	%rd5666, %rd5664, %rd421;
	sub.s64 	%rd447, %rd5665, %rd5666;
	shr.u64 	%rd5667, %rd447, 63;
	cvt.u32.u64 	%r2038, %rd5667;
	add.s32 	%r2039, %r341, %r2038;
	sub.s32 	%r360, %r360, %r2039;
	bra.uni 	$L__BB0_534;
$L__BB0_549:
	and.b64  	%rd460, %rd16102, 4294967295;
	ld.const.u32 	%r2040, [GEN_X];
	cvt.u64.u32 	%rd5668, %r2040;
	mul.lo.s64 	%rd5669, %rd460, %rd5668;
	cvt.u32.u64 	%r2041, %rd5669;
	shr.u64 	%rd5670, %rd5669, 32;
	and.b64  	%rd461, %rd16103, 4294967295;
	mad.lo.s64 	%rd5671, %rd461, %rd5668, %rd5670;
	shr.u64 	%rd5672, %rd5671, 32;
	and.b64  	%rd462, %rd16104, 4294967295;
	mad.lo.s64 	%rd5673, %rd462, %rd5668, %rd5672;
	shr.u64 	%rd5674, %rd5673, 32;
	and.b64  	%rd463, %rd16105, 4294967295;
	mad.lo.s64 	%rd5675, %rd463, %rd5668, %rd5674;
	shr.u64 	%rd5676, %rd5675, 32;
	and.b64  	%rd464, %rd16106, 4294967295;
	mad.lo.s64 	%rd5677, %rd464, %rd5668, %rd5676;
	shr.u64 	%rd5678, %rd5677, 32;
	and.b64  	%rd465, %rd16107, 4294967295;
	mad.lo.s64 	%rd5679, %rd465, %rd5668, %rd5678;
	shr.u64 	%rd5680, %rd5679, 32;
	and.b64  	%rd466, %rd16108, 4294967295;
	mad.lo.s64 	%rd5681, %rd466, %rd5668, %rd5680;
	shr.u64 	%rd5682, %rd5681, 32;
	mul.wide.u32 	%rd5683, %r3086, %r2040;
	add.s64 	%rd5684, %rd5682, %rd5683;
	shr.u64 	%rd5685, %rd5684, 32;
	ld.const.u32 	%r2042, [GEN_X+4];
	cvt.u64.u32 	%rd5686, %r2042;
	and.b64  	%rd5687, %rd5671, 4294967295;
	mad.lo.s64 	%rd5688, %rd460, %rd5686, %rd5687;
	shr.u64 	%rd5689, %rd5688, 32;
	and.b64  	%rd5690, %rd5673, 4294967295;
	add.s64 	%rd5691, %rd5689, %rd5690;
	mad.lo.s64 	%rd5692, %rd461, %rd5686, %rd5691;
	shr.u64 	%rd5693, %rd5692, 32;
	and.b64  	%rd5694, %rd5675, 4294967295;
	add.s64 	%rd5695, %rd5693, %rd5694;
	mad.lo.s64 	%rd5696, %rd462, %rd5686, %rd5695;
	shr.u64 	%rd5697, %rd5696, 32;
	and.b64  	%rd5698, %rd5677, 4294967295;
	add.s64 	%rd5699, %rd5697, %rd5698;
	mad.lo.s64 	%rd5700, %rd463, %rd5686, %rd5699;
	shr.u64 	%rd5701, %rd5700, 32;
	and.b64  	%rd5702, %rd5679, 4294967295;
	add.s64 	%rd5703, %rd5701, %rd5702;
	mad.lo.s64 	%rd5704, %rd464, %rd5686, %rd5703;
	shr.u64 	%rd5705, %rd5704, 32;
	and.b64  	%rd5706, %rd5681, 4294967295;
	add.s64 	%rd5707, %rd5705, %rd5706;
	mad.lo.s64 	%rd5708, %rd465, %rd5686, %rd5707;
	shr.u64 	%rd5709, %rd5708, 32;
	and.b64  	%rd5710, %rd5684, 4294967295;
	add.s64 	%rd5711, %rd5709, %rd5710;
	mad.lo.s64 	%rd5712, %rd466, %rd5686, %rd5711;
	shr.u64 	%rd5713, %rd5712, 32;
	mul.wide.u32 	%rd5714, %r3086, %r2042;
	add.s64 	%rd5715, %rd5713, %rd5685;
	add.s64 	%rd5716, %rd5715, %rd5714;
	shr.u64 	%rd5717, %rd5716, 32;
	ld.const.u32 	%r2043, [GEN_X+8];
	cvt.u64.u32 	%rd5718, %r2043;
	and.b64  	%rd5719, %rd5692, 4294967295;
	mad.lo.s64 	%rd5720, %rd460, %rd5718, %rd5719;
	shr.u64 	%rd5721, %rd5720, 32;
	and.b64  	%rd5722, %rd5696, 4294967295;
	add.s64 	%rd5723, %rd5721, %rd5722;
	mad.lo.s64 	%rd5724, %rd461, %rd5718, %rd5723;
	shr.u64 	%rd5725, %rd5724, 32;
	and.b64  	%rd5726, %rd5700, 4294967295;
	add.s64 	%rd5727, %rd5725, %rd5726;
	mad.lo.s64 	%rd5728, %rd462, %rd5718, %rd5727;
	shr.u64 	%rd5729, %rd5728, 32;
	and.b64  	%rd5730, %rd5704, 4294967295;
	add.s64 	%rd5731, %rd5729, %rd5730;
	mad.lo.s64 	%rd5732, %rd463, %rd5718, %rd5731;
	shr.u64 	%rd5733, %rd5732, 32;
	and.b64  	%rd5734, %rd5708, 4294967295;
	add.s64 	%rd5735, %rd5733, %rd5734;
	mad.lo.s64 	%rd5736, %rd464, %rd5718, %rd5735;
	shr.u64 	%rd5737, %rd5736, 32;
	and.b64  	%rd5738, %rd5712, 4294967295;
	add.s64 	%rd5739, %rd5737, %rd5738;
	mad.lo.s64 	%rd5740, %rd465, %rd5718, %rd5739;
	shr.u64 	%rd5741, %rd5740, 32;
	and.b64  	%rd5742, %rd5716, 4294967295;
	add.s64 	%rd5743, %rd5741, %rd5742;
	mad.lo.s64 	%rd5744, %rd466, %rd5718, %rd5743;
	shr.u64 	%rd5745, %rd5744, 32;
	mul.wide.u32 	%rd5746, %r3086, %r2043;
	add.s64 	%rd5747, %rd5745, %rd5717;
	add.s64 	%rd5748, %rd5747, %rd5746;
	shr.u64 	%rd5749, %rd5748, 32;
	ld.const.u32 	%r2044, [GEN_X+12];
	cvt.u64.u32 	%rd5750, %r2044;
	and.b64  	%rd5751, %rd5724, 4294967295;
	mad.lo.s64 	%rd5752, %rd460, %rd5750, %rd5751;
	shr.u64 	%rd5753, %rd5752, 32;
	and.b64  	%rd5754, %rd5728, 4294967295;
	add.s64 	%rd5755, %rd5753, %rd5754;
	mad.lo.s64 	%rd5756, %rd461, %rd5750, %rd5755;
	shr.u64 	%rd5757, %rd5756, 32;
	and.b64  	%rd5758, %rd5732, 4294967295;
	add.s64 	%rd5759, %rd5757, %rd5758;
	mad.lo.s64 	%rd5760, %rd462, %rd5750, %rd5759;
	shr.u64 	%rd5761, %rd5760, 32;
	and.b64  	%rd5762, %rd5736, 4294967295;
	add.s64 	%rd5763, %rd5761, %rd5762;
	mad.lo.s64 	%rd5764, %rd463, %rd5750, %rd5763;
	shr.u64 	%rd5765, %rd5764, 32;
	and.b64  	%rd5766, %rd5740, 4294967295;
	add.s64 	%rd5767, %rd5765, %rd5766;
	mad.lo.s64 	%rd5768, %rd464, %rd5750, %rd5767;
	shr.u64 	%rd5769, %rd5768, 32;
	and.b64  	%rd5770, %rd5744, 4294967295;
	add.s64 	%rd5771, %rd5769, %rd5770;
	mad.lo.s64 	%rd5772, %rd465, %rd5750, %rd5771;
	shr.u64 	%rd5773, %rd5772, 32;
	and.b64  	%rd5774, %rd5748, 4294967295;
	add.s64 	%rd5775, %rd5773, %rd5774;
	mad.lo.s64 	%rd5776, %rd466, %rd5750, %rd5775;
	shr.u64 	%rd5777, %rd5776, 32;
	mul.wide.u32 	%rd5778, %r3086, %r2044;
	add.s64 	%rd5779, %rd5777, %rd5749;
	add.s64 	%rd5780, %rd5779, %rd5778;
	shr.u64 	%rd5781, %rd5780, 32;
	ld.const.u32 	%r2045, [GEN_X+16];
	cvt.u64.u32 	%rd5782, %r2045;
	and.b64  	%rd5783, %rd5756, 4294967295;
	mad.lo.s64 	%rd5784, %rd460, %rd5782, %rd5783;
	shr.u64 	%rd5785, %rd5784, 32;
	and.b64  	%rd5786, %rd5760, 4294967295;
	add.s64 	%rd5787, %rd5785, %rd5786;
	mad.lo.s64 	%rd5788, %rd461, %rd5782, %rd5787;
	shr.u64 	%rd5789, %rd5788, 32;
	and.b64  	%rd5790, %rd5764, 4294967295;
	add.s64 	%rd5791, %rd5789, %rd5790;
	mad.lo.s64 	%rd5792, %rd462, %rd5782, %rd5791;
	shr.u64 	%rd5793, %rd5792, 32;
	and.b64  	%rd5794, %rd5768, 4294967295;
	add.s64 	%rd5795, %rd5793, %rd5794;
	mad.lo.s64 	%rd5796, %rd463, %rd5782, %rd5795;
	shr.u64 	%rd5797, %rd5796, 32;
	and.b64  	%rd5798, %rd5772, 4294967295;
	add.s64 	%rd5799, %rd5797, %rd5798;
	mad.lo.s64 	%rd5800, %rd464, %rd5782, %rd5799;
	shr.u64 	%rd5801, %rd5800, 32;
	and.b64  	%rd5802, %rd5776, 4294967295;
	add.s64 	%rd5803, %rd5801, %rd5802;
	mad.lo.s64 	%rd5804, %rd465, %rd5782, %rd5803;
	shr.u64 	%rd5805, %rd5804, 32;
	and.b64  	%rd5806, %rd5780, 4294967295;
	add.s64 	%rd5807, %rd5805, %rd5806;
	mad.lo.s64 	%rd5808, %rd466, %rd5782, %rd5807;
	shr.u64 	%rd5809, %rd5808, 32;
	mul.wide.u32 	%rd5810, %r3086, %r2045;
	add.s64 	%rd5811, %rd5809, %rd5781;
	add.s64 	%rd5812, %rd5811, %rd5810;
	shr.u64 	%rd5813, %rd5812, 32;
	ld.const.u32 	%r2046, [GEN_X+20];
	cvt.u64.u32 	%rd5814, %r2046;
	and.b64  	%rd5815, %rd5788, 4294967295;
	mad.lo.s64 	%rd5816, %rd460, %rd5814, %rd5815;
	shr.u64 	%rd5817, %rd5816, 32;
	and.b64  	%rd5818, %rd5792, 4294967295;
	add.s64 	%rd5819, %rd5817, %rd5818;
	mad.lo.s64 	%rd5820, %rd461, %rd5814, %rd5819;
	shr.u64 	%rd5821, %rd5820, 32;
	and.b64  	%rd5822, %rd5796, 4294967295;
	add.s64 	%rd5823, %rd5821, %rd5822;
	mad.lo.s64 	%rd5824, %rd462, %rd5814, %rd5823;
	shr.u64 	%rd5825, %rd5824, 32;
	and.b64  	%rd5826, %rd5800, 4294967295;
	add.s64 	%rd5827, %rd5825, %rd5826;
	mad.lo.s64 	%rd5828, %rd463, %rd5814, %rd5827;
	shr.u64 	%rd5829, %rd5828, 32;
	and.b64  	%rd5830, %rd5804, 4294967295;
	add.s64 	%rd5831, %rd5829, %rd5830;
	mad.lo.s64 	%rd5832, %rd464, %rd5814, %rd5831;
	shr.u64 	%rd5833, %rd5832, 32;
	and.b64  	%rd5834, %rd5808, 4294967295;
	add.s64 	%rd5835, %rd5833, %rd5834;
	mad.lo.s64 	%rd5836, %rd465, %rd5814, %rd5835;
	shr.u64 	%rd5837, %rd5836, 32;
	and.b64  	%rd5838, %rd5812, 4294967295;
	add.s64 	%rd5839, %rd5837, %rd5838;
	mad.lo.s64 	%rd5840, %rd466, %rd5814, %rd5839;
	shr.u64 	%rd5841, %rd5840, 32;
	mul.wide.u32 	%rd5842, %r3086, %r2046;
	add.s64 	%rd5843, %rd5841, %rd5813;
	add.s64 	%rd5844, %rd5843, %rd5842;
	shr.u64 	%rd5845, %rd5844, 32;
	ld.const.u32 	%r2047, [GEN_X+24];
	cvt.u64.u32 	%rd5846, %r2047;
	and.b64  	%rd5847, %rd5820, 4294967295;
	mad.lo.s64 	%rd5848, %rd460, %rd5846, %rd5847;
	shr.u64 	%rd5849, %rd5848, 32;
	and.b64  	%rd5850, %rd5824, 4294967295;
	add.s64 	%rd5851, %rd5849, %rd5850;
	mad.lo.s64 	%rd5852, %rd461, %rd5846, %rd5851;
	shr.u64 	%rd5853, %rd5852, 32;
	and.b64  	%rd5854, %rd5828, 4294967295;
	add.s64 	%rd5855, %rd5853, %rd5854;
	mad.lo.s64 	%rd5856, %rd462, %rd5846, %rd5855;
	shr.u64 	%rd5857, %rd5856, 32;
	and.b64  	%rd5858, %rd5832, 4294967295;
	add.s64 	%rd5859, %rd5857, %rd5858;
	mad.lo.s64 	%rd5860, %rd463, %rd5846, %rd5859;
	shr.u64 	%rd5861, %rd5860, 32;
	and.b64  	%rd5862, %rd5836, 4294967295;
	add.s64 	%rd5863, %rd5861, %rd5862;
	mad.lo.s64 	%rd5864, %rd464, %rd5846, %rd5863;
	shr.u64 	%rd5865, %rd5864, 32;
	and.b64  	%rd5866, %rd5840, 4294967295;
	add.s64 	%rd5867, %rd5865, %rd5866;
	mad.lo.s64 	%rd5868, %rd465, %rd5846, %rd5867;
	shr.u64 	%rd5869, %rd5868, 32;
	and.b64  	%rd5870, %rd5844, 4294967295;
	add.s64 	%rd5871, %rd5869, %rd5870;
	mad.lo.s64 	%rd5872, %rd466, %rd5846, %rd5871;
	shr.u64 	%rd5873, %rd5872, 32;
	mul.wide.u32 	%rd5874, %r3086, %r2047;
	add.s64 	%rd5875, %rd5873, %rd5845;
	add.s64 	%rd5876, %rd5875, %rd5874;
	shr.u64 	%rd5877, %rd5876, 32;
	ld.const.u32 	%r2048, [GEN_X+28];
	cvt.u64.u32 	%rd5878, %r2048;
	and.b64  	%rd5879, %rd5852, 4294967295;
	mad.lo.s64 	%rd5880, %rd460, %rd5878, %rd5879;
	shr.u64 	%rd5881, %rd5880, 32;
	and.b64  	%rd5882, %rd5856, 4294967295;
	add.s64 	%rd5883, %rd5881, %rd5882;
	mad.lo.s64 	%rd5884, %rd461, %rd5878, %rd5883;
	cvt.u32.u64 	%r2049, %rd5884;
	shr.u64 	%rd5885, %rd5884, 32;
	and.b64  	%rd5886, %rd5860, 4294967295;
	add.s64 	%rd5887, %rd5885, %rd5886;
	mad.lo.s64 	%rd5888, %rd462, %rd5878, %rd5887;
	shr.u64 	%rd5889, %rd5888, 32;
	and.b64  	%rd5890, %rd5864, 4294967295;
	add.s64 	%rd5891, %rd5889, %rd5890;
	mad.lo.s64 	%rd5892, %rd463, %rd5878, %rd5891;
	shr.u64 	%rd5893, %rd5892, 32;
	and.b64  	%rd5894, %rd5868, 4294967295;
	add.s64 	%rd5895, %rd5893, %rd5894;
	mad.lo.s64 	%rd5896, %rd464, %rd5878, %rd5895;
	shr.u64 	%rd5897, %rd5896, 32;
	and.b64  	%rd5898, %rd5872, 4294967295;
	add.s64 	%rd5899, %rd5897, %rd5898;
	mad.lo.s64 	%rd5900, %rd465, %rd5878, %rd5899;
	shr.u64 	%rd5901, %rd5900, 32;
	and.b64  	%rd5902, %rd5876, 4294967295;
	add.s64 	%rd5903, %rd5901, %rd5902;
	mad.lo.s64 	%rd5904, %rd466, %rd5878, %rd5903;
	shr.u64 	%rd5905, %rd5904, 32;
	mul.wide.u32 	%rd5906, %r3086, %r2048;
	add.s64 	%rd5907, %rd5905, %rd5877;
	add.s64 	%rd5908, %rd5907, %rd5906;
	shr.u64 	%rd5909, %rd5908, 32;
	and.b64  	%rd5910, %rd5884, 4294967295;
	mul.lo.s64 	%rd5911, %rd5910, 977;
	cvt.u32.u64 	%r2050, %rd5911;
	shr.u64 	%rd5912, %rd5911, 32;
	and.b64  	%rd5913, %rd5888, 4294967295;
	mad.lo.s64 	%rd5914, %rd5913, 977, %rd5912;
	shr.u64 	%rd5915, %rd5914, 32;
	and.b64  	%rd5916, %rd5892, 4294967295;
	mad.lo.s64 	%rd5917, %rd5916, 977, %rd5915;
	shr.u64 	%rd5918, %rd5917, 32;
	and.b64  	%rd5919, %rd5896, 4294967295;
	mad.lo.s64 	%rd5920, %rd5919, 977, %rd5918;
	shr.u64 	%rd5921, %rd5920, 32;
	and.b64  	%rd5922, %rd5900, 4294967295;
	mad.lo.s64 	%rd5923, %rd5922, 977, %rd5921;
	shr.u64 	%rd5924, %rd5923, 32;
	and.b64  	%rd5925, %rd5904, 4294967295;
	mad.lo.s64 	%rd5926, %rd5925, 977, %rd5924;
	shr.u64 	%rd5927, %rd5926, 32;
	and.b64  	%rd5928, %rd5908, 4294967295;
	mad.lo.s64 	%rd5929, %rd5928, 977, %rd5927;
	shr.u64 	%rd5930, %rd5929, 32;
	mad.lo.s64 	%rd5931, %rd5909, 977, %rd5930;
	shr.u64 	%rd5932, %rd5931, 32;
	add.s32 	%r2051, %r2041, %r2050;
	setp.lt.u32 	%p577, %r2051, %r2041;
	selp.u64 	%rd5933, 1, 0, %p577;
	and.b64  	%rd5934, %rd5688, 4294967295;
	and.b64  	%rd5935, %rd5914, 4294967295;
	add.s64 	%rd5936, %rd5934, %rd5933;
	add.s64 	%rd5937, %rd5936, %rd5935;
	cvt.u32.u64 	%r2052, %rd5937;
	shr.u64 	%rd5938, %rd5937, 32;
	and.b64  	%rd5939, %rd5720, 4294967295;
	and.b64  	%rd5940, %rd5917, 4294967295;
	add.s64 	%rd5941, %rd5938, %rd5939;
	add.s64 	%rd5942, %rd5941, %rd5940;
	shr.u64 	%rd5943, %rd5942, 32;
	and.b64  	%rd5944, %rd5752, 4294967295;
	and.b64  	%rd5945, %rd5920, 4294967295;
	add.s64 	%rd5946, %rd5943, %rd5944;
	add.s64 	%rd5947, %rd5946, %rd5945;
	shr.u64 	%rd5948, %rd5947, 32;
	and.b64  	%rd5949, %rd5784, 4294967295;
	and.b64  	%rd5950, %rd5923, 4294967295;
	add.s64 	%rd5951, %rd5948, %rd5949;
	add.s64 	%rd5952, %rd5951, %rd5950;
	shr.u64 	%rd5953, %rd5952, 32;
	and.b64  	%rd5954, %rd5816, 4294967295;
	and.b64  	%rd5955, %rd5926, 4294967295;
	add.s64 	%rd5956, %rd5953, %rd5954;
	add.s64 	%rd5957, %rd5956, %rd5955;
	shr.u64 	%rd5958, %rd5957, 32;
	and.b64  	%rd5959, %rd5848, 4294967295;
	and.b64  	%rd5960, %rd5929, 4294967295;
	add.s64 	%rd5961, %rd5958, %rd5959;
	add.s64 	%rd5962, %rd5961, %rd5960;
	shr.u64 	%rd5963, %rd5962, 32;
	and.b64  	%rd5964, %rd5880, 4294967295;
	and.b64  	%rd5965, %rd5931, 4294967295;
	add.s64 	%rd5966, %rd5963, %rd5964;
	add.s64 	%rd5967, %rd5966, %rd5965;
	shr.u64 	%rd5968, %rd5967, 32;
	add.s64 	%rd5969, %rd5932, %rd5968;
	add.s32 	%r2053, %r2052, %r2049;
	setp.lt.u32 	%p578, %r2053, %r2052;
	selp.u64 	%rd5970, 1, 0, %p578;
	and.b64  	%rd5971, %rd5942, 4294967295;
	add.s64 	%rd5972, %rd5971, %rd5970;
	add.s64 	%rd5973, %rd5972, %rd5913;
	shr.u64 	%rd5974, %rd5973, 32;
	and.b64  	%rd5975, %rd5947, 4294967295;
	add.s64 	%rd5976, %rd5974, %rd5975;
	add.s64 	%rd5977, %rd5976, %rd5916;
	shr.u64 	%rd5978, %rd5977, 32;
	and.b64  	%rd5979, %rd5952, 4294967295;
	add.s64 	%rd5980, %rd5978, %rd5979;
	add.s64 	%rd5981, %rd5980, %rd5919;
	shr.u64 	%rd5982, %rd5981, 32;
	and.b64  	%rd5983, %rd5957, 4294967295;
	add.s64 	%rd5984, %rd5982, %rd5983;
	add.s64 	%rd5985, %rd5984, %rd5922;
	shr.u64 	%rd5986, %rd5985, 32;
	and.b64  	%rd5987, %rd5962, 4294967295;
	add.s64 	%rd5988, %rd5986, %rd5987;
	add.s64 	%rd5989, %rd5988, %rd5925;
	shr.u64 	%rd5990, %rd5989, 32;
	and.b64  	%rd5991, %rd5967, 4294967295;
	add.s64 	%rd5992, %rd5990, %rd5991;
	add.s64 	%rd5993, %rd5992, %rd5928;
	cvt.u32.u64 	%r2054, %rd5993;
	shr.u64 	%rd5994, %rd5993, 32;
	add.s64 	%rd5995, %rd5994, %rd5969;
	add.s64 	%rd5996, %rd5995, %rd5909;
	shr.u64 	%rd5997, %rd5996, 32;
	and.b64  	%rd5998, %rd5996, 4294967295;
	mul.lo.s64 	%rd5999, %rd5998, 977;
	shr.u64 	%rd6000, %rd5999, 32;
	mad.lo.s64 	%rd6001, %rd5997, 977, %rd6000;
	cvt.u64.u32 	%rd6002, %r2051;
	and.b64  	%rd6003, %rd5999, 4294967295;
	add.s64 	%rd474, %rd6003, %rd6002;
	shr.u64 	%rd6004, %rd474, 32;
	cvt.u64.u32 	%rd6005, %r2053;
	add.s64 	%rd6006, %rd6004, %rd6005;
	add.s64 	%rd6007, %rd5996, %rd6001;
	and.b64  	%rd6008, %rd6007, 4294967295;
	add.s64 	%rd475, %rd6006, %rd6008;
	shr.u64 	%rd6009, %rd475, 32;
	and.b64  	%rd6010, %rd5973, 4294967295;
	add.s64 	%rd6011, %rd6009, %rd6010;
	add.s64 	%rd476, %rd6011, %rd5997;
	shr.u64 	%rd6012, %rd476, 32;
	and.b64  	%rd6013, %rd5977, 4294967295;
	add.s64 	%rd477, %rd6012, %rd6013;
	shr.u64 	%rd6014, %rd477, 32;
	and.b64  	%rd6015, %rd5981, 4294967295;
	add.s64 	%rd478, %rd6014, %rd6015;
	shr.u64 	%rd6016, %rd478, 32;
	and.b64  	%rd6017, %rd5985, 4294967295;
	add.s64 	%rd479, %rd6016, %rd6017;
	shr.u64 	%rd6018, %rd479, 32;
	and.b64  	%rd6019, %rd5989, 4294967295;
	add.s64 	%rd480, %rd6018, %rd6019;
	{ .reg .b32 tmp; mov.b64 {tmp, %r2055}, %rd480; }
	add.s32 	%r371, %r2054, %r2055;
$L__BB0_550:
	cvt.u32.u64 	%r372, %rd480;
	cvt.u32.u64 	%r373, %rd479;
	cvt.u32.u64 	%r374, %rd478;
	cvt.u32.u64 	%r375, %rd477;
	cvt.u32.u64 	%r376, %rd476;
	cvt.u32.u64 	%r377, %rd475;
	setp.lt.u32 	%p579, %r371, %r341;
	@%p579 bra 	$L__BB0_565;
	ld.const.u32 	%rd486, [FIELD_P+8];
	ld.const.u32 	%rd487, [FIELD_P];
	setp.gt.u32 	%p580, %r371, %r341;
	@%p580 bra 	$L__BB0_564;
	cvt.u32.u64 	%r2056, %rd421;
	setp.gt.u32 	%p581, %r2056, %r372;
	@%p581 bra 	$L__BB0_565;
	setp.lt.u32 	%p582, %r2056, %r372;
	@%p582 bra 	$L__BB0_564;
	cvt.u32.u64 	%r2058, %rd422;
	setp.gt.u32 	%p583, %r2058, %r373;
	@%p583 bra 	$L__BB0_565;
	setp.lt.u32 	%p584, %r2058, %r373;
	@%p584 bra 	$L__BB0_564;
	cvt.u32.u64 	%r2060, %rd423;
	setp.gt.u32 	%p585, %r2060, %r374;
	@%p585 bra 	$L__BB0_565;
	setp.lt.u32 	%p586, %r2060, %r374;
	@%p586 bra 	$L__BB0_564;
	cvt.u32.u64 	%r2062, %rd420;
	setp.gt.u32 	%p587, %r2062, %r375;
	@%p587 bra 	$L__BB0_565;
	setp.lt.u32 	%p588, %r2062, %r375;
	@%p588 bra 	$L__BB0_564;
	cvt.u32.u64 	%r2064, %rd486;
	setp.gt.u32 	%p589, %r2064, %r376;
	@%p589 bra 	$L__BB0_565;
	setp.lt.u32 	%p590, %r2064, %r376;
	@%p590 bra 	$L__BB0_564;
	cvt.u32.u64 	%r2066, %rd424;
	setp.gt.u32 	%p591, %r2066, %r377;
	@%p591 bra 	$L__BB0_565;
	cvt.u32.u64 	%r2068, %rd487;
	setp.ge.u32 	%p592, %r2066, %r377;
	cvt.u32.u64 	%r2069, %rd474;
	setp.gt.u32 	%p593, %r2068, %r2069;
	and.pred  	%p594, %p592, %p593;
	@%p594 bra 	$L__BB0_565;
$L__BB0_564:
	and.b64  	%rd6021, %rd474, 4294967295;
	sub.s64 	%rd474, %rd6021, %rd487;
	shr.u64 	%rd6022, %rd474, 63;
	and.b64  	%rd6023, %rd475, 4294967295;
	add.s64 	%rd6024, %rd6022, %rd424;
	sub.s64 	%rd475, %rd6023, %rd6024;
	shr.u64 	%rd6025, %rd475, 63;
	and.b64  	%rd6026, %rd476, 4294967295;
	add.s64 	%rd6027, %rd6025, %rd486;
	sub.s64 	%rd476, %rd6026, %rd6027;
	shr.u64 	%rd6028, %rd476, 63;
	and.b64  	%rd6029, %rd477, 4294967295;
	add.s64 	%rd6030, %rd6028, %rd420;
	sub.s64 	%rd477, %rd6029, %rd6030;
	shr.u64 	%rd6031, %rd477, 63;
	and.b64  	%rd6032, %rd478, 4294967295;
	add.s64 	%rd6033, %rd6031, %rd423;
	sub.s64 	%rd478, %rd6032, %rd6033;
	shr.u64 	%rd6034, %rd478, 63;
	and.b64  	%rd6035, %rd479, 4294967295;
	add.s64 	%rd6036, %rd6034, %rd422;
	sub.s64 	%rd479, %rd6035, %rd6036;
	shr.u64 	%rd6037, %rd479, 63;
	and.b64  	%rd6038, %rd480, 4294967295;
	add.s64 	%rd6039, %rd6037, %rd421;
	sub.s64 	%rd480, %rd6038, %rd6039;
	shr.u64 	%rd6040, %rd480, 63;
	cvt.u32.u64 	%r2070, %rd6040;
	add.s32 	%r2071, %r341, %r2070;
	sub.s32 	%r371, %r371, %r2071;
	bra.uni 	$L__BB0_550;
$L__BB0_565:
	cvt.u64.u32 	%rd6041, %r3069;
	mul.lo.s64 	%rd6042, %rd460, %rd6041;
	cvt.u32.u64 	%r2072, %rd6042;
	shr.u64 	%rd6043, %rd6042, 32;
	cvt.u64.u32 	%rd6044, %r3068;
	mad.lo.s64 	%rd6045, %rd460, %rd6044, %rd6043;
	shr.u64 	%rd6046, %rd6045, 32;
	cvt.u64.u32 	%rd6047, %r3067;
	mad.lo.s64 	%rd6048, %rd460, %rd6047, %rd6046;
	shr.u64 	%rd6049, %rd6048, 32;
	cvt.u64.u32 	%rd6050, %r3066;
	mad.lo.s64 	%rd6051, %rd460, %rd6050, %rd6049;
	shr.u64 	%rd6052, %rd6051, 32;
	cvt.u64.u32 	%rd6053, %r3065;
	mad.lo.s64 	%rd6054, %rd460, %rd6053, %rd6052;
	shr.u64 	%rd6055, %rd6054, 32;
	cvt.u64.u32 	%rd6056, %r3064;
	mad.lo.s64 	%rd6057, %rd460, %rd6056, %rd6055;
	shr.u64 	%rd6058, %rd6057, 32;
	cvt.u64.u32 	%rd6059, %r3063;
	mad.lo.s64 	%rd6060, %rd460, %rd6059, %rd6058;
	shr.u64 	%rd6061, %rd6060, 32;
	cvt.u64.u32 	%rd6062, %r3062;
	mad.lo.s64 	%rd6063, %rd460, %rd6062, %rd6061;
	shr.u64 	%rd6064, %rd6063, 32;
	and.b64  	%rd6065, %rd6045, 4294967295;
	mad.lo.s64 	%rd6066, %rd461, %rd6041, %rd6065;
	shr.u64 	%rd6067, %rd6066, 32;
	and.b64  	%rd6068, %rd6048, 4294967295;
	add.s64 	%rd6069, %rd6067, %rd6068;
	mad.lo.s64 	%rd6070, %rd461, %rd6044, %rd6069;
	shr.u64 	%rd6071, %rd6070, 32;
	and.b64  	%rd6072, %rd6051, 4294967295;
	add.s64 	%rd6073, %rd6071, %rd6072;
	mad.lo.s64 	%rd6074, %rd461, %rd6047, %rd6073;
	shr.u64 	%rd6075, %rd6074, 32;
	and.b64  	%rd6076, %rd6054, 4294967295;
	add.s64 	%rd6077, %rd6075, %rd6076;
	mad.lo.s64 	%rd6078, %rd461, %rd6050, %rd6077;
	shr.u64 	%rd6079, %rd6078, 32;
	and.b64  	%rd6080, %rd6057, 4294967295;
	add.s64 	%rd6081, %rd6079, %rd6080;
	mad.lo.s64 	%rd6082, %rd461, %rd6053, %rd6081;
	shr.u64 	%rd6083, %rd6082, 32;
	and.b64  	%rd6084, %rd6060, 4294967295;
	add.s64 	%rd6085, %rd6083, %rd6084;
	mad.lo.s64 	%rd6086, %rd461, %rd6056, %rd6085;
	shr.u64 	%rd6087, %rd6086, 32;
	and.b64  	%rd6088, %rd6063, 4294967295;
	add.s64 	%rd6089, %rd6087, %rd6088;
	mad.lo.s64 	%rd6090, %rd461, %rd6059, %rd6089;
	shr.u64 	%rd6091, %rd6090, 32;
	add.s64 	%rd6092, %rd6091, %rd6064;
	mad.lo.s64 	%rd6093, %rd461, %rd6062, %rd6092;
	shr.u64 	%rd6094, %rd6093, 32;
	and.b64  	%rd6095, %rd6070, 4294967295;
	mad.lo.s64 	%rd6096, %rd462, %rd6041, %rd6095;
	shr.u64 	%rd6097, %rd6096, 32;
	and.b64  	%rd6098, %rd6074, 4294967295;
	add.s64 	%rd6099, %rd6097, %rd6098;
	mad.lo.s64 	%rd6100, %rd462, %rd6044, %rd6099;
	shr.u64 	%rd6101, %rd6100, 32;
	and.b64  	%rd6102, %rd6078, 4294967295;
	add.s64 	%rd6103, %rd6101, %rd6102;
	mad.lo.s64 	%rd6104, %rd462, %rd6047, %rd6103;
	shr.u64 	%rd6105, %rd6104, 32;
	and.b64  	%rd6106, %rd6082, 4294967295;
	add.s64 	%rd6107, %rd6105, %rd6106;
	mad.lo.s64 	%rd6108, %rd462, %rd6050, %rd6107;
	shr.u64 	%rd6109, %rd6108, 32;
	and.b64  	%rd6110, %rd6086, 4294967295;
	add.s64 	%rd6111, %rd6109, %rd6110;
	mad.lo.s64 	%rd6112, %rd462, %rd6053, %rd6111;
	shr.u64 	%rd6113, %rd6112, 32;
	and.b64  	%rd6114, %rd6090, 4294967295;
	add.s64 	%rd6115, %rd6113, %rd6114;
	mad.lo.s64 	%rd6116, %rd462, %rd6056, %rd6115;
	shr.u64 	%rd6117, %rd6116, 32;
	and.b64  	%rd6118, %rd6093, 4294967295;
	add.s64 	%rd6119, %rd6117, %rd6118;
	mad.lo.s64 	%rd6120, %rd462, %rd6059, %rd6119;
	shr.u64 	%rd6121, %rd6120, 32;
	add.s64 	%rd6122, %rd6121, %rd6094;
	mad.lo.s64 	%rd6123, %rd462, %rd6062, %rd6122;
	shr.u64 	%rd6124, %rd6123, 32;
	and.b64  	%rd6125, %rd6100, 4294967295;
	mad.lo.s64 	%rd6126, %rd463, %rd6041, %rd6125;
	shr.u64 	%rd6127, %rd6126, 32;
	and.b64  	%rd6128, %rd6104, 4294967295;
	add.s64 	%rd6129, %rd6127, %rd6128;
	mad.lo.s64 	%rd6130, %rd463, %rd6044, %rd6129;
	shr.u64 	%rd6131, %rd6130, 32;
	and.b64  	%rd6132, %rd6108, 4294967295;
	add.s64 	%rd6133, %rd6131, %rd6132;
	mad.lo.s64 	%rd6134, %rd463, %rd6047, %rd6133;
	shr.u64 	%rd6135, %rd6134, 32;
	and.b64  	%rd6136, %rd6112, 4294967295;
	add.s64 	%rd6137, %rd6135, %rd6136;
	mad.lo.s64 	%rd6138, %rd463, %rd6050, %rd6137;
	shr.u64 	%rd6139, %rd6138, 32;
	and.b64  	%rd6140, %rd6116, 4294967295;
	add.s64 	%rd6141, %rd6139, %rd6140;
	mad.lo.s64 	%rd6142, %rd463, %rd6053, %rd6141;
	shr.u64 	%rd6143, %rd6142, 32;
	and.b64  	%rd6144, %rd6120, 4294967295;
	add.s64 	%rd6145, %rd6143, %rd6144;
	mad.lo.s64 	%rd6146, %rd463, %rd6056, %rd6145;
	shr.u64 	%rd6147, %rd6146, 32;
	and.b64  	%rd6148, %rd6123, 4294967295;
	add.s64 	%rd6149, %rd6147, %rd6148;
	mad.lo.s64 	%rd6150, %rd463, %rd6059, %rd6149;
	shr.u64 	%rd6151, %rd6150, 32;
	add.s64 	%rd6152, %rd6151, %rd6124;
	mad.lo.s64 	%rd6153, %rd463, %rd6062, %rd6152;
	shr.u64 	%rd6154, %rd6153, 32;
	and.b64  	%rd6155, %rd6130, 4294967295;
	mad.lo.s64 	%rd6156, %rd464, %rd6041, %rd6155;
	shr.u64 	%rd6157, %rd6156, 32;
	and.b64  	%rd6158, %rd6134, 4294967295;
	add.s64 	%rd6159, %rd6157, %rd6158;
	mad.lo.s64 	%rd6160, %rd464, %rd6044, %rd6159;
	shr.u64 	%rd6161, %rd6160, 32;
	and.b64  	%rd6162, %rd6138, 4294967295;
	add.s64 	%rd6163, %rd6161, %rd6162;
	mad.lo.s64 	%rd6164, %rd464, %rd6047, %rd6163;
	shr.u64 	%rd6165, %rd6164, 32;
	and.b64  	%rd6166, %rd6142, 4294967295;
	add.s64 	%rd6167, %rd6165, %rd6166;
	mad.lo.s64 	%rd6168, %rd464, %rd6050, %rd6167;
	shr.u64 	%rd6169, %rd6168, 32;
	and.b64  	%rd6170, %rd6146, 4294967295;
	add.s64 	%rd6171, %rd6169, %rd6170;
	mad.lo.s64 	%rd6172, %rd464, %rd6053, %rd6171;
	shr.u64 	%rd6173, %rd6172, 32;
	and.b64  	%rd6174, %rd6150, 4294967295;
	add.s64 	%rd6175, %rd6173, %rd6174;
	mad.lo.s64 	%rd6176, %rd464, %rd6056, %rd6175;
	shr.u64 	%rd6177, %rd6176, 32;
	and.b64  	%rd6178, %rd6153, 4294967295;
	add.s64 	%rd6179, %rd6177, %rd6178;
	mad.lo.s64 	%rd6180, %rd464, %rd6059, %rd6179;
	shr.u64 	%rd6181, %rd6180, 32;
	add.s64 	%rd6182, %rd6181, %rd6154;
	mad.lo.s64 	%rd6183, %rd464, %rd6062, %rd6182;
	shr.u64 	%rd6184, %rd6183, 32;
	and.b64  	%rd6185, %rd6160, 4294967295;
	mad.lo.s64 	%rd6186, %rd465, %rd6041, %rd6185;
	shr.u64 	%rd6187, %rd6186, 32;
	and.b64  	%rd6188, %rd6164, 4294967295;
	add.s64 	%rd6189, %rd6187, %rd6188;
	mad.lo.s64 	%rd6190, %rd465, %rd6044, %rd6189;
	shr.u64 	%rd6191, %rd6190, 32;
	and.b64  	%rd6192, %rd6168, 4294967295;
	add.s64 	%rd6193, %rd6191, %rd6192;
	mad.lo.s64 	%rd6194, %rd465, %rd6047, %rd6193;
	shr.u64 	%rd6195, %rd6194, 32;
	and.b64  	%rd6196, %rd6172, 4294967295;
	add.s64 	%rd6197, %rd6195, %rd6196;
	mad.lo.s64 	%rd6198, %rd465, %rd6050, %rd6197;
	shr.u64 	%rd6199, %rd6198, 32;
	and.b64  	%rd6200, %rd6176, 4294967295;
	add.s64 	%rd6201, %rd6199, %rd6200;
	mad.lo.s64 	%rd6202, %rd465, %rd6053, %rd6201;
	shr.u64 	%rd6203, %rd6202, 32;
	and.b64  	%rd6204, %rd6180, 4294967295;
	add.s64 	%rd6205, %rd6203, %rd6204;
	mad.lo.s64 	%rd6206, %rd465, %rd6056, %rd6205;
	shr.u64 	%rd6207, %rd6206, 32;
	and.b64  	%rd6208, %rd6183, 4294967295;
	add.s64 	%rd6209, %rd6207, %rd6208;
	mad.lo.s64 	%rd6210, %rd465, %rd6059, %rd6209;
	shr.u64 	%rd6211, %rd6210, 32;
	add.s64 	%rd6212, %rd6211, %rd6184;
	mad.lo.s64 	%rd6213, %rd465, %rd6062, %rd6212;
	shr.u64 	%rd6214, %rd6213, 32;
	and.b64  	%rd6215, %rd6190, 4294967295;
	mad.lo.s64 	%rd6216, %rd466, %rd6041, %rd6215;
	shr.u64 	%rd6217, %rd6216, 32;
	and.b64  	%rd6218, %rd6194, 4294967295;
	add.s64 	%rd6219, %rd6217, %rd6218;
	mad.lo.s64 	%rd6220, %rd466, %rd6044, %rd6219;
	shr.u64 	%rd6221, %rd6220, 32;
	and.b64  	%rd6222, %rd6198, 4294967295;
	add.s64 	%rd6223, %rd6221, %rd6222;
	mad.lo.s64 	%rd6224, %rd466, %rd6047, %rd6223;
	shr.u64 	%rd6225, %rd6224, 32;
	and.b64  	%rd6226, %rd6202, 4294967295;
	add.s64 	%rd6227, %rd6225, %rd6226;
	mad.lo.s64 	%rd6228, %rd466, %rd6050, %rd6227;
	shr.u64 	%rd6229, %rd6228, 32;
	and.b64  	%rd6230, %rd6206, 4294967295;
	add.s64 	%rd6231, %rd6229, %rd6230;
	mad.lo.s64 	%rd6232, %rd466, %rd6053, %rd6231;
	shr.u64 	%rd6233, %rd6232, 32;
	and.b64  	%rd6234, %rd6210, 4294967295;
	add.s64 	%rd6235, %rd6233, %rd6234;
	mad.lo.s64 	%rd6236, %rd466, %rd6056, %rd6235;
	shr.u64 	%rd6237, %rd6236, 32;
	and.b64  	%rd6238, %rd6213, 4294967295;
	add.s64 	%rd6239, %rd6237, %rd6238;
	mad.lo.s64 	%rd6240, %rd466, %rd6059, %rd6239;
	shr.u64 	%rd6241, %rd6240, 32;
	add.s64 	%rd6242, %rd6241, %rd6214;
	mad.lo.s64 	%rd6243, %rd466, %rd6062, %rd6242;
	shr.u64 	%rd6244, %rd6243, 32;
	mul.wide.u32 	%rd6245, %r3069, %r3086;
	and.b64  	%rd6246, %rd6220, 4294967295;
	add.s64 	%rd6247, %rd6245, %rd6246;
	shr.u64 	%rd6248, %rd6247, 32;
	mul.wide.u32 	%rd6249, %r3068, %r3086;
	and.b64  	%rd6250, %rd6224, 4294967295;
	add.s64 	%rd6251, %rd6248, %rd6250;
	add.s64 	%rd6252, %rd6251, %rd6249;
	cvt.u32.u64 	%r2073, %rd6252;
	shr.u64 	%rd6253, %rd6252, 32;
	mul.wide.u32 	%rd6254, %r3067, %r3086;
	and.b64  	%rd6255, %rd6228, 4294967295;
	add.s64 	%rd6256, %rd6253, %rd6255;
	add.s64 	%rd6257, %rd6256, %rd6254;
	shr.u64 	%rd6258, %rd6257, 32;
	mul.wide.u32 	%rd6259, %r3066, %r3086;
	and.b64  	%rd6260, %rd6232, 4294967295;
	add.s64 	%rd6261, %rd6258, %rd6260;
	add.s64 	%rd6262, %rd6261, %rd6259;
	shr.u64 	%rd6263, %rd6262, 32;
	mul.wide.u32 	%rd6264, %r3065, %r3086;
	and.b64  	%rd6265, %rd6236, 4294967295;
	add.s64 	%rd6266, %rd6263, %rd6265;
	add.s64 	%rd6267, %rd6266, %rd6264;
	shr.u64 	%rd6268, %rd6267, 32;
	mul.wide.u32 	%rd6269, %r3064, %r3086;
	and.b64  	%rd6270, %rd6240, 4294967295;
	add.s64 	%rd6271, %rd6268, %rd6270;
	add.s64 	%rd6272, %rd6271, %rd6269;
	shr.u64 	%rd6273, %rd6272, 32;
	mul.wide.u32 	%rd6274, %r3063, %r3086;
	and.b64  	%rd6275, %rd6243, 4294967295;
	add.s64 	%rd6276, %rd6273, %rd6275;
	add.s64 	%rd6277, %rd6276, %rd6274;
	shr.u64 	%rd6278, %rd6277, 32;
	mul.wide.u32 	%rd6279, %r3062, %r3086;
	add.s64 	%rd6280, %rd6278, %rd6244;
	add.s64 	%rd6281, %rd6280, %rd6279;
	shr.u64 	%rd6282, %rd6281, 32;
	and.b64  	%rd6283, %rd6252, 4294967295;
	mul.lo.s64 	%rd6284, %rd6283, 977;
	cvt.u32.u64 	%r2074, %rd6284;
	shr.u64 	%rd6285, %rd6284, 32;
	and.b64  	%rd6286, %rd6257, 4294967295;
	mad.lo.s64 	%rd6287, %rd6286, 977, %rd6285;
	shr.u64 	%rd6288, %rd6287, 32;
	and.b64  	%rd6289, %rd6262, 4294967295;
	mad.lo.s64 	%rd6290, %rd6289, 977, %rd6288;
	shr.u64 	%rd6291, %rd6290, 32;
	and.b64  	%rd6292, %rd6267, 4294967295;
	mad.lo.s64 	%rd6293, %rd6292, 977, %rd6291;
	shr.u64 	%rd6294, %rd6293, 32;
	and.b64  	%rd6295, %rd6272, 4294967295;
	mad.lo.s64 	%rd6296, %rd6295, 977, %rd6294;
	shr.u64 	%rd6297, %rd6296, 32;
	and.b64  	%rd6298, %rd6277, 4294967295;
	mad.lo.s64 	%rd6299, %rd6298, 977, %rd6297;
	shr.u64 	%rd6300, %rd6299, 32;
	and.b64  	%rd6301, %rd6281, 4294967295;
	mad.lo.s64 	%rd6302, %rd6301, 977, %rd6300;
	shr.u64 	%rd6303, %rd6302, 32;
	mad.lo.s64 	%rd6304, %rd6282, 977, %rd6303;
	shr.u64 	%rd6305, %rd6304, 32;
	add.s32 	%r2075, %r2072, %r2074;
	setp.lt.u32 	%p595, %r2075, %r2072;
	selp.u64 	%rd6306, 1, 0, %p595;
	and.b64  	%rd6307, %rd6066, 4294967295;
	and.b64  	%rd6308, %rd6287, 4294967295;
	add.s64 	%rd6309, %rd6307, %rd6306;
	add.s64 	%rd6310, %rd6309, %rd6308;
	cvt.u32.u64 	%r2076, %rd6310;
	shr.u64 	%rd6311, %rd6310, 32;
	and.b64  	%rd6312, %rd6096, 4294967295;
	and.b64  	%rd6313, %rd6290, 4294967295;
	add.s64 	%rd6314, %rd6311, %rd6312;
	add.s64 	%rd6315, %rd6314, %rd6313;
	shr.u64 	%rd6316, %rd6315, 32;
	and.b64  	%rd6317, %rd6126, 4294967295;
	and.b64  	%rd6318, %rd6293, 4294967295;
	add.s64 	%rd6319, %rd6316, %rd6317;
	add.s64 	%rd6320, %rd6319, %rd6318;
	shr.u64 	%rd6321, %rd6320, 32;
	and.b64  	%rd6322, %rd6156, 4294967295;
	and.b64  	%rd6323, %rd6296, 4294967295;
	add.s64 	%rd6324, %rd6321, %rd6322;
	add.s64 	%rd6325, %rd6324, %rd6323;
	shr.u64 	%rd6326, %rd6325, 32;
	and.b64  	%rd6327, %rd6186, 4294967295;
	and.b64  	%rd6328, %rd6299, 4294967295;
	add.s64 	%rd6329, %rd6326, %rd6327;
	add.s64 	%rd6330, %rd6329, %rd6328;
	shr.u64 	%rd6331, %rd6330, 32;
	and.b64  	%rd6332, %rd6216, 4294967295;
	and.b64  	%rd6333, %rd6302, 4294967295;
	add.s64 	%rd6334, %rd6331, %rd6332;
	add.s64 	%rd6335, %rd6334, %rd6333;
	shr.u64 	%rd6336, %rd6335, 32;
	and.b64  	%rd6337, %rd6247, 4294967295;
	and.b64  	%rd6338, %rd6304, 4294967295;
	add.s64 	%rd6339, %rd6336, %rd6337;
	add.s64 	%rd6340, %rd6339, %rd6338;
	shr.u64 	%rd6341, %rd6340, 32;
	add.s64 	%rd6342, %rd6305, %rd6341;
	add.s32 	%r2077, %r2076, %r2073;
	setp.lt.u32 	%p596, %r2077, %r2076;
	selp.u64 	%rd6343, 1, 0, %p596;
	and.b64  	%rd6344, %rd6315, 4294967295;
	add.s64 	%rd6345, %rd6344, %rd6343;
	add.s64 	%rd6346, %rd6345, %rd6286;
	shr.u64 	%rd6347, %rd6346, 32;
	and.b64  	%rd6348, %rd6320, 4294967295;
	add.s64 	%rd6349, %rd6347, %rd6348;
	add.s64 	%rd6350, %rd6349, %rd6289;
	shr.u64 	%rd6351, %rd6350, 32;
	and.b64  	%rd6352, %rd6325, 4294967295;
	add.s64 	%rd6353, %rd6351, %rd6352;
	add.s64 	%rd6354, %rd6353, %rd6292;
	shr.u64 	%rd6355, %rd6354, 32;
	and.b64  	%rd6356, %rd6330, 4294967295;
	add.s64 	%rd6357, %rd6355, %rd6356;
	add.s64 	%rd6358, %rd6357, %rd6295;
	shr.u64 	%rd6359, %rd6358, 32;
	and.b64  	%rd6360, %rd6335, 4294967295;
	add.s64 	%rd6361, %rd6359, %rd6360;
	add.s64 	%rd6362, %rd6361, %rd6298;
	shr.u64 	%rd6363, %rd6362, 32;
	and.b64  	%rd6364, %rd6340, 4294967295;
	add.s64 	%rd6365, %rd6363, %rd6364;
	add.s64 	%rd6366, %rd6365, %rd6301;
	cvt.u32.u64 	%r2078, %rd6366;
	shr.u64 	%rd6367, %rd6366, 32;
	add.s64 	%rd6368, %rd6367, %rd6342;
	add.s64 	%rd6369, %rd6368, %rd6282;
	shr.u64 	%rd6370, %rd6369, 32;
	and.b64  	%rd6371, %rd6369, 4294967295;
	mul.lo.s64 	%rd6372, %rd6371, 977;
	shr.u64 	%rd6373, %rd6372, 32;
	mad.lo.s64 	%rd6374, %rd6370, 977, %rd6373;
	cvt.u64.u32 	%rd6375, %r2075;
	and.b64  	%rd6376, %rd6372, 4294967295;
	add.s64 	%rd16123, %rd6376, %rd6375;
	shr.u64 	%rd6377, %rd16123, 32;
	cvt.u64.u32 	%rd6378, %r2077;
	add.s64 	%rd6379, %rd6377, %rd6378;
	add.s64 	%rd6380, %rd6369, %rd6374;
	and.b64  	%rd6381, %rd6380, 4294967295;
	add.s64 	%rd16124, %rd6379, %rd6381;
	shr.u64 	%rd6382, %rd16124, 32;
	and.b64  	%rd6383, %rd6346, 4294967295;
	add.s64 	%rd6384, %rd6382, %rd6383;
	add.s64 	%rd16125, %rd6384, %rd6370;
	shr.u64 	%rd6385, %rd16125, 32;
	and.b64  	%rd6386, %rd6350, 4294967295;
	add.s64 	%rd16126, %rd6385, %rd6386;
	shr.u64 	%rd6387, %rd16126, 32;
	and.b64  	%rd6388, %rd6354, 4294967295;
	add.s64 	%rd16127, %rd6387, %rd6388;
	shr.u64 	%rd6389, %rd16127, 32;
	and.b64  	%rd6390, %rd6358, 4294967295;
	add.s64 	%rd16128, %rd6389, %rd6390;
	shr.u64 	%rd6391, %rd16128, 32;
	and.b64  	%rd6392, %rd6362, 4294967295;
	add.s64 	%rd16129, %rd6391, %rd6392;
	{ .reg .b32 tmp; mov.b64 {tmp, %r2079}, %rd16129; }
	add.s32 	%r3097, %r2078, %r2079;
$L__BB0_566:
	ld.const.u32 	%rd510, [FIELD_P+24];
	ld.const.u32 	%rd511, [FIELD_P+20];
	ld.const.u32 	%rd512, [FIELD_P+16];
	ld.const.u32 	%rd513, [FIELD_P+4];
	ld.const.u32 	%rd514, [FIELD_P+8];
	ld.const.u32 	%rd515, [FIELD_P];
	cvt.u32.u64 	%r382, %rd16129;
	cvt.u32.u64 	%r383, %rd16128;
	cvt.u32.u64 	%r384, %rd16127;
	cvt.u32.u64 	%r385, %rd16126;
	cvt.u32.u64 	%r386, %rd16125;
	cvt.u32.u64 	%r387, %rd16124;
	ld.const.u32 	%r388, [FIELD_P+28];
	setp.lt.u32 	%p597, %r3097, %r388;
	@%p597 bra 	$L__BB0_581;
	setp.gt.u32 	%p598, %r3097, %r388;
	@%p598 bra 	$L__BB0_580;
	cvt.u32.u64 	%r2080, %rd510;
	setp.gt.u32 	%p599, %r2080, %r382;
	@%p599 bra 	$L__BB0_581;
	setp.lt.u32 	%p600, %r2080, %r382;
	@%p600 bra 	$L__BB0_580;
	cvt.u32.u64 	%r2082, %rd511;
	setp.gt.u32 	%p601, %r2082, %r383;
	@%p601 bra 	$L__BB0_581;
	setp.lt.u32 	%p602, %r2082, %r383;
	@%p602 bra 	$L__BB0_580;
	cvt.u32.u64 	%r2084, %rd512;
	setp.gt.u32 	%p603, %r2084, %r384;
	@%p603 bra 	$L__BB0_581;
	setp.lt.u32 	%p604, %r2084, %r384;
	@%p604 bra 	$L__BB0_580;
	cvt.u32.u64 	%r2086, %rd420;
	setp.gt.u32 	%p605, %r2086, %r385;
	@%p605 bra 	$L__BB0_581;
	setp.lt.u32 	%p606, %r2086, %r385;
	@%p606 bra 	$L__BB0_580;
	cvt.u32.u64 	%r2088, %rd514;
	setp.gt.u32 	%p607, %r2088, %r386;
	@%p607 bra 	$L__BB0_581;
	setp.lt.u32 	%p608, %r2088, %r386;
	@%p608 bra 	$L__BB0_580;
	cvt.u32.u64 	%r2090, %rd513;
	setp.gt.u32 	%p609, %r2090, %r387;
	@%p609 bra 	$L__BB0_581;
	cvt.u32.u64 	%r2092, %rd515;
	setp.ge.u32 	%p610, %r2090, %r387;
	cvt.u32.u64 	%r2093, %rd16123;
	setp.gt.u32 	%p611, %r2092, %r2093;
	and.pred  	%p612, %p610, %p611;
	@%p612 bra 	$L__BB0_581;
$L__BB0_580:
	and.b64  	%rd6394, %rd16123, 4294967295;
	sub.s64 	%rd16123, %rd6394, %rd515;
	shr.u64 	%rd6395, %rd16123, 63;
	and.b64  	%rd6396, %rd16124, 4294967295;
	add.s64 	%rd6397, %rd6395, %rd513;
	sub.s64 	%rd16124, %rd6396, %rd6397;
	shr.u64 	%rd6398, %rd16124, 63;
	and.b64  	%rd6399, %rd16125, 4294967295;
	add.s64 	%rd6400, %rd6398, %rd514;
	sub.s64 	%rd16125, %rd6399, %rd6400;
	shr.u64 	%rd6401, %rd16125, 63;
	and.b64  	%rd6402, %rd16126, 4294967295;
	add.s64 	%rd6403, %rd6401, %rd420;
	sub.s64 	%rd16126, %rd6402, %rd6403;
	shr.u64 	%rd6404, %rd16126, 63;
	and.b64  	%rd6405, %rd16127, 4294967295;
	add.s64 	%rd6406, %rd6404, %rd512;
	sub.s64 	%rd16127, %rd6405, %rd6406;
	shr.u64 	%rd6407, %rd16127, 63;
	and.b64  	%rd6408, %rd16128, 4294967295;
	add.s64 	%rd6409, %rd6407, %rd511;
	sub.s64 	%rd16128, %rd6408, %rd6409;
	shr.u64 	%rd6410, %rd16128, 63;
	and.b64  	%rd6411, %rd16129, 4294967295;
	add.s64 	%rd6412, %rd6410, %rd510;
	sub.s64 	%rd16129, %rd6411, %rd6412;
	shr.u64 	%rd6413, %rd16129, 63;
	cvt.u32.u64 	%r2094, %rd6413;
	add.s32 	%r2095, %r388, %r2094;
	sub.s32 	%r3097, %r3097, %r2095;
	bra.uni 	$L__BB0_566;
$L__BB0_581:
	setp.lt.u32 	%p613, %r3105, %r388;
	@%p613 bra 	$L__BB0_596;
	setp.gt.u32 	%p614, %r3105, %r388;
	@%p614 bra 	$L__BB0_595;
	cvt.u32.u64 	%r2096, %rd510;
	setp.lt.u32 	%p615, %r3104, %r2096;
	@%p615 bra 	$L__BB0_596;
	setp.gt.u32 	%p616, %r3104, %r2096;
	@%p616 bra 	$L__BB0_595;
	cvt.u32.u64 	%r2098, %rd511;
	setp.lt.u32 	%p617, %r3103, %r2098;
	@%p617 bra 	$L__BB0_596;
	setp.gt.u32 	%p618, %r3103, %r2098;
	@%p618 bra 	$L__BB0_595;
	cvt.u32.u64 	%r2100, %rd512;
	setp.lt.u32 	%p619, %r3102, %r2100;
	@%p619 bra 	$L__BB0_596;
	setp.gt.u32 	%p620, %r3102, %r2100;
	@%p620 bra 	$L__BB0_595;
	cvt.u32.u64 	%r2102, %rd420;
	setp.lt.u32 	%p621, %r3101, %r2102;
	@%p621 bra 	$L__BB0_596;
	setp.gt.u32 	%p622, %r3101, %r2102;
	@%p622 bra 	$L__BB0_595;
	cvt.u32.u64 	%r2104, %rd514;
	setp.lt.u32 	%p623, %r3100, %r2104;
	@%p623 bra 	$L__BB0_596;
	setp.gt.u32 	%p624, %r3100, %r2104;
	@%p624 bra 	$L__BB0_595;
	cvt.u32.u64 	%r2106, %rd513;
	setp.lt.u32 	%p625, %r3099, %r2106;
	@%p625 bra 	$L__BB0_596;
	cvt.u32.u64 	%r2108, %rd515;
	setp.le.u32 	%p626, %r3099, %r2106;
	setp.lt.u32 	%p627, %r3098, %r2108;
	and.pred  	%p628, %p626, %p627;
	@%p628 bra 	$L__BB0_596;
$L__BB0_595:
	cvt.u64.u32 	%rd6415, %r3098;
	sub.s64 	%rd6416, %rd6415, %rd515;
	cvt.u32.u64 	%r3098, %rd6416;
	shr.u64 	%rd6417, %rd6416, 63;
	cvt.u64.u32 	%rd6418, %r3099;
	add.s64 	%rd6419, %rd6417, %rd513;
	sub.s64 	%rd6420, %rd6418, %rd6419;
	cvt.u32.u64 	%r3099, %rd6420;
	shr.u64 	%rd6421, %rd6420, 63;
	cvt.u64.u32 	%rd6422, %r3100;
	add.s64 	%rd6423, %rd6421, %rd514;
	sub.s64 	%rd6424, %rd6422, %rd6423;
	cvt.u32.u64 	%r3100, %rd6424;
	shr.u64 	%rd6425, %rd6424, 63;
	cvt.u64.u32 	%rd6426, %r3101;
	add.s64 	%rd6427, %rd6425, %rd420;
	sub.s64 	%rd6428, %rd6426, %rd6427;
	cvt.u32.u64 	%r3101, %rd6428;
	shr.u64 	%rd6429, %rd6428, 63;
	cvt.u64.u32 	%rd6430, %r3102;
	add.s64 	%rd6431, %rd6429, %rd512;
	sub.s64 	%rd6432, %rd6430, %rd6431;
	cvt.u32.u64 	%r3102, %rd6432;
	shr.u64 	%rd6433, %rd6432, 63;
	cvt.u64.u32 	%rd6434, %r3103;
	add.s64 	%rd6435, %rd6433, %rd511;
	sub.s64 	%rd6436, %rd6434, %rd6435;
	cvt.u32.u64 	%r3103, %rd6436;
	shr.u64 	%rd6437, %rd6436, 63;
	cvt.u64.u32 	%rd6438, %r3104;
	add.s64 	%rd6439, %rd6437, %rd510;
	sub.s64 	%rd6440, %rd6438, %rd6439;
	cvt.u32.u64 	%r3104, %rd6440;
	shr.u64 	%rd6441, %rd6440, 63;
	cvt.u32.u64 	%r2109, %rd6441;
	add.s32 	%r2110, %r388, %r2109;
	sub.s32 	%r3105, %r3105, %r2110;
	bra.uni 	$L__BB0_581;
$L__BB0_596:
	mul.wide.u32 	%rd6442, %r3098, %r3077;
	cvt.u32.u64 	%r2111, %rd6442;
	shr.u64 	%rd6443, %rd6442, 32;
	mul.wide.u32 	%rd6444, %r3099, %r3077;
	add.s64 	%rd6445, %rd6443, %rd6444;
	shr.u64 	%rd6446, %rd6445, 32;
	mul.wide.u32 	%rd6447, %r3100, %r3077;
	add.s64 	%rd6448, %rd6446, %rd6447;
	shr.u64 	%rd6449, %rd6448, 32;
	mul.wide.u32 	%rd6450, %r3101, %r3077;
	add.s64 	%rd6451, %rd6449, %rd6450;
	shr.u64 	%rd6452, %rd6451, 32;
	mul.wide.u32 	%rd6453, %r3102, %r3077;
	add.s64 	%rd6454, %rd6452, %rd6453;
	shr.u64 	%rd6455, %rd6454, 32;
	mul.wide.u32 	%rd6456, %r3103, %r3077;
	add.s64 	%rd6457, %rd6455, %rd6456;
	shr.u64 	%rd6458, %rd6457, 32;
	mul.wide.u32 	%rd6459, %r3104, %r3077;
	add.s64 	%rd6460, %rd6458, %rd6459;
	shr.u64 	%rd6461, %rd6460, 32;
	mul.wide.u32 	%rd6462, %r3105, %r3077;
	add.s64 	%rd6463, %rd6461, %rd6462;
	shr.u64 	%rd6464, %rd6463, 32;
	mul.wide.u32 	%rd6465, %r3098, %r3076;
	and.b64  	%rd6466, %rd6445, 4294967295;
	add.s64 	%rd6467, %rd6465, %rd6466;
	shr.u64 	%rd6468, %rd6467, 32;
	mul.wide.u32 	%rd6469, %r3099, %r3076;
	and.b64  	%rd6470, %rd6448, 4294967295;
	add.s64 	%rd6471, %rd6468, %rd6470;
	add.s64 	%rd6472, %rd6471, %rd6469;
	shr.u64 	%rd6473, %rd6472, 32;
	mul.wide.u32 	%rd6474, %r3100, %r3076;
	and.b64  	%rd6475, %rd6451, 4294967295;
	add.s64 	%rd6476, %rd6473, %rd6475;
	add.s64 	%rd6477, %rd6476, %rd6474;
	shr.u64 	%rd6478, %rd6477, 32;
	mul.wide.u32 	%rd6479, %r3101, %r3076;
	and.b64  	%rd6480, %rd6454, 4294967295;
	add.s64 	%rd6481, %rd6478, %rd6480;
	add.s64 	%rd6482, %rd6481, %rd6479;
	shr.u64 	%rd6483, %rd6482, 32;
	mul.wide.u32 	%rd6484, %r3102, %r3076;
	and.b64  	%rd6485, %rd6457, 4294967295;
	add.s64 	%rd6486, %rd6483, %rd6485;
	add.s64 	%rd6487, %rd6486, %rd6484;
	shr.u64 	%rd6488, %rd6487, 32;
	mul.wide.u32 	%rd6489, %r3103, %r3076;
	and.b64  	%rd6490, %rd6460, 4294967295;
	add.s64 	%rd6491, %rd6488, %rd6490;
	add.s64 	%rd6492, %rd6491, %rd6489;
	shr.u64 	%rd6493, %rd6492, 32;
	mul.wide.u32 	%rd6494, %r3104, %r3076;
	and.b64  	%rd6495, %rd6463, 4294967295;
	add.s64 	%rd6496, %rd6493, %rd6495;
	add.s64 	%rd6497, %rd6496, %rd6494;
	shr.u64 	%rd6498, %rd6497, 32;
	mul.wide.u32 	%rd6499, %r3105, %r3076;
	add.s64 	%rd6500, %rd6498, %rd6464;
	add.s64 	%rd6501, %rd6500, %rd6499;
	shr.u64 	%rd6502, %rd6501, 32;
	mul.wide.u32 	%rd6503, %r3098, %r3075;
	and.b64  	%rd6504, %rd6472, 4294967295;
	add.s64 	%rd6505, %rd6503, %rd6504;
	shr.u64 	%rd6506, %rd6505, 32;
	mul.wide.u32 	%rd6507, %r3099, %r3075;
	and.b64  	%rd6508, %rd6477, 4294967295;
	add.s64 	%rd6509, %rd6506, %rd6508;
	add.s64 	%rd6510, %rd6509, %rd6507;
	shr.u64 	%rd6511, %rd6510, 32;
	mul.wide.u32 	%rd6512, %r3100, %r3075;
	and.b64  	%rd6513, %rd6482, 4294967295;
	add.s64 	%rd6514, %rd6511, %rd6513;
	add.s64 	%rd6515, %rd6514, %rd6512;
	shr.u64 	%rd6516, %rd6515, 32;
	mul.wide.u32 	%rd6517, %r3101, %r3075;
	and.b64  	%rd6518, %rd6487, 4294967295;
	add.s64 	%rd6519, %rd6516, %rd6518;
	add.s64 	%rd6520, %rd6519, %rd6517;
	shr.u64 	%rd6521, %rd6520, 32;
	mul.wide.u32 	%rd6522, %r3102, %r3075;
	and.b64  	%rd6523, %rd6492, 4294967295;
	add.s64 	%rd6524, %rd6521, %rd6523;
	add.s64 	%rd6525, %rd6524, %rd6522;
	shr.u64 	%rd6526, %rd6525, 32;
	mul.wide.u32 	%rd6527, %r3103, %r3075;
	and.b64  	%rd6528, %rd6497, 4294967295;
	add.s64 	%rd6529, %rd6526, %rd6528;
	add.s64 	%rd6530, %rd6529, %rd6527;
	shr.u64 	%rd6531, %rd6530, 32;
	mul.wide.u32 	%rd6532, %r3104, %r3075;
	and.b64  	%rd6533, %rd6501, 4294967295;
	add.s64 	%rd6534, %rd6531, %rd6533;
	add.s64 	%rd6535, %rd6534, %rd6532;
	shr.u64 	%rd6536, %rd6535, 32;
	mul.wide.u32 	%rd6537, %r3105, %r3075;
	add.s64 	%rd6538, %rd6536, %rd6502;
	add.s64 	%rd6539, %rd6538, %rd6537;
	shr.u64 	%rd6540, %rd6539, 32;
	mul.wide.u32 	%rd6541, %r3098, %r3074;
	and.b64  	%rd6542, %rd6510, 4294967295;
	add.s64 	%rd6543, %rd6541, %rd6542;
	shr.u64 	%rd6544, %rd6543, 32;
	mul.wide.u32 	%rd6545, %r3099, %r3074;
	and.b64  	%rd6546, %rd6515, 4294967295;
	add.s64 	%rd6547, %rd6544, %rd6546;
	add.s64 	%rd6548, %rd6547, %rd6545;
	shr.u64 	%rd6549, %rd6548, 32;
	mul.wide.u32 	%rd6550, %r3100, %r3074;
	and.b64  	%rd6551, %rd6520, 4294967295;
	add.s64 	%rd6552, %rd6549, %rd6551;
	add.s64 	%rd6553, %rd6552, %rd6550;
	shr.u64 	%rd6554, %rd6553, 32;
	mul.wide.u32 	%rd6555, %r3101, %r3074;
	and.b64  	%rd6556, %rd6525, 4294967295;
	add.s64 	%rd6557, %rd6554, %rd6556;
	add.s64 	%rd6558, %rd6557, %rd6555;
	shr.u64 	%rd6559, %rd6558, 32;
	mul.wide.u32 	%rd6560, %r3102, %r3074;
	and.b64  	%rd6561, %rd6530, 4294967295;
	add.s64 	%rd6562, %rd6559, %rd6561;
	add.s64 	%rd6563, %rd6562, %rd6560;
	shr.u64 	%rd6564, %rd6563, 32;
	mul.wide.u32 	%rd6565, %r3103, %r3074;
	and.b64  	%rd6566, %rd6535, 4294967295;
	add.s64 	%rd6567, %rd6564, %rd6566;
	add.s64 	%rd6568, %rd6567, %rd6565;
	shr.u64 	%rd6569, %rd6568, 32;
	mul.wide.u32 	%rd6570, %r3104, %r3074;
	and.b64  	%rd6571, %rd6539, 4294967295;
	add.s64 	%rd6572, %rd6569, %rd6571;
	add.s64 	%rd6573, %rd6572, %rd6570;
	shr.u64 	%rd6574, %rd6573, 32;
	mul.wide.u32 	%rd6575, %r3105, %r3074;
	add.s64 	%rd6576, %rd6574, %rd6540;
	add.s64 	%rd6577, %rd6576, %rd6575;
	shr.u64 	%rd6578, %rd6577, 32;
	mul.wide.u32 	%rd6579, %r3098, %r3073;
	and.b64  	%rd6580, %rd6548, 4294967295;
	add.s64 	%rd6581, %rd6579, %rd6580;
	shr.u64 	%rd6582, %rd6581, 32;
	mul.wide.u32 	%rd6583, %r3099, %r3073;
	and.b64  	%rd6584, %rd6553, 4294967295;
	add.s64 	%rd6585, %rd6582, %rd6584;
	add.s64 	%rd6586, %rd6585, %rd6583;
	shr.u64 	%rd6587, %rd6586, 32;
	mul.wide.u32 	%rd6588, %r3100, %r3073;
	and.b64  	%rd6589, %rd6558, 4294967295;
	add.s64 	%rd6590, %rd6587, %rd6589;
	add.s64 	%rd6591, %rd6590, %rd6588;
	shr.u64 	%rd6592, %rd6591, 32;
	mul.wide.u32 	%rd6593, %r3101, %r3073;
	and.b64  	%rd6594, %rd6563, 4294967295;
	add.s64 	%rd6595, %rd6592, %rd6594;
	add.s64 	%rd6596, %rd6595, %rd6593;
	shr.u64 	%rd6597, %rd6596, 32;
	mul.wide.u32 	%rd6598, %r3102, %r3073;
	and.b64  	%rd6599, %rd6568, 4294967295;
	add.s64 	%rd6600, %rd6597, %rd6599;
	add.s64 	%rd6601, %rd6600, %rd6598;
	shr.u64 	%rd6602, %rd6601, 32;
	mul.wide.u32 	%rd6603, %r3103, %r3073;
	and.b64  	%rd6604, %rd6573, 4294967295;
	add.s64 	%rd6605, %rd6602, %rd6604;
	add.s64 	%rd6606, %rd6605, %rd6603;
	shr.u64 	%rd6607, %rd6606, 32;
	mul.wide.u32 	%rd6608, %r3104, %r3073;
	and.b64  	%rd6609, %rd6577, 4294967295;
	add.s64 	%rd6610, %rd6607, %rd6609;
	add.s64 	%rd6611, %rd6610, %rd6608;
	shr.u64 	%rd6612, %rd6611, 32;
	mul.wide.u32 	%rd6613, %r3105, %r3073;
	add.s64 	%rd6614, %rd6612, %rd6578;
	add.s64 	%rd6615, %rd6614, %rd6613;
	shr.u64 	%rd6616, %rd6615, 32;
	mul.wide.u32 	%rd6617, %r3098, %r3072;
	and.b64  	%rd6618, %rd6586, 4294967295;
	add.s64 	%rd6619, %rd6617, %rd6618;
	shr.u64 	%rd6620, %rd6619, 32;
	mul.wide.u32 	%rd6621, %r3099, %r3072;
	and.b64  	%rd6622, %rd6591, 4294967295;
	add.s64 	%rd6623, %rd6620, %rd6622;
	add.s64 	%rd6624, %rd6623, %rd6621;
	shr.u64 	%rd6625, %rd6624, 32;
	mul.wide.u32 	%rd6626, %r3100, %r3072;
	and.b64  	%rd6627, %rd6596, 4294967295;
	add.s64 	%rd6628, %rd6625, %rd6627;
	add.s64 	%rd6629, %rd6628, %rd6626;
	shr.u64 	%rd6630, %rd6629, 32;
	mul.wide.u32 	%rd6631, %r3101, %r3072;
	and.b64  	%rd6632, %rd6601, 4294967295;
	add.s64 	%rd6633, %rd6630, %rd6632;
	add.s64 	%rd6634, %rd6633, %rd6631;
	shr.u64 	%rd6635, %rd6634, 32;
	mul.wide.u32 	%rd6636, %r3102, %r3072;
	and.b64  	%rd6637, %rd6606, 4294967295;
	add.s64 	%rd6638, %rd6635, %rd6637;
	add.s64 	%rd6639, %rd6638, %rd6636;
	shr.u64 	%rd6640, %rd6639, 32;
	mul.wide.u32 	%rd6641, %r3103, %r3072;
	and.b64  	%rd6642, %rd6611, 4294967295;
	add.s64 	%rd6643, %rd6640, %rd6642;
	add.s64 	%rd6644, %rd6643, %rd6641;
	shr.u64 	%rd6645, %rd6644, 32;
	mul.wide.u32 	%rd6646, %r3104, %r3072;
	and.b64  	%rd6647, %rd6615, 4294967295;
	add.s64 	%rd6648, %rd6645, %rd6647;
	add.s64 	%rd6649, %rd6648, %rd6646;
	shr.u64 	%rd6650, %rd6649, 32;
	mul.wide.u32 	%rd6651, %r3105, %r3072;
	add.s64 	%rd6652, %rd6650, %rd6616;
	add.s64 	%rd6653, %rd6652, %rd6651;
	shr.u64 	%rd6654, %rd6653, 32;
	mul.wide.u32 	%rd6655, %r3098, %r3071;
	and.b64  	%rd6656, %rd6624, 4294967295;
	add.s64 	%rd6657, %rd6655, %rd6656;
	shr.u64 	%rd6658, %rd6657, 32;
	mul.wide.u32 	%rd6659, %r3099, %r3071;
	and.b64  	%rd6660, %rd6629, 4294967295;
	add.s64 	%rd6661, %rd6658, %rd6660;
	add.s64 	%rd6662, %rd6661, %rd6659;
	shr.u64 	%rd6663, %rd6662, 32;
	mul.wide.u32 	%rd6664, %r3100, %r3071;
	and.b64  	%rd6665, %rd6634, 4294967295;
	add.s64 	%rd6666, %rd6663, %rd6665;
	add.s64 	%rd6667, %rd6666, %rd6664;
	shr.u64 	%rd6668, %rd6667, 32;
	mul.wide.u32 	%rd6669, %r3101, %r3071;
	and.b64  	%rd6670, %rd6639, 4294967295;
	add.s64 	%rd6671, %rd6668, %rd6670;
	add.s64 	%rd6672, %rd6671, %rd6669;
	shr.u64 	%rd6673, %rd6672, 32;
	mul.wide.u32 	%rd6674, %r3102, %r3071;
	and.b64  	%rd6675, %rd6644, 4294967295;
	add.s64 	%rd6676, %rd6673, %rd6675;
	add.s64 	%rd6677, %rd6676, %rd6674;
	shr.u64 	%rd6678, %rd6677, 32;
	mul.wide.u32 	%rd6679, %r3103, %r3071;
	and.b64  	%rd6680, %rd6649, 4294967295;
	add.s64 	%rd6681, %rd6678, %rd6680;
	add.s64 	%rd6682, %rd6681, %rd6679;
	shr.u64 	%rd6683, %rd6682, 32;
	mul.wide.u32 	%rd6684, %r3104, %r3071;
	and.b64  	%rd6685, %rd6653, 4294967295;
	add.s64 	%rd6686, %rd6683, %rd6685;
	add.s64 	%rd6687, %rd6686, %rd6684;
	shr.u64 	%rd6688, %rd6687, 32;
	mul.wide.u32 	%rd6689, %r3105, %r3071;
	add.s64 	%rd6690, %rd6688, %rd6654;
	add.s64 	%rd6691, %rd6690, %rd6689;
	shr.u64 	%rd6692, %rd6691, 32;
	mul.wide.u32 	%rd6693, %r3098, %r3070;
	and.b64  	%rd6694, %rd6662, 4294967295;
	add.s64 	%rd6695, %rd6693, %rd6694;
	shr.u64 	%rd6696, %rd6695, 32;
	mul.wide.u32 	%rd6697, %r3099, %r3070;
	and.b64  	%rd6698, %rd6667, 4294967295;
	add.s64 	%rd6699, %rd6696, %rd6698;
	add.s64 	%rd6700, %rd6699, %rd6697;
	cvt.u32.u64 	%r2112, %rd6700;
	shr.u64 	%rd6701, %rd6700, 32;
	mul.wide.u32 	%rd6702, %r3100, %r3070;
	and.b64  	%rd6703, %rd6672, 4294967295;
	add.s64 	%rd6704, %rd6701, %rd6703;
	add.s64 	%rd6705, %rd6704, %rd6702;
	shr.u64 	%rd6706, %rd6705, 32;
	mul.wide.u32 	%rd6707, %r3101, %r3070;
	and.b64  	%rd6708, %rd6677, 4294967295;
	add.s64 	%rd6709, %rd6706, %rd6708;
	add.s64 	%rd6710, %rd6709, %rd6707;
	shr.u64 	%rd6711, %rd6710, 32;
	mul.wide.u32 	%rd6712, %r3102, %r3070;
	and.b64  	%rd6713, %rd6682, 4294967295;
	add.s64 	%rd6714, %rd6711, %rd6713;
	add.s64 	%rd6715, %rd6714, %rd6712;
	shr.u64 	%rd6716, %rd6715, 32;
	mul.wide.u32 	%rd6717, %r3103, %r3070;
	and.b64  	%rd6718, %rd6687, 4294967295;
	add.s64 	%rd6719, %rd6716, %rd6718;
	add.s64 	%rd6720, %rd6719, %rd6717;
	shr.u64 	%rd6721, %rd6720, 32;
	mul.wide.u32 	%rd6722, %r3104, %r3070;
	and.b64  	%rd6723, %rd6691, 4294967295;
	add.s64 	%rd6724, %rd6721, %rd6723;
	add.s64 	%rd6725, %rd6724, %rd6722;
	shr.u64 	%rd6726, %rd6725, 32;
	mul.wide.u32 	%rd6727, %r3105, %r3070;
	add.s64 	%rd6728, %rd6726, %rd6692;
	add.s64 	%rd6729, %rd6728, %rd6727;
	shr.u64 	%rd6730, %rd6729, 32;
	and.b64  	%rd6731, %rd6700, 4294967295;
	mul.lo.s64 	%rd6732, %rd6731, 977;
	cvt.u32.u64 	%r2113, %rd6732;
	shr.u64 	%rd6733, %rd6732, 32;
	and.b64  	%rd6734, %rd6705, 4294967295;
	mad.lo.s64 	%rd6735, %rd6734, 977, %rd6733;
	shr.u64 	%rd6736, %rd6735, 32;
	and.b64  	%rd6737, %rd6710, 4294967295;
	mad.lo.s64 	%rd6738, %rd6737, 977, %rd6736;
	shr.u64 	%rd6739, %rd6738, 32;
	and.b64  	%rd6740, %rd6715, 4294967295;
	mad.lo.s64 	%rd6741, %rd6740, 977, %rd6739;
	shr.u64 	%rd6742, %rd6741, 32;
	and.b64  	%rd6743, %rd6720, 4294967295;
	mad.lo.s64 	%rd6744, %rd6743, 977, %rd6742;
	shr.u64 	%rd6745, %rd6744, 32;
	and.b64  	%rd6746, %rd6725, 4294967295;
	mad.lo.s64 	%rd6747, %rd6746, 977, %rd6745;
	shr.u64 	%rd6748, %rd6747, 32;
	and.b64  	%rd6749, %rd6729, 4294967295;
	mad.lo.s64 	%rd6750, %rd6749, 977, %rd6748;
	shr.u64 	%rd6751, %rd6750, 32;
	mad.lo.s64 	%rd6752, %rd6730, 977, %rd6751;
	shr.u64 	%rd6753, %rd6752, 32;
	add.s32 	%r2114, %r2111, %r2113;
	setp.lt.u32 	%p629, %r2114, %r2111;
	selp.u64 	%rd6754, 1, 0, %p629;
	and.b64  	%rd6755, %rd6467, 4294967295;
	and.b64  	%rd6756, %rd6735, 4294967295;
	add.s64 	%rd6757, %rd6755, %rd6754;
	add.s64 	%rd6758, %rd6757, %rd6756;
	cvt.u32.u64 	%r2115, %rd6758;
	shr.u64 	%rd6759, %rd6758, 32;
	and.b64  	%rd6760, %rd6505, 4294967295;
	and.b64  	%rd6761, %rd6738, 4294967295;
	add.s64 	%rd6762, %rd6759, %rd6760;
	add.s64 	%rd6763, %rd6762, %rd6761;
	shr.u64 	%rd6764, %rd6763, 32;
	and.b64  	%rd6765, %rd6543, 4294967295;
	and.b64  	%rd6766, %rd6741, 4294967295;
	add.s64 	%rd6767, %rd6764, %rd6765;
	add.s64 	%rd6768, %rd6767, %rd6766;
	shr.u64 	%rd6769, %rd6768, 32;
	and.b64  	%rd6770, %rd6581, 4294967295;
	and.b64  	%rd6771, %rd6744, 4294967295;
	add.s64 	%rd6772, %rd6769, %rd6770;
	add.s64 	%rd6773, %rd6772, %rd6771;
	shr.u64 	%rd6774, %rd6773, 32;
	and.b64  	%rd6775, %rd6619, 4294967295;
	and.b64  	%rd6776, %rd6747, 4294967295;
	add.s64 	%rd6777, %rd6774, %rd6775;
	add.s64 	%rd6778, %rd6777, %rd6776;
	shr.u64 	%rd6779, %rd6778, 32;
	and.b64  	%rd6780, %rd6657, 4294967295;
	and.b64  	%rd6781, %rd6750, 4294967295;
	add.s64 	%rd6782, %rd6779, %rd6780;
	add.s64 	%rd6783, %rd6782, %rd6781;
	shr.u64 	%rd6784, %rd6783, 32;
	and.b64  	%rd6785, %rd6695, 4294967295;
	and.b64  	%rd6786, %rd6752, 4294967295;
	add.s64 	%rd6787, %rd6784, %rd6785;
	add.s64 	%rd6788, %rd6787, %rd6786;
	shr.u64 	%rd6789, %rd6788, 32;
	add.s64 	%rd6790, %rd6753, %rd6789;
	add.s32 	%r2116, %r2115, %r2112;
	setp.lt.u32 	%p630, %r2116, %r2115;
	selp.u64 	%rd6791, 1, 0, %p630;
	and.b64  	%rd6792, %rd6763, 4294967295;
	add.s64 	%rd6793, %rd6792, %rd6791;
	add.s64 	%rd6794, %rd6793, %rd6734;
	shr.u64 	%rd6795, %rd6794, 32;
	and.b64  	%rd6796, %rd6768, 4294967295;
	add.s64 	%rd6797, %rd6795, %rd6796;
	add.s64 	%rd6798, %rd6797, %rd6737;
	shr.u64 	%rd6799, %rd6798, 32;
	and.b64  	%rd6800, %rd6773, 4294967295;
	add.s64 	%rd6801, %rd6799, %rd6800;
	add.s64 	%rd6802, %rd6801, %rd6740;
	shr.u64 	%rd6803, %rd6802, 32;
	and.b64  	%rd6804, %rd6778, 4294967295;
	add.s64 	%rd6805, %rd6803, %rd6804;
	add.s64 	%rd6806, %rd6805, %rd6743;
	shr.u64 	%rd6807, %rd6806, 32;
	and.b64  	%rd6808, %rd6783, 4294967295;
	add.s64 	%rd6809, %rd6807, %rd6808;
	add.s64 	%rd6810, %rd6809, %rd6746;
	shr.u64 	%rd6811, %rd6810, 32;
	and.b64  	%rd6812, %rd6788, 4294967295;
	add.s64 	%rd6813, %rd6811, %rd6812;
	add.s64 	%rd6814, %rd6813, %rd6749;
	cvt.u32.u64 	%r2117, %rd6814;
	shr.u64 	%rd6815, %rd6814, 32;
	add.s64 	%rd6816, %rd6815, %rd6790;
	add.s64 	%rd6817, %rd6816, %rd6730;
	shr.u64 	%rd6818, %rd6817, 32;
	and.b64  	%rd6819, %rd6817, 4294967295;
	mul.lo.s64 	%rd6820, %rd6819, 977;
	shr.u64 	%rd6821, %rd6820, 32;
	mad.lo.s64 	%rd6822, %rd6818, 977, %rd6821;
	cvt.u64.u32 	%rd6823, %r2114;
	and.b64  	%rd6824, %rd6820, 4294967295;
	add.s64 	%rd530, %rd6824, %rd6823;
	shr.u64 	%rd6825, %rd530, 32;
	cvt.u64.u32 	%rd6826, %r2116;
	add.s64 	%rd6827, %rd6825, %rd6826;
	add.s64 	%rd6828, %rd6817, %rd6822;
	and.b64  	%rd6829, %rd6828, 4294967295;
	add.s64 	%rd531, %rd6827, %rd6829;
	shr.u64 	%rd6830, %rd531, 32;
	and.b64  	%rd6831, %rd6794, 4294967295;
	add.s64 	%rd6832, %rd6830, %rd6831;
	add.s64 	%rd532, %rd6832, %rd6818;
	shr.u64 	%rd6833, %rd532, 32;
	and.b64  	%rd6834, %rd6798, 4294967295;
	add.s64 	%rd533, %rd6833, %rd6834;
	shr.u64 	%rd6835, %rd533, 32;
	and.b64  	%rd6836, %rd6802, 4294967295;
	add.s64 	%rd534, %rd6835, %rd6836;
	shr.u64 	%rd6837, %rd534, 32;
	and.b64  	%rd6838, %rd6806, 4294967295;
	add.s64 	%rd535, %rd6837, %rd6838;
	shr.u64 	%rd6839, %rd535, 32;
	and.b64  	%rd6840, %rd6810, 4294967295;
	add.s64 	%rd536, %rd6839, %rd6840;
	{ .reg .b32 tmp; mov.b64 {tmp, %r2118}, %rd536; }
	add.s32 	%r407, %r2117, %r2118;
$L__BB0_597:
	cvt.u32.u64 	%r408, %rd536;
	cvt.u32.u64 	%r409, %rd535;
	cvt.u32.u64 	%r410, %rd534;
	cvt.u32.u64 	%r411, %rd533;
	cvt.u32.u64 	%r412, %rd532;
	cvt.u32.u64 	%r413, %rd531;
	cvt.u32.u64 	%r414, %rd530;
	setp.lt.u32 	%p631, %r407, %r388;
	@%p631 bra 	$L__BB0_612;
	ld.const.u32 	%rd538, [FIELD_P+24];
	ld.const.u32 	%rd539, [FIELD_P+20];
	ld.const.u32 	%rd540, [FIELD_P+16];
	ld.const.u32 	%rd541, [FIELD_P+4];
	ld.const.u32 	%rd542, [FIELD_P+8];
	ld.const.u32 	%rd543, [FIELD_P];
	setp.gt.u32 	%p632, %r407, %r388;
	@%p632 bra 	$L__BB0_611;
	cvt.u32.u64 	%r2119, %rd538;
	setp.gt.u32 	%p633, %r2119, %r408;
	@%p633 bra 	$L__BB0_612;
	setp.lt.u32 	%p634, %r2119, %r408;
	@%p634 bra 	$L__BB0_611;
	cvt.u32.u64 	%r2121, %rd539;
	setp.gt.u32 	%p635, %r2121, %r409;
	@%p635 bra 	$L__BB0_612;
	setp.lt.u32 	%p636, %r2121, %r409;
	@%p636 bra 	$L__BB0_611;
	cvt.u32.u64 	%r2123, %rd540;
	setp.gt.u32 	%p637, %r2123, %r410;
	@%p637 bra 	$L__BB0_612;
	setp.lt.u32 	%p638, %r2123, %r410;
	@%p638 bra 	$L__BB0_611;
	cvt.u32.u64 	%r2125, %rd420;
	setp.gt.u32 	%p639, %r2125, %r411;
	@%p639 bra 	$L__BB0_612;
	setp.lt.u32 	%p640, %r2125, %r411;
	@%p640 bra 	$L__BB0_611;
	cvt.u32.u64 	%r2127, %rd542;
	setp.gt.u32 	%p641, %r2127, %r412;
	@%p641 bra 	$L__BB0_612;
	setp.lt.u32 	%p642, %r2127, %r412;
	@%p642 bra 	$L__BB0_611;
	cvt.u32.u64 	%r2129, %rd541;
	setp.gt.u32 	%p643, %r2129, %r413;
	@%p643 bra 	$L__BB0_612;
	cvt.u32.u64 	%r2131, %rd543;
	setp.ge.u32 	%p644, %r2129, %r413;
	setp.gt.u32 	%p645, %r2131, %r414;
	and.pred  	%p646, %p644, %p645;
	@%p646 bra 	$L__BB0_612;
$L__BB0_611:
	and.b64  	%rd6842, %rd530, 4294967295;
	sub.s64 	%rd530, %rd6842, %rd543;
	shr.u64 	%rd6843, %rd530, 63;
	and.b64  	%rd6844, %rd531, 4294967295;
	add.s64 	%rd6845, %rd6843, %rd541;
	sub.s64 	%rd531, %rd6844, %rd6845;
	shr.u64 	%rd6846, %rd531, 63;
	and.b64  	%rd6847, %rd532, 4294967295;
	add.s64 	%rd6848, %rd6846, %rd542;
	sub.s64 	%rd532, %rd6847, %rd6848;
	shr.u64 	%rd6849, %rd532, 63;
	and.b64  	%rd6850, %rd533, 4294967295;
	add.s64 	%rd6851, %rd6849, %rd420;
	sub.s64 	%rd533, %rd6850, %rd6851;
	shr.u64 	%rd6852, %rd533, 63;
	and.b64  	%rd6853, %rd534, 4294967295;
	add.s64 	%rd6854, %rd6852, %rd540;
	sub.s64 	%rd534, %rd6853, %rd6854;
	shr.u64 	%rd6855, %rd534, 63;
	and.b64  	%rd6856, %rd535, 4294967295;
	add.s64 	%rd6857, %rd6855, %rd539;
	sub.s64 	%rd535, %rd6856, %rd6857;
	shr.u64 	%rd6858, %rd535, 63;
	and.b64  	%rd6859, %rd536, 4294967295;
	add.s64 	%rd6860, %rd6858, %rd538;
	sub.s64 	%rd536, %rd6859, %rd6860;
	shr.u64 	%rd6861, %rd536, 63;
	cvt.u32.u64 	%r2132, %rd6861;
	add.s32 	%r2133, %r388, %r2132;
	sub.s32 	%r407, %r407, %r2133;
	bra.uni 	$L__BB0_597;
$L__BB0_612:
	and.b64  	%rd6862, %rd16123, 4294967295;
	ld.const.u32 	%r2134, [GEN_Y];
	cvt.u64.u32 	%rd6863, %r2134;
	mul.lo.s64 	%rd6864, %rd6862, %rd6863;
	cvt.u32.u64 	%r2135, %rd6864;
	shr.u64 	%rd6865, %rd6864, 32;
	and.b64  	%rd6866, %rd16124, 4294967295;
	mad.lo.s64 	%rd6867, %rd6866, %rd6863, %rd6865;
	shr.u64 	%rd6868, %rd6867, 32;
	and.b64  	%rd6869, %rd16125, 4294967295;
	mad.lo.s64 	%rd6870, %rd6869, %rd6863, %rd6868;
	shr.u64 	%rd6871, %rd6870, 32;
	and.b64  	%rd6872, %rd16126, 4294967295;
	mad.lo.s64 	%rd6873, %rd6872, %rd6863, %rd6871;
	shr.u64 	%rd6874, %rd6873, 32;
	and.b64  	%rd6875, %rd16127, 4294967295;
	mad.lo.s64 	%rd6876, %rd6875, %rd6863, %rd6874;
	shr.u64 	%rd6877, %rd6876, 32;
	and.b64  	%rd6878, %rd16128, 4294967295;
	mad.lo.s64 	%rd6879, %rd6878, %rd6863, %rd6877;
	shr.u64 	%rd6880, %rd6879, 32;
	and.b64  	%rd6881, %rd16129, 4294967295;
	mad.lo.s64 	%rd6882, %rd6881, %rd6863, %rd6880;
	shr.u64 	%rd6883, %rd6882, 32;
	mul.wide.u32 	%rd6884, %r3097, %r2134;
	add.s64 	%rd6885, %rd6883, %rd6884;
	shr.u64 	%rd6886, %rd6885, 32;
	ld.const.u32 	%r2136, [GEN_Y+4];
	cvt.u64.u32 	%rd6887, %r2136;
	and.b64  	%rd6888, %rd6867, 4294967295;
	mad.lo.s64 	%rd6889, %rd6862, %rd6887, %rd6888;
	shr.u64 	%rd6890, %rd6889, 32;
	and.b64  	%rd6891, %rd6870, 4294967295;
	add.s64 	%rd6892, %rd6890, %rd6891;
	mad.lo.s64 	%rd6893, %rd6866, %rd6887, %rd6892;
	shr.u64 	%rd6894, %rd6893, 32;
	and.b64  	%rd6895, %rd6873, 4294967295;
	add.s64 	%rd6896, %rd6894, %rd6895;
	mad.lo.s64 	%rd6897, %rd6869, %rd6887, %rd6896;
	shr.u64 	%rd6898, %rd6897, 32;
	and.b64  	%rd6899, %rd6876, 4294967295;
	add.s64 	%rd6900, %rd6898, %rd6899;
	mad.lo.s64 	%rd6901, %rd6872, %rd6887, %rd6900;
	shr.u64 	%rd6902, %rd6901, 32;
	and.b64  	%rd6903, %rd6879, 4294967295;
	add.s64 	%rd6904, %rd6902, %rd6903;
	mad.lo.s64 	%rd6905, %rd6875, %rd6887, %rd6904;
	shr.u64 	%rd6906, %rd6905, 32;
	and.b64  	%rd6907, %rd6882, 4294967295;
	add.s64 	%rd6908, %rd6906, %rd6907;
	mad.lo.s64 	%rd6909, %rd6878, %rd6887, %rd6908;
	shr.u64 	%rd6910, %rd6909, 32;
	and.b64  	%rd6911, %rd6885, 4294967295;
	add.s64 	%rd6912, %rd6910, %rd6911;
	mad.lo.s64 	%rd6913, %rd6881, %rd6887, %rd6912;
	shr.u64 	%rd6914, %rd6913, 32;
	mul.wide.u32 	%rd6915, %r3097, %r2136;
	add.s64 	%rd6916, %rd6914, %rd6886;
	add.s64 	%rd6917, %rd6916, %rd6915;
	shr.u64 	%rd6918, %rd6917, 32;
	ld.const.u32 	%r2137, [GEN_Y+8];
	cvt.u64.u32 	%rd6919, %r2137;
	and.b64  	%rd6920, %rd6893, 4294967295;
	mad.lo.s64 	%rd6921, %rd6862, %rd6919, %rd6920;
	shr.u64 	%rd6922, %rd6921, 32;
	and.b64  	%rd6923, %rd6897, 4294967295;
	add.s64 	%rd6924, %rd6922, %rd6923;
	mad.lo.s64 	%rd6925, %rd6866, %rd6919, %rd6924;
	shr.u64 	%rd6926, %rd6925, 32;
	and.b64  	%rd6927, %rd6901, 4294967295;
	add.s64 	%rd6928, %rd6926, %rd6927;
	mad.lo.s64 	%rd6929, %rd6869, %rd6919, %rd6928;
	shr.u64 	%rd6930, %rd6929, 32;
	and.b64  	%rd6931, %rd6905, 4294967295;
	add.s64 	%rd6932, %rd6930, %rd6931;
	mad.lo.s64 	%rd6933, %rd6872, %rd6919, %rd6932;
	shr.u64 	%rd6934, %rd6933, 32;
	and.b64  	%rd6935, %rd6909, 4294967295;
	add.s64 	%rd6936, %rd6934, %rd6935;
	mad.lo.s64 	%rd6937, %rd6875, %rd6919, %rd6936;
	shr.u64 	%rd6938, %rd6937, 32;
	and.b64  	%rd6939, %rd6913, 4294967295;
	add.s64 	%rd6940, %rd6938, %rd6939;
	mad.lo.s64 	%rd6941, %rd6878, %rd6919, %rd6940;
	shr.u64 	%rd6942, %rd6941, 32;
	and.b64  	%rd6943, %rd6917, 4294967295;
	add.s64 	%rd6944, %rd6942, %rd6943;
	mad.lo.s64 	%rd6945, %rd6881, %rd6919, %rd6944;
	shr.u64 	%rd6946, %rd6945, 32;
	mul.wide.u32 	%rd6947, %r3097, %r2137;
	add.s64 	%rd6948, %rd6946, %rd6918;
	add.s64 	%rd6949, %rd6948, %rd6947;
	shr.u64 	%rd6950, %rd6949, 32;
	ld.const.u32 	%r2138, [GEN_Y+12];
	cvt.u64.u32 	%rd6951, %r2138;
	and.b64  	%rd6952, %rd6925, 4294967295;
	mad.lo.s64 	%rd6953, %rd6862, %rd6951, %rd6952;
	shr.u64 	%rd6954, %rd6953, 32;
	and.b64  	%rd6955, %rd6929, 4294967295;
	add.s64 	%rd6956, %rd6954, %rd6955;
	mad.lo.s64 	%rd6957, %rd6866, %rd6951, %rd6956;
	shr.u64 	%rd6958, %rd6957, 32;
	and.b64  	%rd6959, %rd6933, 4294967295;
	add.s64 	%rd6960, %rd6958, %rd6959;
	mad.lo.s64 	%rd6961, %rd6869, %rd6951, %rd6960;
	shr.u64 	%rd6962, %rd6961, 32;
	and.b64  	%rd6963, %rd6937, 4294967295;
	add.s64 	%rd6964, %rd6962, %rd6963;
	mad.lo.s64 	%rd6965, %rd6872, %rd6951, %rd6964;
	shr.u64 	%rd6966, %rd6965, 32;
	and.b64  	%rd6967, %rd6941, 4294967295;
	add.s64 	%rd6968, %rd6966, %rd6967;
	mad.lo.s64 	%rd6969, %rd6875, %rd6951, %rd6968;
	shr.u64 	%rd6970, %rd6969, 32;
	and.b64  	%rd6971, %rd6945, 4294967295;
	add.s64 	%rd6972, %rd6970, %rd6971;
	mad.lo.s64 	%rd6973, %rd6878, %rd6951, %rd6972;
	shr.u64 	%rd6974, %rd6973, 32;
	and.b64  	%rd6975, %rd6949, 4294967295;
	add.s64 	%rd6976, %rd6974, %rd6975;
	mad.lo.s64 	%rd6977, %rd6881, %rd6951, %rd6976;
	shr.u64 	%rd6978, %rd6977, 32;
	mul.wide.u32 	%rd6979, %r3097, %r2138;
	add.s64 	%rd6980, %rd6978, %rd6950;
	add.s64 	%rd6981, %rd6980, %rd6979;
	shr.u64 	%rd6982, %rd6981, 32;
	ld.const.u32 	%r2139, [GEN_Y+16];
	cvt.u64.u32 	%rd6983, %r2139;
	and.b64  	%rd6984, %rd6957, 4294967295;
	mad.lo.s64 	%rd6985, %rd6862, %rd6983, %rd6984;
	shr.u64 	%rd6986, %rd6985, 32;
	and.b64  	%rd6987, %rd6961, 4294967295;
	add.s64 	%rd6988, %rd6986, %rd6987;
	mad.lo.s64 	%rd6989, %rd6866, %rd6983, %rd6988;
	shr.u64 	%rd6990, %rd6989, 32;
	and.b64  	%rd6991, %rd6965, 4294967295;
	add.s64 	%rd6992, %rd6990, %rd6991;
	mad.lo.s64 	%rd6993, %rd6869, %rd6983, %rd6992;
	shr.u64 	%rd6994, %rd6993, 32;
	and.b64  	%rd6995, %rd6969, 4294967295;
	add.s64 	%rd6996, %rd6994, %rd6995;
	mad.lo.s64 	%rd6997, %rd6872, %rd6983, %rd6996;
	shr.u64 	%rd6998, %rd6997, 32;
	and.b64  	%rd6999, %rd6973, 4294967295;
	add.s64 	%rd7000, %rd6998, %rd6999;
	mad.lo.s64 	%rd7001, %rd6875, %rd6983, %rd7000;
	shr.u64 	%rd7002, %rd7001, 32;
	and.b64  	%rd7003, %rd6977, 4294967295;
	add.s64 	%rd7004, %rd7002, %rd7003;
	mad.lo.s64 	%rd7005, %rd6878, %rd6983, %rd7004;
	shr.u64 	%rd7006, %rd7005, 32;
	and.b64  	%rd7007, %rd6981, 4294967295;
	add.s64 	%rd7008, %rd7006, %rd7007;
	mad.lo.s64 	%rd7009, %rd6881, %rd6983, %rd7008;
	shr.u64 	%rd7010, %rd7009, 32;
	mul.wide.u32 	%rd7011, %r3097, %r2139;
	add.s64 	%rd7012, %rd7010, %rd6982;
	add.s64 	%rd7013, %rd7012, %rd7011;
	shr.u64 	%rd7014, %rd7013, 32;
	ld.const.u32 	%r2140, [GEN_Y+20];
	cvt.u64.u32 	%rd7015, %r2140;
	and.b64  	%rd7016, %rd6989, 4294967295;
	mad.lo.s64 	%rd7017, %rd6862, %rd7015, %rd7016;
	shr.u64 	%rd7018, %rd7017, 32;
	and.b64  	%rd7019, %rd6993, 4294967295;
	add.s64 	%rd7020, %rd7018, %rd7019;
	mad.lo.s64 	%rd7021, %rd6866, %rd7015, %rd7020;
	shr.u64 	%rd7022, %rd7021, 32;
	and.b64  	%rd7023, %rd6997, 4294967295;
	add.s64 	%rd7024, %rd7022, %rd7023;
	mad.lo.s64 	%rd7025, %rd6869, %rd7015, %rd7024;
	shr.u64 	%rd7026, %rd7025, 32;
	and.b64  	%rd7027, %rd7001, 4294967295;
	add.s64 	%rd7028, %rd7026, %rd7027;
	mad.lo.s64 	%rd7029, %rd6872, %rd7015, %rd7028;
	shr.u64 	%rd7030, %rd7029, 32;
	and.b64  	%rd7031, %rd7005, 4294967295;
	add.s64 	%rd7032, %rd7030, %rd7031;
	mad.lo.s64 	%rd7033, %rd6875, %rd7015, %rd7032;
	shr.u64 	%rd7034, %rd7033, 32;
	and.b64  	%rd7035, %rd7009, 4294967295;
	add.s64 	%rd7036, %rd7034, %rd7035;
	mad.lo.s64 	%rd7037, %rd6878, %rd7015, %rd7036;
	shr.u64 	%rd7038, %rd7037, 32;
	and.b64  	%rd7039, %rd7013, 4294967295;
	add.s64 	%rd7040, %rd7038, %rd7039;
	mad.lo.s64 	%rd7041, %rd6881, %rd7015, %rd7040;
	shr.u64 	%rd7042, %rd7041, 32;
	mul.wide.u32 	%rd7043, %r3097, %r2140;
	add.s64 	%rd7044, %rd7042, %rd7014;
	add.s64 	%rd7045, %rd7044, %rd7043;
	shr.u64 	%rd7046, %rd7045, 32;
	ld.const.u32 	%r2141, [GEN_Y+24];
	cvt.u64.u32 	%rd7047, %r2141;
	and.b64  	%rd7048, %rd7021, 4294967295;
	mad.lo.s64 	%rd7049, %rd6862, %rd7047, %rd7048;
	shr.u64 	%rd7050, %rd7049, 32;
	and.b64  	%rd7051, %rd7025, 4294967295;
	add.s64 	%rd7052, %rd7050, %rd7051;
	mad.lo.s64 	%rd7053, %rd6866, %rd7047, %rd7052;
	shr.u64 	%rd7054, %rd7053, 32;
	and.b64  	%rd7055, %rd7029, 4294967295;
	add.s64 	%rd7056, %rd7054, %rd7055;
	mad.lo.s64 	%rd7057, %rd6869, %rd7047, %rd7056;
	shr.u64 	%rd7058, %rd7057, 32;
	and.b64  	%rd7059, %rd7033, 4294967295;
	add.s64 	%rd7060, %rd7058, %rd7059;
	mad.lo.s64 	%rd7061, %rd6872, %rd7047, %rd7060;
	shr.u64 	%rd7062, %rd7061, 32;
	and.b64  	%rd7063, %rd7037, 4294967295;
	add.s64 	%rd7064, %rd7062, %rd7063;
	mad.lo.s64 	%rd7065, %rd6875, %rd7047, %rd7064;
	shr.u64 	%rd7066, %rd7065, 32;
	and.b64  	%rd7067, %rd7041, 4294967295;
	add.s64 	%rd7068, %rd7066, %rd7067;
	mad.lo.s64 	%rd7069, %rd6878, %rd7047, %rd7068;
	shr.u64 	%rd7070, %rd7069, 32;
	and.b64  	%rd7071, %rd7045, 4294967295;
	add.s64 	%rd7072, %rd7070, %rd7071;
	mad.lo.s64 	%rd7073, %rd6881, %rd7047, %rd7072;
	shr.u64 	%rd7074, %rd7073, 32;
	mul.wide.u32 	%rd7075, %r3097, %r2141;
	add.s64 	%rd7076, %rd7074, %rd7046;
	add.s64 	%rd7077, %rd7076, %rd7075;
	shr.u64 	%rd7078, %rd7077, 32;
	ld.const.u32 	%r2142, [GEN_Y+28];
	cvt.u64.u32 	%rd7079, %r2142;
	and.b64  	%rd7080, %rd7053, 4294967295;
	mad.lo.s64 	%rd7081, %rd6862, %rd7079, %rd7080;
	shr.u64 	%rd7082, %rd7081, 32;
	and.b64  	%rd7083, %rd7057, 4294967295;
	add.s64 	%rd7084, %rd7082, %rd7083;
	mad.lo.s64 	%rd7085, %rd6866, %rd7079, %rd7084;
	cvt.u32.u64 	%r2143, %rd7085;
	shr.u64 	%rd7086, %rd7085, 32;
	and.b64  	%rd7087, %rd7061, 4294967295;
	add.s64 	%rd7088, %rd7086, %rd7087;
	mad.lo.s64 	%rd7089, %rd6869, %rd7079, %rd7088;
	shr.u64 	%rd7090, %rd7089, 32;
	and.b64  	%rd7091, %rd7065, 4294967295;
	add.s64 	%rd7092, %rd7090, %rd7091;
	mad.lo.s64 	%rd7093, %rd6872, %rd7079, %rd7092;
	shr.u64 	%rd7094, %rd7093, 32;
	and.b64  	%rd7095, %rd7069, 4294967295;
	add.s64 	%rd7096, %rd7094, %rd7095;
	mad.lo.s64 	%rd7097, %rd6875, %rd7079, %rd7096;
	shr.u64 	%rd7098, %rd7097, 32;
	and.b64  	%rd7099, %rd7073, 4294967295;
	add.s64 	%rd7100, %rd7098, %rd7099;
	mad.lo.s64 	%rd7101, %rd6878, %rd7079, %rd7100;
	shr.u64 	%rd7102, %rd7101, 32;
	and.b64  	%rd7103, %rd7077, 4294967295;
	add.s64 	%rd7104, %rd7102, %rd7103;
	mad.lo.s64 	%rd7105, %rd6881, %rd7079, %rd7104;
	shr.u64 	%rd7106, %rd7105, 32;
	mul.wide.u32 	%rd7107, %r3097, %r2142;
	add.s64 	%rd7108, %rd7106, %rd7078;
	add.s64 	%rd7109, %rd7108, %rd7107;
	shr.u64 	%rd7110, %rd7109, 32;
	and.b64  	%rd7111, %rd7085, 4294967295;
	mul.lo.s64 	%rd7112, %rd7111, 977;
	cvt.u32.u64 	%r2144, %rd7112;
	shr.u64 	%rd7113, %rd7112, 32;
	and.b64  	%rd7114, %rd7089, 4294967295;
	mad.lo.s64 	%rd7115, %rd7114, 977, %rd7113;
	shr.u64 	%rd7116, %rd7115, 32;
	and.b64  	%rd7117, %rd7093, 4294967295;
	mad.lo.s64 	%rd7118, %rd7117, 977, %rd7116;
	shr.u64 	%rd7119, %rd7118, 32;
	and.b64  	%rd7120, %rd7097, 4294967295;
	mad.lo.s64 	%rd7121, %rd7120, 977, %rd7119;
	shr.u64 	%rd7122, %rd7121, 32;
	and.b64  	%rd7123, %rd7101, 4294967295;
	mad.lo.s64 	%rd7124, %rd7123, 977, %rd7122;
	shr.u64 	%rd7125, %rd7124, 32;
	and.b64  	%rd7126, %rd7105, 4294967295;
	mad.lo.s64 	%rd7127, %rd7126, 977, %rd7125;
	shr.u64 	%rd7128, %rd7127, 32;
	and.b64  	%rd7129, %rd7109, 4294967295;
	mad.lo.s64 	%rd7130, %rd7129, 977, %rd7128;
	shr.u64 	%rd7131, %rd7130, 32;
	mad.lo.s64 	%rd7132, %rd7110, 977, %rd7131;
	shr.u64 	%rd7133, %rd7132, 32;
	add.s32 	%r2145, %r2135, %r2144;
	setp.lt.u32 	%p647, %r2145, %r2135;
	selp.u64 	%rd7134, 1, 0, %p647;
	and.b64  	%rd7135, %rd6889, 4294967295;
	and.b64  	%rd7136, %rd7115, 4294967295;
	add.s64 	%rd7137, %rd7135, %rd7134;
	add.s64 	%rd7138, %rd7137, %rd7136;
	cvt.u32.u64 	%r2146, %rd7138;
	shr.u64 	%rd7139, %rd7138, 32;
	and.b64  	%rd7140, %rd6921, 4294967295;
	and.b64  	%rd7141, %rd7118, 4294967295;
	add.s64 	%rd7142, %rd7139, %rd7140;
	add.s64 	%rd7143, %rd7142, %rd7141;
	shr.u64 	%rd7144, %rd7143, 32;
	and.b64  	%rd7145, %rd6953, 4294967295;
	and.b64  	%rd7146, %rd7121, 4294967295;
	add.s64 	%rd7147, %rd7144, %rd7145;
	add.s64 	%rd7148, %rd7147, %rd7146;
	shr.u64 	%rd7149, %rd7148, 32;
	and.b64  	%rd7150, %rd6985, 4294967295;
	and.b64  	%rd7151, %rd7124, 4294967295;
	add.s64 	%rd7152, %rd7149, %rd7150;
	add.s64 	%rd7153, %rd7152, %rd7151;
	shr.u64 	%rd7154, %rd7153, 32;
	and.b64  	%rd7155, %rd7017, 4294967295;
	and.b64  	%rd7156, %rd7127, 4294967295;
	add.s64 	%rd7157, %rd7154, %rd7155;
	add.s64 	%rd7158, %rd7157, %rd7156;
	shr.u64 	%rd7159, %rd7158, 32;
	and.b64  	%rd7160, %rd7049, 4294967295;
	and.b64  	%rd7161, %rd7130, 4294967295;
	add.s64 	%rd7162, %rd7159, %rd7160;
	add.s64 	%rd7163, %rd7162, %rd7161;
	shr.u64 	%rd7164, %rd7163, 32;
	and.b64  	%rd7165, %rd7081, 4294967295;
	and.b64  	%rd7166, %rd7132, 4294967295;
	add.s64 	%rd7167, %rd7164, %rd7165;
	add.s64 	%rd7168, %rd7167, %rd7166;
	shr.u64 	%rd7169, %rd7168, 32;
	add.s64 	%rd7170, %rd7133, %rd7169;
	add.s32 	%r2147, %r2146, %r2143;
	setp.lt.u32 	%p648, %r2147, %r2146;
	selp.u64 	%rd7171, 1, 0, %p648;
	and.b64  	%rd7172, %rd7143, 4294967295;
	add.s64 	%rd7173, %rd7172, %rd7171;
	add.s64 	%rd7174, %rd7173, %rd7114;
	shr.u64 	%rd7175, %rd7174, 32;
	and.b64  	%rd7176, %rd7148, 4294967295;
	add.s64 	%rd7177, %rd7175, %rd7176;
	add.s64 	%rd7178, %rd7177, %rd7117;
	shr.u64 	%rd7179, %rd7178, 32;
	and.b64  	%rd7180, %rd7153, 4294967295;
	add.s64 	%rd7181, %rd7179, %rd7180;
	add.s64 	%rd7182, %rd7181, %rd7120;
	shr.u64 	%rd7183, %rd7182, 32;
	and.b64  	%rd7184, %rd7158, 4294967295;
	add.s64 	%rd7185, %rd7183, %rd7184;
	add.s64 	%rd7186, %rd7185, %rd7123;
	shr.u64 	%rd7187, %rd7186, 32;
	and.b64  	%rd7188, %rd7163, 4294967295;
	add.s64 	%rd7189, %rd7187, %rd7188;
	add.s64 	%rd7190, %rd7189, %rd7126;
	shr.u64 	%rd7191, %rd7190, 32;
	and.b64  	%rd7192, %rd7168, 4294967295;
	add.s64 	%rd7193, %rd7191, %rd7192;
	add.s64 	%rd7194, %rd7193, %rd7129;
	cvt.u32.u64 	%r2148, %rd7194;
	shr.u64 	%rd7195, %rd7194, 32;
	add.s64 	%rd7196, %rd7195, %rd7170;
	add.s64 	%rd7197, %rd7196, %rd7110;
	shr.u64 	%rd7198, %rd7197, 32;
	and.b64  	%rd7199, %rd7197, 4294967295;
	mul.lo.s64 	%rd7200, %rd7199, 977;
	shr.u64 	%rd7201, %rd7200, 32;
	mad.lo.s64 	%rd7202, %rd7198, 977, %rd7201;
	cvt.u64.u32 	%rd7203, %r2145;
	and.b64  	%rd7204, %rd7200, 4294967295;
	add.s64 	%rd558, %rd7204, %rd7203;
	shr.u64 	%rd7205, %rd558, 32;
	cvt.u64.u32 	%rd7206, %r2147;
	add.s64 	%rd7207, %rd7205, %rd7206;
	add.s64 	%rd7208, %rd7197, %rd7202;
	and.b64  	%rd7209, %rd7208, 4294967295;
	add.s64 	%rd559, %rd7207, %rd7209;
	shr.u64 	%rd7210, %rd559, 32;
	and.b64  	%rd7211, %rd7174, 4294967295;
	add.s64 	%rd7212, %rd7210, %rd7211;
	add.s64 	%rd560, %rd7212, %rd7198;
	shr.u64 	%rd7213, %rd560, 32;
	and.b64  	%rd7214, %rd7178, 4294967295;
	add.s64 	%rd561, %rd7213, %rd7214;
	shr.u64 	%rd7215, %rd561, 32;
	and.b64  	%rd7216, %rd7182, 4294967295;
	add.s64 	%rd562, %rd7215, %rd7216;
	shr.u64 	%rd7217, %rd562, 32;
	and.b64  	%rd7218, %rd7186, 4294967295;
	add.s64 	%rd563, %rd7217, %rd7218;
	shr.u64 	%rd7219, %rd563, 32;
	and.b64  	%rd7220, %rd7190, 4294967295;
	add.s64 	%rd564, %rd7219, %rd7220;
	{ .reg .b32 tmp; mov.b64 {tmp, %r2149}, %rd564; }
	add.s32 	%r418, %r2148, %r2149;
$L__BB0_613:
	ld.const.u32 	%rd565, [FIELD_P+12];
	ld.const.u32 	%rd566, [FIELD_P+24];
	ld.const.u32 	%rd567, [FIELD_P+20];
	ld.const.u32 	%rd568, [FIELD_P+16];
	ld.const.u32 	%rd569, [FIELD_P+4];
	cvt.u32.u64 	%r419, %rd564;
	cvt.u32.u64 	%r420, %rd563;
	cvt.u32.u64 	%r421, %rd562;
	cvt.u32.u64 	%r422, %rd561;
	cvt.u32.u64 	%r423, %rd560;
	cvt.u32.u64 	%r424, %rd559;
	cvt.u32.u64 	%r425, %rd558;
	ld.const.u32 	%r2150, [FIELD_P+28];
	setp.lt.u32 	%p649, %r418, %r2150;
	@%p649 bra 	$L__BB0_628;
	setp.gt.u32 	%p650, %r418, %r2150;
	@%p650 bra 	$L__BB0_627;
	cvt.u32.u64 	%r2152, %rd566;
	setp.gt.u32 	%p651, %r2152, %r419;
	@%p651 bra 	$L__BB0_628;
	setp.lt.u32 	%p652, %r2152, %r419;
	@%p652 bra 	$L__BB0_627;
	cvt.u32.u64 	%r2154, %rd567;
	setp.gt.u32 	%p653, %r2154, %r420;
	@%p653 bra 	$L__BB0_628;
	setp.lt.u32 	%p654, %r2154, %r420;
	@%p654 bra 	$L__BB0_627;
	cvt.u32.u64 	%r2156, %rd568;
	setp.gt.u32 	%p655, %r2156, %r421;
	@%p655 bra 	$L__BB0_628;
	setp.lt.u32 	%p656, %r2156, %r421;
	@%p656 bra 	$L__BB0_627;
	cvt.u32.u64 	%r2158, %rd565;
	setp.gt.u32 	%p657, %r2158, %r422;
	@%p657 bra 	$L__BB0_628;
	setp.lt.u32 	%p658, %r2158, %r422;
	@%p658 bra 	$L__BB0_627;
	ld.const.u32 	%r2160, [FIELD_P+8];
	setp.gt.u32 	%p659, %r2160, %r423;
	@%p659 bra 	$L__BB0_628;
	setp.lt.u32 	%p660, %r2160, %r423;
	@%p660 bra 	$L__BB0_627;
	cvt.u32.u64 	%r2162, %rd569;
	setp.gt.u32 	%p661, %r2162, %r424;
	@%p661 bra 	$L__BB0_628;
	ld.const.u32 	%r2164, [FIELD_P];
	setp.ge.u32 	%p662, %r2162, %r424;
	setp.gt.u32 	%p663, %r2164, %r425;
	and.pred  	%p664, %p662, %p663;
	@%p664 bra 	$L__BB0_628;
$L__BB0_627:
	and.b64  	%rd7221, %rd558, 4294967295;
	ld.const.u32 	%rd7222, [FIELD_P];
	sub.s64 	%rd558, %rd7221, %rd7222;
	shr.u64 	%rd7223, %rd558, 63;
	and.b64  	%rd7224, %rd559, 4294967295;
	add.s64 	%rd7225, %rd7223, %rd569;
	sub.s64 	%rd559, %rd7224, %rd7225;
	shr.u64 	%rd7226, %rd559, 63;
	and.b64  	%rd7227, %rd560, 4294967295;
	ld.const.u32 	%rd7228, [FIELD_P+8];
	add.s64 	%rd7229, %rd7226, %rd7228;
	sub.s64 	%rd560, %rd7227, %rd7229;
	shr.u64 	%rd7230, %rd560, 63;
	and.b64  	%rd7231, %rd561, 4294967295;
	add.s64 	%rd7232, %rd7230, %rd565;
	sub.s64 	%rd561, %rd7231, %rd7232;
	shr.u64 	%rd7233, %rd561, 63;
	and.b64  	%rd7234, %rd562, 4294967295;
	add.s64 	%rd7235, %rd7233, %rd568;
	sub.s64 	%rd562, %rd7234, %rd7235;
	shr.u64 	%rd7236, %rd562, 63;
	and.b64  	%rd7237, %rd563, 4294967295;
	add.s64 	%rd7238, %rd7236, %rd567;
	sub.s64 	%rd563, %rd7237, %rd7238;
	shr.u64 	%rd7239, %rd563, 63;
	and.b64  	%rd7240, %rd564, 4294967295;
	add.s64 	%rd7241, %rd7239, %rd566;
	sub.s64 	%rd564, %rd7240, %rd7241;
	shr.u64 	%rd7242, %rd564, 63;
	cvt.u32.u64 	%r2166, %rd7242;
	add.s32 	%r2168, %r2150, %r2166;
	sub.s32 	%r418, %r418, %r2168;
	bra.uni 	$L__BB0_613;
$L__BB0_628:
	ld.const.u32 	%rd577, [FIELD_P+8];
	setp.lt.u32 	%p665, %r360, %r371;
	@%p665 bra 	$L__BB0_901;
	setp.gt.u32 	%p666, %r360, %r371;
	cvt.u32.u64 	%r2169, %rd447;
	cvt.u32.u64 	%r2170, %rd480;
	setp.ne.s32 	%p667, %r2169, %r2170;
	cvt.u32.u64 	%r2171, %rd446;
	cvt.u32.u64 	%r2172, %rd479;
	setp.ne.s32 	%p668, %r2171, %r2172;
	or.pred  	%p669, %p667, %p668;
	or.pred  	%p670, %p669, %p666;
	cvt.u32.u64 	%r2173, %rd445;
	cvt.u32.u64 	%r2174, %rd478;
	setp.ne.s32 	%p671, %r2173, %r2174;
	or.pred  	%p672, %p670, %p671;
	cvt.u32.u64 	%r2175, %rd444;
	cvt.u32.u64 	%r2176, %rd477;
	setp.ne.s32 	%p673, %r2175, %r2176;
	or.pred  	%p674, %p672, %p673;
	cvt.u32.u64 	%r2177, %rd443;
	cvt.u32.u64 	%r2178, %rd476;
	setp.ne.s32 	%p675, %r2177, %r2178;
	or.pred  	%p676, %p674, %p675;
	cvt.u32.u64 	%r2179, %rd442;
	cvt.u32.u64 	%r2180, %rd475;
	setp.ne.s32 	%p677, %r2179, %r2180;
	or.pred  	%p678, %p676, %p677;
	cvt.u32.u64 	%r2181, %rd441;
	cvt.u32.u64 	%r2182, %rd474;
	setp.ne.s32 	%p679, %r2181, %r2182;
	or.pred  	%p680, %p678, %p679;
	@%p680 bra 	$L__BB0_901;
	setp.lt.u32 	%p681, %r407, %r418;
	mov.b32 	%r3181, 1;
	mov.b32 	%r3166, 0;
	mov.u32 	%r3167, %r3166;
	mov.u32 	%r3168, %r3166;
	mov.u32 	%r3169, %r3166;
	mov.u32 	%r3170, %r3166;
	mov.u32 	%r3171, %r3166;
	mov.u32 	%r3172, %r3166;
	mov.u32 	%r3173, %r3166;
	mov.u32 	%r3174, %r3166;
	mov.u32 	%r3175, %r3166;
	mov.u32 	%r3176, %r3166;
	mov.u32 	%r3177, %r3166;
	mov.u32 	%r3178, %r3166;
	mov.u32 	%r3179, %r3166;
	mov.u32 	%r3180, %r3166;
	mov.u32 	%r3182, %r3166;
	mov.u32 	%r3183, %r3166;
	mov.u32 	%r3184, %r3166;
	mov.u32 	%r3185, %r3166;
	mov.u32 	%r3186, %r3166;
	mov.u32 	%r3187, %r3166;
	mov.u32 	%r3188, %r3166;
	mov.u32 	%r3189, %r3166;
	@%p681 bra 	$L__BB0_880;
	setp.gt.u32 	%p682, %r407, %r418;
	setp.ne.s32 	%p683, %r408, %r419;
	setp.ne.s32 	%p684, %r409, %r420;
	or.pred  	%p685, %p683, %p684;
	or.pred  	%p686, %p685, %p682;
	setp.ne.s32 	%p687, %r410, %r421;
	or.pred  	%p688, %p686, %p687;
	setp.ne.s32 	%p689, %r411, %r422;
	or.pred  	%p690, %p688, %p689;
	setp.ne.s32 	%p691, %r412, %r423;
	or.pred  	%p692, %p690, %p691;
	setp.ne.s32 	%p693, %r413, %r424;
	or.pred  	%p694, %p692, %p693;
	setp.ne.s32 	%p695, %r414, %r425;
	or.pred  	%p696, %p694, %p695;
	@%p696 bra 	$L__BB0_880;
	mul.wide.u32 	%rd7243, %r3077, %r3077;
	cvt.u32.u64 	%r2187, %rd7243;
	shr.u64 	%rd7244, %rd7243, 32;
	mul.wide.u32 	%rd7245, %r3076, %r3077;
	add.s64 	%rd7246, %rd7244, %rd7245;
	shr.u64 	%rd7247, %rd7246, 32;
	mul.wide.u32 	%rd7248, %r3075, %r3077;
	add.s64 	%rd7249, %rd7247, %rd7248;
	shr.u64 	%rd7250, %rd7249, 32;
	mul.wide.u32 	%rd7251, %r3074, %r3077;
	add.s64 	%rd7252, %rd7250, %rd7251;
	shr.u64 	%rd7253, %rd7252, 32;
	mul.wide.u32 	%rd7254, %r3073, %r3077;
	add.s64 	%rd7255, %rd7253, %rd7254;
	shr.u64 	%rd7256, %rd7255, 32;
	mul.wide.u32 	%rd7257, %r3072, %r3077;
	add.s64 	%rd7258, %rd7256, %rd7257;
	shr.u64 	%rd7259, %rd7258, 32;
	mul.wide.u32 	%rd7260, %r3071, %r3077;
	add.s64 	%rd7261, %rd7259, %rd7260;
	shr.u64 	%rd7262, %rd7261, 32;
	mul.wide.u32 	%rd7263, %r3070, %r3077;
	add.s64 	%rd7264, %rd7262, %rd7263;
	shr.u64 	%rd7265, %rd7264, 32;
	and.b64  	%rd7266, %rd7246, 4294967295;
	add.s64 	%rd7267, %rd7245, %rd7266;
	shr.u64 	%rd7268, %rd7267, 32;
	mul.wide.u32 	%rd7269, %r3076, %r3076;
	and.b64  	%rd7270, %rd7249, 4294967295;
	add.s64 	%rd7271, %rd7268, %rd7270;
	add.s64 	%rd7272, %rd7271, %rd7269;
	shr.u64 	%rd7273, %rd7272, 32;
	mul.wide.u32 	%rd7274, %r3075, %r3076;
	and.b64  	%rd7275, %rd7252, 4294967295;
	add.s64 	%rd7276, %rd7273, %rd7275;
	add.s64 	%rd7277, %rd7276, %rd7274;
	shr.u64 	%rd7278, %rd7277, 32;
	mul.wide.u32 	%rd7279, %r3074, %r3076;
	and.b64  	%rd7280, %rd7255, 4294967295;
	add.s64 	%rd7281, %rd7278, %rd7280;
	add.s64 	%rd7282, %rd7281, %rd7279;
	shr.u64 	%rd7283, %rd7282, 32;
	mul.wide.u32 	%rd7284, %r3073, %r3076;
	and.b64  	%rd7285, %rd7258, 4294967295;
	add.s64 	%rd7286, %rd7283, %rd7285;
	add.s64 	%rd7287, %rd7286, %rd7284;
	shr.u64 	%rd7288, %rd7287, 32;
	mul.wide.u32 	%rd7289, %r3072, %r3076;
	and.b64  	%rd7290, %rd7261, 4294967295;
	add.s64 	%rd7291, %rd7288, %rd7290;
	add.s64 	%rd7292, %rd7291, %rd7289;
	shr.u64 	%rd7293, %rd7292, 32;
	mul.wide.u32 	%rd7294, %r3071, %r3076;
	and.b64  	%rd7295, %rd7264, 4294967295;
	add.s64 	%rd7296, %rd7293, %rd7295;
	add.s64 	%rd7297, %rd7296, %rd7294;
	shr.u64 	%rd7298, %rd7297, 32;
	mul.wide.u32 	%rd7299, %r3070, %r3076;
	add.s64 	%rd7300, %rd7298, %rd7265;
	add.s64 	%rd7301, %rd7300, %rd7299;
	shr.u64 	%rd7302, %rd7301, 32;
	and.b64  	%rd7303, %rd7272, 4294967295;
	add.s64 	%rd7304, %rd7248, %rd7303;
	shr.u64 	%rd7305, %rd7304, 32;
	and.b64  	%rd7306, %rd7277, 4294967295;
	add.s64 	%rd7307, %rd7305, %rd7306;
	add.s64 	%rd7308, %rd7307, %rd7274;
	shr.u64 	%rd7309, %rd7308, 32;
	mul.wide.u32 	%rd7310, %r3075, %r3075;
	and.b64  	%rd7311, %rd7282, 4294967295;
	add.s64 	%rd7312, %rd7309, %rd7311;
	add.s64 	%rd7313, %rd7312, %rd7310;
	shr.u64 	%rd7314, %rd7313, 32;
	mul.wide.u32 	%rd7315, %r3074, %r3075;
	and.b64  	%rd7316, %rd7287, 4294967295;
	add.s64 	%rd7317, %rd7314, %rd7316;
	add.s64 	%rd7318, %rd7317, %rd7315;
	shr.u64 	%rd7319, %rd7318, 32;
	mul.wide.u32 	%rd7320, %r3073, %r3075;
	and.b64  	%rd7321, %rd7292, 4294967295;
	add.s64 	%rd7322, %rd7319, %rd7321;
	add.s64 	%rd7323, %rd7322, %rd7320;
	shr.u64 	%rd7324, %rd7323, 32;
	mul.wide.u32 	%rd7325, %r3072, %r3075;
	and.b64  	%rd7326, %rd7297, 4294967295;
	add.s64 	%rd7327, %rd7324, %rd7326;
	add.s64 	%rd7328, %rd7327, %rd7325;
	shr.u64 	%rd7329, %rd7328, 32;
	mul.wide.u32 	%rd7330, %r3071, %r3075;
	and.b64  	%rd7331, %rd7301, 4294967295;
	add.s64 	%rd7332, %rd7329, %rd7331;
	add.s64 	%rd7333, %rd7332, %rd7330;
	shr.u64 	%rd7334, %rd7333, 32;
	mul.wide.u32 	%rd7335, %r3070, %r3075;
	add.s64 	%rd7336, %rd7334, %rd7302;
	add.s64 	%rd7337, %rd7336, %rd7335;
	shr.u64 	%rd7338, %rd7337, 32;
	and.b64  	%rd7339, %rd7308, 4294967295;
	add.s64 	%rd7340, %rd7251, %rd7339;
	shr.u64 	%rd7341, %rd7340, 32;
	and.b64  	%rd7342, %rd7313, 4294967295;
	add.s64 	%rd7343, %rd7341, %rd7342;
	add.s64 	%rd7344, %rd7343, %rd7279;
	shr.u64 	%rd7345, %rd7344, 32;
	and.b64  	%rd7346, %rd7318, 4294967295;
	add.s64 	%rd7347, %rd7345, %rd7346;
	add.s64 	%rd7348, %rd7347, %rd7315;
	shr.u64 	%rd7349, %rd7348, 32;
	mul.wide.u32 	%rd7350, %r3074, %r3074;
	and.b64  	%rd7351, %rd7323, 4294967295;
	add.s64 	%rd7352, %rd7349, %rd7351;
	add.s64 	%rd7353, %rd7352, %rd7350;
	shr.u64 	%rd7354, %rd7353, 32;
	mul.wide.u32 	%rd7355, %r3073, %r3074;
	and.b64  	%rd7356, %rd7328, 4294967295;
	add.s64 	%rd7357, %rd7354, %rd7356;
	add.s64 	%rd7358, %rd7357, %rd7355;
	shr.u64 	%rd7359, %rd7358, 32;
	mul.wide.u32 	%rd7360, %r3072, %r3074;
	and.b64  	%rd7361, %rd7333, 4294967295;
	add.s64 	%rd7362, %rd7359, %rd7361;
	add.s64 	%rd7363, %rd7362, %rd7360;
	shr.u64 	%rd7364, %rd7363, 32;
	mul.wide.u32 	%rd7365, %r3071, %r3074;
	and.b64  	%rd7366, %rd7337, 4294967295;
	add.s64 	%rd7367, %rd7364, %rd7366;
	add.s64 	%rd7368, %rd7367, %rd7365;
	shr.u64 	%rd7369, %rd7368, 32;
	mul.wide.u32 	%rd7370, %r3070, %r3074;
	add.s64 	%rd7371, %rd7369, %rd7338;
	add.s64 	%rd7372, %rd7371, %rd7370;
	shr.u64 	%rd7373, %rd7372, 32;
	and.b64  	%rd7374, %rd7344, 4294967295;
	add.s64 	%rd7375, %rd7254, %rd7374;
	shr.u64 	%rd7376, %rd7375, 32;
	and.b64  	%rd7377, %rd7348, 4294967295;
	add.s64 	%rd7378, %rd7376, %rd7377;
	add.s64 	%rd7379, %rd7378, %rd7284;
	shr.u64 	%rd7380, %rd7379, 32;
	and.b64  	%rd7381, %rd7353, 4294967295;
	add.s64 	%rd7382, %rd7380, %rd7381;
	add.s64 	%rd7383, %rd7382, %rd7320;
	shr.u64 	%rd7384, %rd7383, 32;
	and.b64  	%rd7385, %rd7358, 4294967295;
	add.s64 	%rd7386, %rd7384, %rd7385;
	add.s64 	%rd7387, %rd7386, %rd7355;
	shr.u64 	%rd7388, %rd7387, 32;
	mul.wide.u32 	%rd7389, %r3073, %r3073;
	and.b64  	%rd7390, %rd7363, 4294967295;
	add.s64 	%rd7391, %rd7388, %rd7390;
	add.s64 	%rd7392, %rd7391, %rd7389;
	shr.u64 	%rd7393, %rd7392, 32;
	mul.wide.u32 	%rd7394, %r3072, %r3073;
	and.b64  	%rd7395, %rd7368, 4294967295;
	add.s64 	%rd7396, %rd7393, %rd7395;
	add.s64 	%rd7397, %rd7396, %rd7394;
	shr.u64 	%rd7398, %rd7397, 32;
	mul.wide.u32 	%rd7399, %r3071, %r3073;
	and.b64  	%rd7400, %rd7372, 4294967295;
	add.s64 	%rd7401, %rd7398, %rd7400;
	add.s64 	%rd7402, %rd7401, %rd7399;
	shr.u64 	%rd7403, %rd7402, 32;
	mul.wide.u32 	%rd7404, %r3070, %r3073;
	add.s64 	%rd7405, %rd7403, %rd7373;
	add.s64 	%rd7406, %rd7405, %rd7404;
	shr.u64 	%rd7407, %rd7406, 32;
	and.b64  	%rd7408, %rd7379, 4294967295;
	add.s64 	%rd7409, %rd7257, %rd7408;
	shr.u64 	%rd7410, %rd7409, 32;
	and.b64  	%rd7411, %rd7383, 4294967295;
	add.s64 	%rd7412, %rd7410, %rd7411;
	add.s64 	%rd7413, %rd7412, %rd7289;
	shr.u64 	%rd7414, %rd7413, 32;
	and.b64  	%rd7415, %rd7387, 4294967295;
	add.s64 	%rd7416, %rd7414, %rd7415;
	add.s64 	%rd7417, %rd7416, %rd7325;
	shr.u64 	%rd7418, %rd7417, 32;
	and.b64  	%rd7419, %rd7392, 4294967295;
	add.s64 	%rd7420, %rd7418, %rd7419;
	add.s64 	%rd7421, %rd7420, %rd7360;
	shr.u64 	%rd7422, %rd7421, 32;
	and.b64  	%rd7423, %rd7397, 4294967295;
	add.s64 	%rd7424, %rd7422, %rd7423;
	add.s64 	%rd7425, %rd7424, %rd7394;
	shr.u64 	%rd7426, %rd7425, 32;
	mul.wide.u32 	%rd7427, %r3072, %r3072;
	and.b64  	%rd7428, %rd7402, 4294967295;
	add.s64 	%rd7429, %rd7426, %rd7428;
	add.s64 	%rd7430, %rd7429, %rd7427;
	shr.u64 	%rd7431, %rd7430, 32;
	mul.wide.u32 	%rd7432, %r3071, %r3072;
	and.b64  	%rd7433, %rd7406, 4294967295;
	add.s64 	%rd7434, %rd7431, %rd7433;
	add.s64 	%rd7435, %rd7434, %rd7432;
	shr.u64 	%rd7436, %rd7435, 32;
	mul.wide.u32 	%rd7437, %r3070, %r3072;
	add.s64 	%rd7438, %rd7436, %rd7407;
	add.s64 	%rd7439, %rd7438, %rd7437;
	shr.u64 	%rd7440, %rd7439, 32;
	and.b64  	%rd7441, %rd7413, 4294967295;
	add.s64 	%rd7442, %rd7260, %rd7441;
	shr.u64 	%rd7443, %rd7442, 32;
	and.b64  	%rd7444, %rd7417, 4294967295;
	add.s64 	%rd7445, %rd7443, %rd7444;
	add.s64 	%rd7446, %rd7445, %rd7294;
	shr.u64 	%rd7447, %rd7446, 32;
	and.b64  	%rd7448, %rd7421, 4294967295;
	add.s64 	%rd7449, %rd7447, %rd7448;
	add.s64 	%rd7450, %rd7449, %rd7330;
	shr.u64 	%rd7451, %rd7450, 32;
	and.b64  	%rd7452, %rd7425, 4294967295;
	add.s64 	%rd7453, %rd7451, %rd7452;
	add.s64 	%rd7454, %rd7453, %rd7365;
	shr.u64 	%rd7455, %rd7454, 32;
	and.b64  	%rd7456, %rd7430, 4294967295;
	add.s64 	%rd7457, %rd7455, %rd7456;
	add.s64 	%rd7458, %rd7457, %rd7399;
	shr.u64 	%rd7459, %rd7458, 32;
	and.b64  	%rd7460, %rd7435, 4294967295;
	add.s64 	%rd7461, %rd7459, %rd7460;
	add.s64 	%rd7462, %rd7461, %rd7432;
	shr.u64 	%rd7463, %rd7462, 32;
	mul.wide.u32 	%rd7464, %r3071, %r3071;
	and.b64  	%rd7465, %rd7439, 4294967295;
	add.s64 	%rd7466, %rd7463, %rd7465;
	add.s64 	%rd7467, %rd7466, %rd7464;
	shr.u64 	%rd7468, %rd7467, 32;
	mul.wide.u32 	%rd7469, %r3070, %r3071;
	add.s64 	%rd7470, %rd7468, %rd7440;
	add.s64 	%rd7471, %rd7470, %rd7469;
	shr.u64 	%rd7472, %rd7471, 32;
	and.b64  	%rd7473, %rd7446, 4294967295;
	add.s64 	%rd7474, %rd7263, %rd7473;
	shr.u64 	%rd7475, %rd7474, 32;
	and.b64  	%rd7476, %rd7450, 4294967295;
	add.s64 	%rd7477, %rd7475, %rd7476;
	add.s64 	%rd7478, %rd7477, %rd7299;
	cvt.u32.u64 	%r2188, %rd7478;
	shr.u64 	%rd7479, %rd7478, 32;
	and.b64  	%rd7480, %rd7454, 4294967295;
	add.s64 	%rd7481, %rd7479, %rd7480;
	add.s64 	%rd7482, %rd7481, %rd7335;
	shr.u64 	%rd7483, %rd7482, 32;
	and.b64  	%rd7484, %rd7458, 4294967295;
	add.s64 	%rd7485, %rd7483, %rd7484;
	add.s64 	%rd7486, %rd7485, %rd7370;
	shr.u64 	%rd7487, %rd7486, 32;
	and.b64  	%rd7488, %rd7462, 4294967295;
	add.s64 	%rd7489, %rd7487, %rd7488;
	add.s64 	%rd7490, %rd7489, %rd7404;
	shr.u64 	%rd7491, %rd7490, 32;
	and.b64  	%rd7492, %rd7467, 4294967295;
	add.s64 	%rd7493, %rd7491, %rd7492;
	add.s64 	%rd7494, %rd7493, %rd7437;
	shr.u64 	%rd7495, %rd7494, 32;
	and.b64  	%rd7496, %rd7471, 4294967295;
	add.s64 	%rd7497, %rd7495, %rd7496;
	add.s64 	%rd7498, %rd7497, %rd7469;
	shr.u64 	%rd7499, %rd7498, 32;
	mul.wide.u32 	%rd7500, %r3070, %r3070;
	add.s64 	%rd7501, %rd7499, %rd7472;
	add.s64 	%rd7502, %rd7501, %rd7500;
	shr.u64 	%rd7503, %rd7502, 32;
	and.b64  	%rd7504, %rd7478, 4294967295;
	mul.lo.s64 	%rd7505, %rd7504, 977;
	cvt.u32.u64 	%r2189, %rd7505;
	shr.u64 	%rd7506, %rd7505, 32;
	and.b64  	%rd7507, %rd7482, 4294967295;
	mad.lo.s64 	%rd7508, %rd7507, 977, %rd7506;
	shr.u64 	%rd7509, %rd7508, 32;
	and.b64  	%rd7510, %rd7486, 4294967295;
	mad.lo.s64 	%rd7511, %rd7510, 977, %rd7509;
	shr.u64 	%rd7512, %rd7511, 32;
	and.b64  	%rd7513, %rd7490, 4294967295;
	mad.lo.s64 	%rd7514, %rd7513, 977, %rd7512;
	shr.u64 	%rd7515, %rd7514, 32;
	and.b64  	%rd7516, %rd7494, 4294967295;
	mad.lo.s64 	%rd7517, %rd7516, 977, %rd7515;
	shr.u64 	%rd7518, %rd7517, 32;
	and.b64  	%rd7519, %rd7498, 4294967295;
	mad.lo.s64 	%rd7520, %rd7519, 977, %rd7518;
	shr.u64 	%rd7521, %rd7520, 32;
	and.b64  	%rd7522, %rd7502, 4294967295;
	mad.lo.s64 	%rd7523, %rd7522, 977, %rd7521;
	shr.u64 	%rd7524, %rd7523, 32;
	mad.lo.s64 	%rd7525, %rd7503, 977, %rd7524;
	shr.u64 	%rd7526, %rd7525, 32;
	add.s32 	%r2190, %r2187, %r2189;
	setp.lt.u32 	%p697, %r2190, %r2187;
	selp.u64 	%rd7527, 1, 0, %p697;
	and.b64  	%rd7528, %rd7267, 4294967295;
	and.b64  	%rd7529, %rd7508, 4294967295;
	add.s64 	%rd7530, %rd7528, %rd7527;
	add.s64 	%rd7531, %rd7530, %rd7529;
	cvt.u32.u64 	%r2191, %rd7531;
	shr.u64 	%rd7532, %rd7531, 32;
	and.b64  	%rd7533, %rd7304, 4294967295;
	and.b64  	%rd7534, %rd7511, 4294967295;
	add.s64 	%rd7535, %rd7532, %rd7533;
	add.s64 	%rd7536, %rd7535, %rd7534;
	shr.u64 	%rd7537, %rd7536, 32;
	and.b64  	%rd7538, %rd7340, 4294967295;
	and.b64  	%rd7539, %rd7514, 4294967295;
	add.s64 	%rd7540, %rd7537, %rd7538;
	add.s64 	%rd7541, %rd7540, %rd7539;
	shr.u64 	%rd7542, %rd7541, 32;
	and.b64  	%rd7543, %rd7375, 4294967295;
	and.b64  	%rd7544, %rd7517, 4294967295;
	add.s64 	%rd7545, %rd7542, %rd7543;
	add.s64 	%rd7546, %rd7545, %rd7544;
	shr.u64 	%rd7547, %rd7546, 32;
	and.b64  	%rd7548, %rd7409, 4294967295;
	and.b64  	%rd7549, %rd7520, 4294967295;
	add.s64 	%rd7550, %rd7547, %rd7548;
	add.s64 	%rd7551, %rd7550, %rd7549;
	shr.u64 	%rd7552, %rd7551, 32;
	and.b64  	%rd7553, %rd7442, 4294967295;
	and.b64  	%rd7554, %rd7523, 4294967295;
	add.s64 	%rd7555, %rd7552, %rd7553;
	add.s64 	%rd7556, %rd7555, %rd7554;
	shr.u64 	%rd7557, %rd7556, 32;
	and.b64  	%rd7558, %rd7474, 4294967295;
	and.b64  	%rd7559, %rd7525, 4294967295;
	add.s64 	%rd7560, %rd7557, %rd7558;
	add.s64 	%rd7561, %rd7560, %rd7559;
	shr.u64 	%rd7562, %rd7561, 32;
	add.s64 	%rd7563, %rd7526, %rd7562;
	add.s32 	%r2192, %r2191, %r2188;
	setp.lt.u32 	%p698, %r2192, %r2191;
	selp.u64 	%rd7564, 1, 0, %p698;
	and.b64  	%rd7565, %rd7536, 4294967295;
	add.s64 	%rd7566, %rd7565, %rd7564;
	add.s64 	%rd7567, %rd7566, %rd7507;
	shr.u64 	%rd7568, %rd7567, 32;
	and.b64  	%rd7569, %rd7541, 4294967295;
	add.s64 	%rd7570, %rd7568, %rd7569;
	add.s64 	%rd7571, %rd7570, %rd7510;
	shr.u64 	%rd7572, %rd7571, 32;
	and.b64  	%rd7573, %rd7546, 4294967295;
	add.s64 	%rd7574, %rd7572, %rd7573;
	add.s64 	%rd7575, %rd7574, %rd7513;
	shr.u64 	%rd7576, %rd7575, 32;
	and.b64  	%rd7577, %rd7551, 4294967295;
	add.s64 	%rd7578, %rd7576, %rd7577;
	add.s64 	%rd7579, %rd7578, %rd7516;
	shr.u64 	%rd7580, %rd7579, 32;
	and.b64  	%rd7581, %rd7556, 4294967295;
	add.s64 	%rd7582, %rd7580, %rd7581;
	add.s64 	%rd7583, %rd7582, %rd7519;
	shr.u64 	%rd7584, %rd7583, 32;
	and.b64  	%rd7585, %rd7561, 4294967295;
	add.s64 	%rd7586, %rd7584, %rd7585;
	add.s64 	%rd7587, %rd7586, %rd7522;
	cvt.u32.u64 	%r2193, %rd7587;
	shr.u64 	%rd7588, %rd7587, 32;
	add.s64 	%rd7589, %rd7588, %rd7563;
	add.s64 	%rd7590, %rd7589, %rd7503;
	shr.u64 	%rd7591, %rd7590, 32;
	and.b64  	%rd7592, %rd7590, 4294967295;
	mul.lo.s64 	%rd7593, %rd7592, 977;
	shr.u64 	%rd7594, %rd7593, 32;
	mad.lo.s64 	%rd7595, %rd7591, 977, %rd7594;
	cvt.u64.u32 	%rd7596, %r2190;
	and.b64  	%rd7597, %rd7593, 4294967295;
	add.s64 	%rd16144, %rd7597, %rd7596;
	shr.u64 	%rd7598, %rd16144, 32;
	cvt.u64.u32 	%rd7599, %r2192;
	add.s64 	%rd7600, %rd7598, %rd7599;
	add.s64 	%rd7601, %rd7590, %rd7595;
	and.b64  	%rd7602, %rd7601, 4294967295;
	add.s64 	%rd16145, %rd7600, %rd7602;
	shr.u64 	%rd7603, %rd16145, 32;
	and.b64  	%rd7604, %rd7567, 4294967295;
	add.s64 	%rd7605, %rd7603, %rd7604;
	add.s64 	%rd16146, %rd7605, %rd7591;
	shr.u64 	%rd7606, %rd16146, 32;
	and.b64  	%rd7607, %rd7571, 4294967295;
	add.s64 	%rd16147, %rd7606, %rd7607;
	shr.u64 	%rd7608, %rd16147, 32;
	and.b64  	%rd7609, %rd7575, 4294967295;
	add.s64 	%rd16148, %rd7608, %rd7609;
	shr.u64 	%rd7610, %rd16148, 32;
	and.b64  	%rd7611, %rd7579, 4294967295;
	add.s64 	%rd16149, %rd7610, %rd7611;
	shr.u64 	%rd7612, %rd16149, 32;
	and.b64  	%rd7613, %rd7583, 4294967295;
	add.s64 	%rd16150, %rd7612, %rd7613;
	{ .reg .b32 tmp; mov.b64 {tmp, %r2194}, %rd16150; }
	add.s32 	%r3108, %r2193, %r2194;
$L__BB0_633:
	ld.const.u32 	%rd592, [FIELD_P];
	cvt.u32.u64 	%r429, %rd16150;
	cvt.u32.u64 	%r430, %rd16149;
	cvt.u32.u64 	%r431, %rd16148;
	cvt.u32.u64 	%r432, %rd16147;
	cvt.u32.u64 	%r433, %rd16146;
	cvt.u32.u64 	%r434, %rd16145;
	setp.lt.u32 	%p699, %r3108, %r2150;
	@%p699 bra 	$L__BB0_648;
	setp.gt.u32 	%p700, %r3108, %r2150;
	@%p700 bra 	$L__BB0_647;
	cvt.u32.u64 	%r2195, %rd566;
	setp.gt.u32 	%p701, %r2195, %r429;
	@%p701 bra 	$L__BB0_648;
	setp.lt.u32 	%p702, %r2195, %r429;
	@%p702 bra 	$L__BB0_647;
	cvt.u32.u64 	%r2197, %rd567;
	setp.gt.u32 	%p703, %r2197, %r430;
	@%p703 bra 	$L__BB0_648;
	setp.lt.u32 	%p704, %r2197, %r430;
	@%p704 bra 	$L__BB0_647;
	cvt.u32.u64 	%r2199, %rd568;
	setp.gt.u32 	%p705, %r2199, %r431;
	@%p705 bra 	$L__BB0_648;
	setp.lt.u32 	%p706, %r2199, %r431;
	@%p706 bra 	$L__BB0_647;
	cvt.u32.u64 	%r2201, %rd565;
	setp.gt.u32 	%p707, %r2201, %r432;
	@%p707 bra 	$L__BB0_648;
	setp.lt.u32 	%p708, %r2201, %r432;
	@%p708 bra 	$L__BB0_647;
	cvt.u32.u64 	%r2203, %rd577;
	setp.gt.u32 	%p709, %r2203, %r433;
	@%p709 bra 	$L__BB0_648;
	setp.lt.u32 	%p710, %r2203, %r433;
	@%p710 bra 	$L__BB0_647;
	cvt.u32.u64 	%r2205, %rd569;
	setp.gt.u32 	%p711, %r2205, %r434;
	@%p711 bra 	$L__BB0_648;
	cvt.u32.u64 	%r2207, %rd592;
	setp.ge.u32 	%p712, %r2205, %r434;
	cvt.u32.u64 	%r2208, %rd16144;
	setp.gt.u32 	%p713, %r2207, %r2208;
	and.pred  	%p714, %p712, %p713;
	@%p714 bra 	$L__BB0_648;
$L__BB0_647:
	and.b64  	%rd7615, %rd16144, 4294967295;
	sub.s64 	%rd16144, %rd7615, %rd592;
	shr.u64 	%rd7616, %rd16144, 63;
	and.b64  	%rd7617, %rd16145, 4294967295;
	add.s64 	%rd7618, %rd7616, %rd569;
	sub.s64 	%rd16145, %rd7617, %rd7618;
	shr.u64 	%rd7619, %rd16145, 63;
	and.b64  	%rd7620, %rd16146, 4294967295;
	add.s64 	%rd7621, %rd7619, %rd577;
	sub.s64 	%rd16146, %rd7620, %rd7621;
	shr.u64 	%rd7622, %rd16146, 63;
	and.b64  	%rd7623, %rd16147, 4294967295;
	add.s64 	%rd7624, %rd7622, %rd565;
	sub.s64 	%rd16147, %rd7623, %rd7624;
	shr.u64 	%rd7625, %rd16147, 63;
	and.b64  	%rd7626, %rd16148, 4294967295;
	add.s64 	%rd7627, %rd7625, %rd568;
	sub.s64 	%rd16148, %rd7626, %rd7627;
	shr.u64 	%rd7628, %rd16148, 63;
	and.b64  	%rd7629, %rd16149, 4294967295;
	add.s64 	%rd7630, %rd7628, %rd567;
	sub.s64 	%rd16149, %rd7629, %rd7630;
	shr.u64 	%rd7631, %rd16149, 63;
	and.b64  	%rd7632, %rd16150, 4294967295;
	add.s64 	%rd7633, %rd7631, %rd566;
	sub.s64 	%rd16150, %rd7632, %rd7633;
	shr.u64 	%rd7634, %rd16150, 63;
	cvt.u32.u64 	%r2209, %rd7634;
	add.s32 	%r2210, %r2150, %r2209;
	sub.s32 	%r3108, %r3108, %r2210;
	bra.uni 	$L__BB0_633;
$L__BB0_648:
	and.b64  	%rd600, %rd16144, 4294967295;
	cvt.u64.u32 	%rd7635, %r3085;
	mul.lo.s64 	%rd7636, %rd600, %rd7635;
	cvt.u32.u64 	%r2211, %rd7636;
	shr.u64 	%rd7637, %rd7636, 32;
	and.b64  	%rd601, %rd16145, 4294967295;
	mad.lo.s64 	%rd7638, %rd601, %rd7635, %rd7637;
	shr.u64 	%rd7639, %rd7638, 32;
	and.b64  	%rd602, %rd16146, 4294967295;
	mad.lo.s64 	%rd7640, %rd602, %rd7635, %rd7639;
	shr.u64 	%rd7641, %rd7640, 32;
	and.b64  	%rd603, %rd16147, 4294967295;
	mad.lo.s64 	%rd7642, %rd603, %rd7635, %rd7641;
	shr.u64 	%rd7643, %rd7642, 32;
	and.b64  	%rd604, %rd16148, 4294967295;
	mad.lo.s64 	%rd7644, %rd604, %rd7635, %rd7643;
	shr.u64 	%rd7645, %rd7644, 32;
	and.b64  	%rd605, %rd16149, 4294967295;
	mad.lo.s64 	%rd7646, %rd605, %rd7635, %rd7645;
	shr.u64 	%rd7647, %rd7646, 32;
	and.b64  	%rd606, %rd16150, 4294967295;
	mad.lo.s64 	%rd7648, %rd606, %rd7635, %rd7647;
	shr.u64 	%rd7649, %rd7648, 32;
	mul.wide.u32 	%rd7650, %r3108, %r3085;
	add.s64 	%rd7651, %rd7649, %rd7650;
	shr.u64 	%rd7652, %rd7651, 32;
	cvt.u64.u32 	%rd7653, %r3084;
	and.b64  	%rd7654, %rd7638, 4294967295;
	mad.lo.s64 	%rd7655, %rd600, %rd7653, %rd7654;
	shr.u64 	%rd7656, %rd7655, 32;
	and.b64  	%rd7657, %rd7640, 4294967295;
	add.s64 	%rd7658, %rd7656, %rd7657;
	mad.lo.s64 	%rd7659, %rd601, %rd7653, %rd7658;
	shr.u64 	%rd7660, %rd7659, 32;
	and.b64  	%rd7661, %rd7642, 4294967295;
	add.s64 	%rd7662, %rd7660, %rd7661;
	mad.lo.s64 	%rd7663, %rd602, %rd7653, %rd7662;
	shr.u64 	%rd7664, %rd7663, 32;
	and.b64  	%rd7665, %rd7644, 4294967295;
	add.s64 	%rd7666, %rd7664, %rd7665;
	mad.lo.s64 	%rd7667, %rd603, %rd7653, %rd7666;
	shr.u64 	%rd7668, %rd7667, 32;
	and.b64  	%rd7669, %rd7646, 4294967295;
	add.s64 	%rd7670, %rd7668, %rd7669;
	mad.lo.s64 	%rd7671, %rd604, %rd7653, %rd7670;
	shr.u64 	%rd7672, %rd7671, 32;
	and.b64  	%rd7673, %rd7648, 4294967295;
	add.s64 	%rd7674, %rd7672, %rd7673;
	mad.lo.s64 	%rd7675, %rd605, %rd7653, %rd7674;
	shr.u64 	%rd7676, %rd7675, 32;
	and.b64  	%rd7677, %rd7651, 4294967295;
	add.s64 	%rd7678, %rd7676, %rd7677;
	mad.lo.s64 	%rd7679, %rd606, %rd7653, %rd7678;
	shr.u64 	%rd7680, %rd7679, 32;
	mul.wide.u32 	%rd7681, %r3108, %r3084;
	add.s64 	%rd7682, %rd7680, %rd7652;
	add.s64 	%rd7683, %rd7682, %rd7681;
	shr.u64 	%rd7684, %rd7683, 32;
	cvt.u64.u32 	%rd7685, %r3083;
	and.b64  	%rd7686, %rd7659, 4294967295;
	mad.lo.s64 	%rd7687, %rd600, %rd7685, %rd7686;
	shr.u64 	%rd7688, %rd7687, 32;
	and.b64  	%rd7689, %rd7663, 4294967295;
	add.s64 	%rd7690, %rd7688, %rd7689;
	mad.lo.s64 	%rd7691, %rd601, %rd7685, %rd7690;
	shr.u64 	%rd7692, %rd7691, 32;
	and.b64  	%rd7693, %rd7667, 4294967295;
	add.s64 	%rd7694, %rd7692, %rd7693;
	mad.lo.s64 	%rd7695, %rd602, %rd7685, %rd7694;
	shr.u64 	%rd7696, %rd7695, 32;
	and.b64  	%rd7697, %rd7671, 4294967295;
	add.s64 	%rd7698, %rd7696, %rd7697;
	mad.lo.s64 	%rd7699, %rd603, %rd7685, %rd7698;
	shr.u64 	%rd7700, %rd7699, 32;
	and.b64  	%rd7701, %rd7675, 4294967295;
	add.s64 	%rd7702, %rd7700, %rd7701;
	mad.lo.s64 	%rd7703, %rd604, %rd7685, %rd7702;
	shr.u64 	%rd7704, %rd7703, 32;
	and.b64  	%rd7705, %rd7679, 4294967295;
	add.s64 	%rd7706, %rd7704, %rd7705;
	mad.lo.s64 	%rd7707, %rd605, %rd7685, %rd7706;
	shr.u64 	%rd7708, %rd7707, 32;
	and.b64  	%rd7709, %rd7683, 4294967295;
	add.s64 	%rd7710, %rd7708, %rd7709;
	mad.lo.s64 	%rd7711, %rd606, %rd7685, %rd7710;
	shr.u64 	%rd7712, %rd7711, 32;
	mul.wide.u32 	%rd7713, %r3108, %r3083;
	add.s64 	%rd7714, %rd7712, %rd7684;
	add.s64 	%rd7715, %rd7714, %rd7713;
	shr.u64 	%rd7716, %rd7715, 32;
	cvt.u64.u32 	%rd7717, %r3082;
	and.b64  	%rd7718, %rd7691, 4294967295;
	mad.lo.s64 	%rd7719, %rd600, %rd7717, %rd7718;
	shr.u64 	%rd7720, %rd7719, 32;
	and.b64  	%rd7721, %rd7695, 4294967295;
	add.s64 	%rd7722, %rd7720, %rd7721;
	mad.lo.s64 	%rd7723, %rd601, %rd7717, %rd7722;
	shr.u64 	%rd7724, %rd7723, 32;
	and.b64  	%rd7725, %rd7699, 4294967295;
	add.s64 	%rd7726, %rd7724, %rd7725;
	mad.lo.s64 	%rd7727, %rd602, %rd7717, %rd7726;
	shr.u64 	%rd7728, %rd7727, 32;
	and.b64  	%rd7729, %rd7703, 4294967295;
	add.s64 	%rd7730, %rd7728, %rd7729;
	mad.lo.s64 	%rd7731, %rd603, %rd7717, %rd7730;
	shr.u64 	%rd7732, %rd7731, 32;
	and.b64  	%rd7733, %rd7707, 4294967295;
	add.s64 	%rd7734, %rd7732, %rd7733;
	mad.lo.s64 	%rd7735, %rd604, %rd7717, %rd7734;
	shr.u64 	%rd7736, %rd7735, 32;
	and.b64  	%rd7737, %rd7711, 4294967295;
	add.s64 	%rd7738, %rd7736, %rd7737;
	mad.lo.s64 	%rd7739, %rd605, %rd7717, %rd7738;
	shr.u64 	%rd7740, %rd7739, 32;
	and.b64  	%rd7741, %rd7715, 4294967295;
	add.s64 	%rd7742, %rd7740, %rd7741;
	mad.lo.s64 	%rd7743, %rd606, %rd7717, %rd7742;
	shr.u64 	%rd7744, %rd7743, 32;
	mul.wide.u32 	%rd7745, %r3108, %r3082;
	add.s64 	%rd7746, %rd7744, %rd7716;
	add.s64 	%rd7747, %rd7746, %rd7745;
	shr.u64 	%rd7748, %rd7747, 32;
	cvt.u64.u32 	%rd7749, %r3081;
	and.b64  	%rd7750, %rd7723, 4294967295;
	mad.lo.s64 	%rd7751, %rd600, %rd7749, %rd7750;
	shr.u64 	%rd7752, %rd7751, 32;
	and.b64  	%rd7753, %rd7727, 4294967295;
	add.s64 	%rd7754, %rd7752, %rd7753;
	mad.lo.s64 	%rd7755, %rd601, %rd7749, %rd7754;
	shr.u64 	%rd7756, %rd7755, 32;
	and.b64  	%rd7757, %rd7731, 4294967295;
	add.s64 	%rd7758, %rd7756, %rd7757;
	mad.lo.s64 	%rd7759, %rd602, %rd7749, %rd7758;
	shr.u64 	%rd7760, %rd7759, 32;
	and.b64  	%rd7761, %rd7735, 4294967295;
	add.s64 	%rd7762, %rd7760, %rd7761;
	mad.lo.s64 	%rd7763, %rd603, %rd7749, %rd7762;
	shr.u64 	%rd7764, %rd7763, 32;
	and.b64  	%rd7765, %rd7739, 4294967295;
	add.s64 	%rd7766, %rd7764, %rd7765;
	mad.lo.s64 	%rd7767, %rd604, %rd7749, %rd7766;
	shr.u64 	%rd7768, %rd7767, 32;
	and.b64  	%rd7769, %rd7743, 4294967295;
	add.s64 	%rd7770, %rd7768, %rd7769;
	mad.lo.s64 	%rd7771, %rd605, %rd7749, %rd7770;
	shr.u64 	%rd7772, %rd7771, 32;
	and.b64  	%rd7773, %rd7747, 4294967295;
	add.s64 	%rd7774, %rd7772, %rd7773;
	mad.lo.s64 	%rd7775, %rd606, %rd7749, %rd7774;
	shr.u64 	%rd7776, %rd7775, 32;
	mul.wide.u32 	%rd7777, %r3108, %r3081;
	add.s64 	%rd7778, %rd7776, %rd7748;
	add.s64 	%rd7779, %rd7778, %rd7777;
	shr.u64 	%rd7780, %rd7779, 32;
	cvt.u64.u32 	%rd7781, %r3080;
	and.b64  	%rd7782, %rd7755, 4294967295;
	mad.lo.s64 	%rd7783, %rd600, %rd7781, %rd7782;
	shr.u64 	%rd7784, %rd7783, 32;
	and.b64  	%rd7785, %rd7759, 4294967295;
	add.s64 	%rd7786, %rd7784, %rd7785;
	mad.lo.s64 	%rd7787, %rd601, %rd7781, %rd7786;
	shr.u64 	%rd7788, %rd7787, 32;
	and.b64  	%rd7789, %rd7763, 4294967295;
	add.s64 	%rd7790, %rd7788, %rd7789;
	mad.lo.s64 	%rd7791, %rd602, %rd7781, %rd7790;
	shr.u64 	%rd7792, %rd7791, 32;
	and.b64  	%rd7793, %rd7767, 4294967295;
	add.s64 	%rd7794, %rd7792, %rd7793;
	mad.lo.s64 	%rd7795, %rd603, %rd7781, %rd7794;
	shr.u64 	%rd7796, %rd7795, 32;
	and.b64  	%rd7797, %rd7771, 4294967295;
	add.s64 	%rd7798, %rd7796, %rd7797;
	mad.lo.s64 	%rd7799, %rd604, %rd7781, %rd7798;
	shr.u64 	%rd7800, %rd7799, 32;
	and.b64  	%rd7801, %rd7775, 4294967295;
	add.s64 	%rd7802, %rd7800, %rd7801;
	mad.lo.s64 	%rd7803, %rd605, %rd7781, %rd7802;
	shr.u64 	%rd7804, %rd7803, 32;
	and.b64  	%rd7805, %rd7779, 4294967295;
	add.s64 	%rd7806, %rd7804, %rd7805;
	mad.lo.s64 	%rd7807, %rd606, %rd7781, %rd7806;
	shr.u64 	%rd7808, %rd7807, 32;
	mul.wide.u32 	%rd7809, %r3108, %r3080;
	add.s64 	%rd7810, %rd7808, %rd7780;
	add.s64 	%rd7811, %rd7810, %rd7809;
	shr.u64 	%rd7812, %rd7811, 32;
	cvt.u64.u32 	%rd7813, %r3079;
	and.b64  	%rd7814, %rd7787, 4294967295;
	mad.lo.s64 	%rd7815, %rd600, %rd7813, %rd7814;
	shr.u64 	%rd7816, %rd7815, 32;
	and.b64  	%rd7817, %rd7791, 4294967295;
	add.s64 	%rd7818, %rd7816, %rd7817;
	mad.lo.s64 	%rd7819, %rd601, %rd7813, %rd7818;
	shr.u64 	%rd7820, %rd7819, 32;
	and.b64  	%rd7821, %rd7795, 4294967295;
	add.s64 	%rd7822, %rd7820, %rd7821;
	mad.lo.s64 	%rd7823, %rd602, %rd7813, %rd7822;
	shr.u64 	%rd7824, %rd7823, 32;
	and.b64  	%rd7825, %rd7799, 4294967295;
	add.s64 	%rd7826, %rd7824, %rd7825;
	mad.lo.s64 	%rd7827, %rd603, %rd7813, %rd7826;
	shr.u64 	%rd7828, %rd7827, 32;
	and.b64  	%rd7829, %rd7803, 4294967295;
	add.s64 	%rd7830, %rd7828, %rd7829;
	mad.lo.s64 	%rd7831, %rd604, %rd7813, %rd7830;
	shr.u64 	%rd7832, %rd7831, 32;
	and.b64  	%rd7833, %rd7807, 4294967295;
	add.s64 	%rd7834, %rd7832, %rd7833;
	mad.lo.s64 	%rd7835, %rd605, %rd7813, %rd7834;
	shr.u64 	%rd7836, %rd7835, 32;
	and.b64  	%rd7837, %rd7811, 4294967295;
	add.s64 	%rd7838, %rd7836, %rd7837;
	mad.lo.s64 	%rd7839, %rd606, %rd7813, %rd7838;
	shr.u64 	%rd7840, %rd7839, 32;
	mul.wide.u32 	%rd7841, %r3108, %r3079;
	add.s64 	%rd7842, %rd7840, %rd7812;
	add.s64 	%rd7843, %rd7842, %rd7841;
	shr.u64 	%rd7844, %rd7843, 32;
	cvt.u64.u32 	%rd7845, %r3078;
	and.b64  	%rd7846, %rd7819, 4294967295;
	mad.lo.s64 	%rd7847, %rd600, %rd7845, %rd7846;
	shr.u64 	%rd7848, %rd7847, 32;
	and.b64  	%rd7849, %rd7823, 4294967295;
	add.s64 	%rd7850, %rd7848, %rd7849;
	mad.lo.s64 	%rd7851, %rd601, %rd7845, %rd7850;
	cvt.u32.u64 	%r2212, %rd7851;
	shr.u64 	%rd7852, %rd7851, 32;
	and.b64  	%rd7853, %rd7827, 4294967295;
	add.s64 	%rd7854, %rd7852, %rd7853;
	mad.lo.s64 	%rd7855, %rd602, %rd7845, %rd7854;
	shr.u64 	%rd7856, %rd7855, 32;
	and.b64  	%rd7857, %rd7831, 4294967295;
	add.s64 	%rd7858, %rd7856, %rd7857;
	mad.lo.s64 	%rd7859, %rd603, %rd7845, %rd7858;
	shr.u64 	%rd7860, %rd7859, 32;
	and.b64  	%rd7861, %rd7835, 4294967295;
	add.s64 	%rd7862, %rd7860, %rd7861;
	mad.lo.s64 	%rd7863, %rd604, %rd7845, %rd7862;
	shr.u64 	%rd7864, %rd7863, 32;
	and.b64  	%rd7865, %rd7839, 4294967295;
	add.s64 	%rd7866, %rd7864, %rd7865;
	mad.lo.s64 	%rd7867, %rd605, %rd7845, %rd7866;
	shr.u64 	%rd7868, %rd7867, 32;
	and.b64  	%rd7869, %rd7843, 4294967295;
	add.s64 	%rd7870, %rd7868, %rd7869;
	mad.lo.s64 	%rd7871, %rd606, %rd7845, %rd7870;
	shr.u64 	%rd7872, %rd7871, 32;
	mul.wide.u32 	%rd7873, %r3108, %r3078;
	add.s64 	%rd7874, %rd7872, %rd7844;
	add.s64 	%rd7875, %rd7874, %rd7873;
	shr.u64 	%rd7876, %rd7875, 32;
	and.b64  	%rd7877, %rd7851, 4294967295;
	mul.lo.s64 	%rd7878, %rd7877, 977;
	cvt.u32.u64 	%r2213, %rd7878;
	shr.u64 	%rd7879, %rd7878, 32;
	and.b64  	%rd7880, %rd7855, 4294967295;
	mad.lo.s64 	%rd7881, %rd7880, 977, %rd7879;
	shr.u64 	%rd7882, %rd7881, 32;
	and.b64  	%rd7883, %rd7859, 4294967295;
	mad.lo.s64 	%rd7884, %rd7883, 977, %rd7882;
	shr.u64 	%rd7885, %rd7884, 32;
	and.b64  	%rd7886, %rd7863, 4294967295;
	mad.lo.s64 	%rd7887, %rd7886, 977, %rd7885;
	shr.u64 	%rd7888, %rd7887, 32;
	and.b64  	%rd7889, %rd7867, 4294967295;
	mad.lo.s64 	%rd7890, %rd7889, 977, %rd7888;
	shr.u64 	%rd7891, %rd7890, 32;
	and.b64  	%rd7892, %rd7871, 4294967295;
	mad.lo.s64 	%rd7893, %rd7892, 977, %rd7891;
	shr.u64 	%rd7894, %rd7893, 32;
	and.b64  	%rd7895, %rd7875, 4294967295;
	mad.lo.s64 	%rd7896, %rd7895, 977, %rd7894;
	shr.u64 	%rd7897, %rd7896, 32;
	mad.lo.s64 	%rd7898, %rd7876, 977, %rd7897;
	shr.u64 	%rd7899, %rd7898, 32;
	add.s32 	%r2214, %r2211, %r2213;
	setp.lt.u32 	%p715, %r2214, %r2211;
	selp.u64 	%rd7900, 1, 0, %p715;
	and.b64  	%rd7901, %rd7655, 4294967295;
	and.b64  	%rd7902, %rd7881, 4294967295;
	add.s64 	%rd7903, %rd7901, %rd7900;
	add.s64 	%rd7904, %rd7903, %rd7902;
	cvt.u32.u64 	%r2215, %rd7904;
	shr.u64 	%rd7905, %rd7904, 32;
	and.b64  	%rd7906, %rd7687, 4294967295;
	and.b64  	%rd7907, %rd7884, 4294967295;
	add.s64 	%rd7908, %rd7905, %rd7906;
	add.s64 	%rd7909, %rd7908, %rd7907;
	shr.u64 	%rd7910, %rd7909, 32;
	and.b64  	%rd7911, %rd7719, 4294967295;
	and.b64  	%rd7912, %rd7887, 4294967295;
	add.s64 	%rd7913, %rd7910, %rd7911;
	add.s64 	%rd7914, %rd7913, %rd7912;
	shr.u64 	%rd7915, %rd7914, 32;
	and.b64  	%rd7916, %rd7751, 4294967295;
	and.b64  	%rd7917, %rd7890, 4294967295;
	add.s64 	%rd7918, %rd7915, %rd7916;
	add.s64 	%rd7919, %rd7918, %rd7917;
	shr.u64 	%rd7920, %rd7919, 32;
	and.b64  	%rd7921, %rd7783, 4294967295;
	and.b64  	%rd7922, %rd7893, 4294967295;
	add.s64 	%rd7923, %rd7920, %rd7921;
	add.s64 	%rd7924, %rd7923, %rd7922;
	shr.u64 	%rd7925, %rd7924, 32;
	and.b64  	%rd7926, %rd7815, 4294967295;
	and.b64  	%rd7927, %rd7896, 4294967295;
	add.s64 	%rd7928, %rd7925, %rd7926;
	add.s64 	%rd7929, %rd7928, %rd7927;
	shr.u64 	%rd7930, %rd7929, 32;
	and.b64  	%rd7931, %rd7847, 4294967295;
	and.b64  	%rd7932, %rd7898, 4294967295;
	add.s64 	%rd7933, %rd7930, %rd7931;
	add.s64 	%rd7934, %rd7933, %rd7932;
	shr.u64 	%rd7935, %rd7934, 32;
	add.s64 	%rd7936, %rd7899, %rd7935;
	add.s32 	%r2216, %r2215, %r2212;
	setp.lt.u32 	%p716, %r2216, %r2215;
	selp.u64 	%rd7937, 1, 0, %p716;
	and.b64  	%rd7938, %rd7909, 4294967295;
	add.s64 	%rd7939, %rd7938, %rd7937;
	add.s64 	%rd7940, %rd7939, %rd7880;
	shr.u64 	%rd7941, %rd7940, 32;
	and.b64  	%rd7942, %rd7914, 4294967295;
	add.s64 	%rd7943, %rd7941, %rd7942;
	add.s64 	%rd7944, %rd7943, %rd7883;
	shr.u64 	%rd7945, %rd7944, 32;
	and.b64  	%rd7946, %rd7919, 4294967295;
	add.s64 	%rd7947, %rd7945, %rd7946;
	add.s64 	%rd7948, %rd7947, %rd7886;
	shr.u64 	%rd7949, %rd7948, 32;
	and.b64  	%rd7950, %rd7924, 4294967295;
	add.s64 	%rd7951, %rd7949, %rd7950;
	add.s64 	%rd7952, %rd7951, %rd7889;
	shr.u64 	%rd7953, %rd7952, 32;
	and.b64  	%rd7954, %rd7929, 4294967295;
	add.s64 	%rd7955, %rd7953, %rd7954;
	add.s64 	%rd7956, %rd7955, %rd7892;
	shr.u64 	%rd7957, %rd7956, 32;
	and.b64  	%rd7958, %rd7934, 4294967295;
	add.s64 	%rd7959, %rd7957, %rd7958;
	add.s64 	%rd7960, %rd7959, %rd7895;
	cvt.u32.u64 	%r2217, %rd7960;
	shr.u64 	%rd7961, %rd7960, 32;
	add.s64 	%rd7962, %rd7961, %rd7936;
	add.s64 	%rd7963, %rd7962, %rd7876;
	shr.u64 	%rd7964, %rd7963, 32;
	and.b64  	%rd7965, %rd7963, 4294967295;
	mul.lo.s64 	%rd7966, %rd7965, 977;
	shr.u64 	%rd7967, %rd7966, 32;
	mad.lo.s64 	%rd7968, %rd7964, 977, %rd7967;
	cvt.u64.u32 	%rd7969, %r2214;
	and.b64  	%rd7970, %rd7966, 4294967295;
	add.s64 	%rd16151, %rd7970, %rd7969;
	shr.u64 	%rd7971, %rd16151, 32;
	cvt.u64.u32 	%rd7972, %r2216;
	add.s64 	%rd7973, %rd7971, %rd7972;
	add.s64 	%rd7974, %rd7963, %rd7968;
	and.b64  	%rd7975, %rd7974, 4294967295;
	add.s64 	%rd16152, %rd7973, %rd7975;
	shr.u64 	%rd7976, %rd16152, 32;
	and.b64  	%rd7977, %rd7940, 4294967295;
	add.s64 	%rd7978, %rd7976, %rd7977;
	add.s64 	%rd16153, %rd7978, %rd7964;
	shr.u64 	%rd7979, %rd16153, 32;
	and.b64  	%rd7980, %rd7944, 4294967295;
	add.s64 	%rd16154, %rd7979, %rd7980;
	shr.u64 	%rd7981, %rd16154, 32;
	and.b64  	%rd7982, %rd7948, 4294967295;
	add.s64 	%rd16155, %rd7981, %rd7982;
	shr.u64 	%rd7983, %rd16155, 32;
	and.b64  	%rd7984, %rd7952, 4294967295;
	add.s64 	%rd16156, %rd7983, %rd7984;
	shr.u64 	%rd7985, %rd16156, 32;
	and.b64  	%rd7986, %rd7956, 4294967295;
	add.s64 	%rd16157, %rd7985, %rd7986;
	{ .reg .b32 tmp; mov.b64 {tmp, %r2218}, %rd16157; }
	add.s32 	%r3109, %r2217, %r2218;
$L__BB0_649:
	cvt.u32.u64 	%r439, %rd16157;
	cvt.u32.u64 	%r440, %rd16156;
	cvt.u32.u64 	%r441, %rd16155;
	cvt.u32.u64 	%r442, %rd16154;
	cvt.u32.u64 	%r443, %rd16153;
	cvt.u32.u64 	%r444, %rd16152;
	cvt.u32.u64 	%r445, %rd16151;
	setp.lt.u32 	%p717, %r3109, %r2150;
	@%p717 bra 	$L__BB0_664;
	setp.gt.u32 	%p718, %r3109, %r2150;
	@%p718 bra 	$L__BB0_663;
	cvt.u32.u64 	%r2219, %rd566;
	setp.gt.u32 	%p719, %r2219, %r439;
	@%p719 bra 	$L__BB0_664;
	setp.lt.u32 	%p720, %r2219, %r439;
	@%p720 bra 	$L__BB0_663;
	cvt.u32.u64 	%r2221, %rd567;
	setp.gt.u32 	%p721, %r2221, %r440;
	@%p721 bra 	$L__BB0_664;
	setp.lt.u32 	%p722, %r2221, %r440;
	@%p722 bra 	$L__BB0_663;
	cvt.u32.u64 	%r2223, %rd568;
	setp.gt.u32 	%p723, %r2223, %r441;
	@%p723 bra 	$L__BB0_664;
	setp.lt.u32 	%p724, %r2223, %r441;
	@%p724 bra 	$L__BB0_663;
	cvt.u32.u64 	%r2225, %rd565;
	setp.gt.u32 	%p725, %r2225, %r442;
	@%p725 bra 	$L__BB0_664;
	setp.lt.u32 	%p726, %r2225, %r442;
	@%p726 bra 	$L__BB0_663;
	cvt.u32.u64 	%r2227, %rd577;
	setp.gt.u32 	%p727, %r2227, %r443;
	@%p727 bra 	$L__BB0_664;
	setp.lt.u32 	%p728, %r2227, %r443;
	@%p728 bra 	$L__BB0_663;
	cvt.u32.u64 	%r2229, %rd569;
	setp.gt.u32 	%p729, %r2229, %r444;
	@%p729 bra 	$L__BB0_664;
	cvt.u32.u64 	%r2231, %rd592;
	setp.ge.u32 	%p730, %r2229, %r444;
	setp.gt.u32 	%p731, %r2231, %r445;
	and.pred  	%p732, %p730, %p731;
	@%p732 bra 	$L__BB0_664;
$L__BB0_663:
	and.b64  	%rd7988, %rd16151, 4294967295;
	sub.s64 	%rd16151, %rd7988, %rd592;
	shr.u64 	%rd7989, %rd16151, 63;
	and.b64  	%rd7990, %rd16152, 4294967295;
	add.s64 	%rd7991, %rd7989, %rd569;
	sub.s64 	%rd16152, %rd7990, %rd7991;
	shr.u64 	%rd7992, %rd16152, 63;
	and.b64  	%rd7993, %rd16153, 4294967295;
	add.s64 	%rd7994, %rd7992, %rd577;
	sub.s64 	%rd16153, %rd7993, %rd7994;
	shr.u64 	%rd7995, %rd16153, 63;
	and.b64  	%rd7996, %rd16154, 4294967295;
	add.s64 	%rd7997, %rd7995, %rd565;
	sub.s64 	%rd16154, %rd7996, %rd7997;
	shr.u64 	%rd7998, %rd16154, 63;
	and.b64  	%rd7999, %rd16155, 4294967295;
	add.s64 	%rd8000, %rd7998, %rd568;
	sub.s64 	%rd16155, %rd7999, %rd8000;
	shr.u64 	%rd8001, %rd16155, 63;
	and.b64  	%rd8002, %rd16156, 4294967295;
	add.s64 	%rd8003, %rd8001, %rd567;
	sub.s64 	%rd16156, %rd8002, %rd8003;
	shr.u64 	%rd8004, %rd16156, 63;
	and.b64  	%rd8005, %rd16157, 4294967295;
	add.s64 	%rd8006, %rd8004, %rd566;
	sub.s64 	%rd16157, %rd8005, %rd8006;
	shr.u64 	%rd8007, %rd16157, 63;
	cvt.u32.u64 	%r2232, %rd8007;
	add.s32 	%r2233, %r2150, %r2232;
	sub.s32 	%r3109, %r3109, %r2233;
	bra.uni 	$L__BB0_649;
$L__BB0_664:
	shl.b32 	%r3110, %r445, 1;
	shr.u64 	%rd8008, %rd16151, 31;
	and.b64  	%rd8009, %rd8008, 1;
	shl.b64 	%rd8010, %rd16152, 1;
	and.b64  	%rd8011, %rd8010, 8589934590;
	or.b64  	%rd16158, %rd8009, %rd8011;
	cvt.u32.u64 	%r448, %rd16158;
	shr.u64 	%rd8012, %rd8011, 32;
	shl.b64 	%rd8013, %rd16153, 1;
	and.b64  	%rd8014, %rd8013, 8589934590;
	or.b64  	%rd16159, %rd8012, %rd8014;
	cvt.u32.u64 	%r449, %rd16159;
	shr.u64 	%rd8015, %rd8014, 32;
	shl.b64 	%rd8016, %rd16154, 1;
	and.b64  	%rd8017, %rd8016, 8589934590;
	or.b64  	%rd16160, %rd8015, %rd8017;
	cvt.u32.u64 	%r450, %rd16160;
	shr.u64 	%rd8018, %rd8017, 32;
	shl.b64 	%rd8019, %rd16155, 1;
	and.b64  	%rd8020, %rd8019, 8589934590;
	or.b64  	%rd16161, %rd8018, %rd8020;
	cvt.u32.u64 	%r451, %rd16161;
	shr.u64 	%rd8021, %rd8020, 32;
	shl.b64 	%rd8022, %rd16156, 1;
	and.b64  	%rd8023, %rd8022, 8589934590;
	or.b64  	%rd16162, %rd8021, %rd8023;
	cvt.u32.u64 	%r452, %rd16162;
	shr.u64 	%rd8024, %rd8023, 32;
	shl.b64 	%rd8025, %rd16157, 1;
	and.b64  	%rd8026, %rd8025, 8589934590;
	or.b64  	%rd16163, %rd8024, %rd8026;
	cvt.u32.u64 	%r453, %rd16163;
	shr.u64 	%rd8027, %rd8026, 32;
	mul.wide.u32 	%rd8028, %r3109, 2;
	add.s64 	%rd8029, %rd8027, %rd8028;
	cvt.u32.u64 	%r3111, %rd8029;
	setp.gt.u64 	%p733, %rd8029, 4294967295;
	@%p733 bra 	$L__BB0_679;
	setp.gt.u32 	%p734, %r2150, %r3111;
	@%p734 bra 	$L__BB0_680;
	setp.lt.u32 	%p735, %r2150, %r3111;
	@%p735 bra 	$L__BB0_679;
	cvt.u32.u64 	%r2234, %rd566;
	setp.gt.u32 	%p736, %r2234, %r453;
	@%p736 bra 	$L__BB0_680;
	setp.lt.u32 	%p737, %r2234, %r453;
	@%p737 bra 	$L__BB0_679;
	cvt.u32.u64 	%r2236, %rd567;
	setp.gt.u32 	%p738, %r2236, %r452;
	@%p738 bra 	$L__BB0_680;
	setp.lt.u32 	%p739, %r2236, %r452;
	@%p739 bra 	$L__BB0_679;
	cvt.u32.u64 	%r2238, %rd568;
	setp.gt.u32 	%p740, %r2238, %r451;
	@%p740 bra 	$L__BB0_680;
	setp.lt.u32 	%p741, %r2238, %r451;
	@%p741 bra 	$L__BB0_679;
	cvt.u32.u64 	%r2240, %rd565;
	setp.gt.u32 	%p742, %r2240, %r450;
	@%p742 bra 	$L__BB0_680;
	setp.lt.u32 	%p743, %r2240, %r450;
	@%p743 bra 	$L__BB0_679;
	cvt.u32.u64 	%r2242, %rd577;
	setp.gt.u32 	%p744, %r2242, %r449;
	@%p744 bra 	$L__BB0_680;
	setp.lt.u32 	%p745, %r2242, %r449;
	@%p745 bra 	$L__BB0_679;
	cvt.u32.u64 	%r2244, %rd569;
	setp.gt.u32 	%p746, %r2244, %r448;
	@%p746 bra 	$L__BB0_680;
	cvt.u32.u64 	%r2246, %rd592;
	setp.ge.u32 	%p747, %r2244, %r448;
	setp.lt.u32 	%p748, %r3110, %r2246;
	and.pred  	%p749, %p747, %p748;
	@%p749 bra 	$L__BB0_680;
$L__BB0_679:
	cvt.u64.u32 	%rd8031, %r3110;
	sub.s64 	%rd8032, %rd8031, %rd592;
	cvt.u32.u64 	%r3110, %rd8032;
	shr.u64 	%rd8033, %rd8032, 63;
	and.b64  	%rd8034, %rd16158, 4294967295;
	add.s64 	%rd8035, %rd8033, %rd569;
	sub.s64 	%rd16158, %rd8034, %rd8035;
	shr.u64 	%rd8036, %rd16158, 63;
	and.b64  	%rd8037, %rd16159, 4294967295;
	add.s64 	%rd8038, %rd8036, %rd577;
	sub.s64 	%rd16159, %rd8037, %rd8038;
	shr.u64 	%rd8039, %rd16159, 63;
	and.b64  	%rd8040, %rd16160, 4294967295;
	add.s64 	%rd8041, %rd8039, %rd565;
	sub.s64 	%rd16160, %rd8040, %rd8041;
	shr.u64 	%rd8042, %rd16160, 63;
	and.b64  	%rd8043, %rd16161, 4294967295;
	add.s64 	%rd8044, %rd8042, %rd568;
	sub.s64 	%rd16161, %rd8043, %rd8044;
	shr.u64 	%rd8045, %rd16161, 63;
	and.b64  	%rd8046, %rd16162, 4294967295;
	add.s64 	%rd8047, %rd8045, %rd567;
	sub.s64 	%rd16162, %rd8046, %rd8047;
	shr.u64 	%rd8048, %rd16162, 63;
	and.b64  	%rd8049, %rd16163, 4294967295;
	add.s64 	%rd8050, %rd8048, %rd566;
	sub.s64 	%rd16163, %rd8049, %rd8050;
	shr.u64 	%rd8051, %rd16163, 63;
	cvt.u32.u64 	%r2247, %rd8051;
	add.s32 	%r2248, %r2150, %r2247;
	sub.s32 	%r3111, %r3111, %r2248;
$L__BB0_680:
	shl.b32 	%r3112, %r3110, 1;
	shr.u32 	%r2249, %r3110, 31;
	cvt.u64.u32 	%rd8052, %r2249;
	shl.b64 	%rd8053, %rd16158, 1;
	and.b64  	%rd8054, %rd8053, 8589934590;
	or.b64  	%rd16164, %rd8054, %rd8052;
	cvt.u32.u64 	%r460, %rd16164;
	shr.u64 	%rd8055, %rd8054, 32;
	shl.b64 	%rd8056, %rd16159, 1;
	and.b64  	%rd8057, %rd8056, 8589934590;
	or.b64  	%rd16165, %rd8055, %rd8057;
	cvt.u32.u64 	%r461, %rd16165;
	shr.u64 	%rd8058, %rd8057, 32;
	shl.b64 	%rd8059, %rd16160, 1;
	and.b64  	%rd8060, %rd8059, 8589934590;
	or.b64  	%rd16166, %rd8058, %rd8060;
	cvt.u32.u64 	%r462, %rd16166;
	shr.u64 	%rd8061, %rd8060, 32;
	shl.b64 	%rd8062, %rd16161, 1;
	and.b64  	%rd8063, %rd8062, 8589934590;
	or.b64  	%rd16167, %rd8061, %rd8063;
	cvt.u32.u64 	%r463, %rd16167;
	shr.u64 	%rd8064, %rd8063, 32;
	shl.b64 	%rd8065, %rd16162, 1;
	and.b64  	%rd8066, %rd8065, 8589934590;
	or.b64  	%rd16168, %rd8064, %rd8066;
	cvt.u32.u64 	%r464, %rd16168;
	shr.u64 	%rd8067, %rd8066, 32;
	shl.b64 	%rd8068, %rd16163, 1;
	and.b64  	%rd8069, %rd8068, 8589934590;
	or.b64  	%rd16169, %rd8067, %rd8069;
	cvt.u32.u64 	%r465, %rd16169;
	shr.u64 	%rd8070, %rd8069, 32;
	mul.wide.u32 	%rd8071, %r3111, 2;
	add.s64 	%rd8072, %rd8070, %rd8071;
	cvt.u32.u64 	%r3113, %rd8072;
	setp.gt.u64 	%p750, %rd8072, 4294967295;
	@%p750 bra 	$L__BB0_695;
	setp.gt.u32 	%p751, %r2150, %r3113;
	@%p751 bra 	$L__BB0_696;
	setp.lt.u32 	%p752, %r2150, %r3113;
	@%p752 bra 	$L__BB0_695;
	cvt.u32.u64 	%r2250, %rd566;
	setp.gt.u32 	%p753, %r2250, %r465;
	@%p753 bra 	$L__BB0_696;
	setp.lt.u32 	%p754, %r2250, %r465;
	@%p754 bra 	$L__BB0_695;
	cvt.u32.u64 	%r2252, %rd567;
	setp.gt.u32 	%p755, %r2252, %r464;
	@%p755 bra 	$L__BB0_696;
	setp.lt.u32 	%p756, %r2252, %r464;
	@%p756 bra 	$L__BB0_695;
	cvt.u32.u64 	%r2254, %rd568;
	setp.gt.u32 	%p757, %r2254, %r463;
	@%p757 bra 	$L__BB0_696;
	setp.lt.u32 	%p758, %r2254, %r463;
	@%p758 bra 	$L__BB0_695;
	cvt.u32.u64 	%r2256, %rd565;
	setp.gt.u32 	%p759, %r2256, %r462;
	@%p759 bra 	$L__BB0_696;
	setp.lt.u32 	%p760, %r2256, %r462;
	@%p760 bra 	$L__BB0_695;
	cvt.u32.u64 	%r2258, %rd577;
	setp.gt.u32 	%p761, %r2258, %r461;
	@%p761 bra 	$L__BB0_696;
	setp.lt.u32 	%p762, %r2258, %r461;
	@%p762 bra 	$L__BB0_695;
	cvt.u32.u64 	%r2260, %rd569;
	setp.gt.u32 	%p763, %r2260, %r460;
	@%p763 bra 	$L__BB0_696;
	cvt.u32.u64 	%r2262, %rd592;
	setp.ge.u32 	%p764, %r2260, %r460;
	setp.lt.u32 	%p765, %r3112, %r2262;
	and.pred  	%p766, %p764, %p765;
	@%p766 bra 	$L__BB0_696;
$L__BB0_695:
	cvt.u64.u32 	%rd8074, %r3112;
	sub.s64 	%rd8075, %rd8074, %rd592;
	cvt.u32.u64 	%r3112, %rd8075;
	shr.u64 	%rd8076, %rd8075, 63;
	and.b64  	%rd8077, %rd16164, 4294967295;
	add.s64 	%rd8078, %rd8076, %rd569;
	sub.s64 	%rd16164, %rd8077, %rd8078;
	shr.u64 	%rd8079, %rd16164, 63;
	and.b64  	%rd8080, %rd16165, 4294967295;
	add.s64 	%rd8081, %rd8079, %rd577;
	sub.s64 	%rd16165, %rd8080, %rd8081;
	shr.u64 	%rd8082, %rd16165, 63;
	and.b64  	%rd8083, %rd16166, 4294967295;
	add.s64 	%rd8084, %rd8082, %rd565;
	sub.s64 	%rd16166, %rd8083, %rd8084;
	shr.u64 	%rd8085, %rd16166, 63;
	and.b64  	%rd8086, %rd16167, 4294967295;
	add.s64 	%rd8087, %rd8085, %rd568;
	sub.s64 	%rd16167, %rd8086, %rd8087;
	shr.u64 	%rd8088, %rd16167, 63;
	and.b64  	%rd8089, %rd16168, 4294967295;
	add.s64 	%rd8090, %rd8088, %rd567;
	sub.s64 	%rd16168, %rd8089, %rd8090;
	shr.u64 	%rd8091, %rd16168, 63;
	and.b64  	%rd8092, %rd16169, 4294967295;
	add.s64 	%rd8093, %rd8091, %rd566;
	sub.s64 	%rd16169, %rd8092, %rd8093;
	shr.u64 	%rd8094, %rd16169, 63;
	cvt.u32.u64 	%r2263, %rd8094;
	add.s32 	%r2264, %r2150, %r2263;
	sub.s32 	%r3113, %r3113, %r2264;
$L__BB0_696:
	mul.wide.u32 	%rd8095, %r3085, %r3085;
	cvt.u32.u64 	%r2265, %rd8095;
	shr.u64 	%rd8096, %rd8095, 32;
	mul.wide.u32 	%rd8097, %r3084, %r3085;
	add.s64 	%rd8098, %rd8096, %rd8097;
	shr.u64 	%rd8099, %rd8098, 32;
	mul.wide.u32 	%rd8100, %r3083, %r3085;
	add.s64 	%rd8101, %rd8099, %rd8100;
	shr.u64 	%rd8102, %rd8101, 32;
	mul.wide.u32 	%rd8103, %r3082, %r3085;
	add.s64 	%rd8104, %rd8102, %rd8103;
	shr.u64 	%rd8105, %rd8104, 32;
	mul.wide.u32 	%rd8106, %r3081, %r3085;
	add.s64 	%rd8107, %rd8105, %rd8106;
	shr.u64 	%rd8108, %rd8107, 32;
	mul.wide.u32 	%rd8109, %r3080, %r3085;
	add.s64 	%rd8110, %rd8108, %rd8109;
	shr.u64 	%rd8111, %rd8110, 32;
	mul.wide.u32 	%rd8112, %r3079, %r3085;
	add.s64 	%rd8113, %rd8111, %rd8112;
	shr.u64 	%rd8114, %rd8113, 32;
	mul.wide.u32 	%rd8115, %r3078, %r3085;
	add.s64 	%rd8116, %rd8114, %rd8115;
	shr.u64 	%rd8117, %rd8116, 32;
	and.b64  	%rd8118, %rd8098, 4294967295;
	add.s64 	%rd8119, %rd8097, %rd8118;
	shr.u64 	%rd8120, %rd8119, 32;
	mul.wide.u32 	%rd8121, %r3084, %r3084;
	and.b64  	%rd8122, %rd8101, 4294967295;
	add.s64 	%rd8123, %rd8120, %rd8122;
	add.s64 	%rd8124, %rd8123, %rd8121;
	shr.u64 	%rd8125, %rd8124, 32;
	mul.wide.u32 	%rd8126, %r3083, %r3084;
	and.b64  	%rd8127, %rd8104, 4294967295;
	add.s64 	%rd8128, %rd8125, %rd8127;
	add.s64 	%rd8129, %rd8128, %rd8126;
	shr.u64 	%rd8130, %rd8129, 32;
	mul.wide.u32 	%rd8131, %r3082, %r3084;
	and.b64  	%rd8132, %rd8107, 4294967295;
	add.s64 	%rd8133, %rd8130, %rd8132;
	add.s64 	%rd8134, %rd8133, %rd8131;
	shr.u64 	%rd8135, %rd8134, 32;
	mul.wide.u32 	%rd8136, %r3081, %r3084;
	and.b64  	%rd8137, %rd8110, 4294967295;
	add.s64 	%rd8138, %rd8135, %rd8137;
	add.s64 	%rd8139, %rd8138, %rd8136;
	shr.u64 	%rd8140, %rd8139, 32;
	mul.wide.u32 	%rd8141, %r3080, %r3084;
	and.b64  	%rd8142, %rd8113, 4294967295;
	add.s64 	%rd8143, %rd8140, %rd8142;
	add.s64 	%rd8144, %rd8143, %rd8141;
	shr.u64 	%rd8145, %rd8144, 32;
	mul.wide.u32 	%rd8146, %r3079, %r3084;
	and.b64  	%rd8147, %rd8116, 4294967295;
	add.s64 	%rd8148, %rd8145, %rd8147;
	add.s64 	%rd8149, %rd8148, %rd8146;
	shr.u64 	%rd8150, %rd8149, 32;
	mul.wide.u32 	%rd8151, %r3078, %r3084;
	add.s64 	%rd8152, %rd8150, %rd8117;
	add.s64 	%rd8153, %rd8152, %rd8151;
	shr.u64 	%rd8154, %rd8153, 32;
	and.b64  	%rd8155, %rd8124, 4294967295;
	add.s64 	%rd8156, %rd8100, %rd8155;
	shr.u64 	%rd8157, %rd8156, 32;
	and.b64  	%rd8158, %rd8129, 4294967295;
	add.s64 	%rd8159, %rd8157, %rd8158;
	add.s64 	%rd8160, %rd8159, %rd8126;
	shr.u64 	%rd8161, %rd8160, 32;
	mul.wide.u32 	%rd8162, %r3083, %r3083;
	and.b64  	%rd8163, %rd8134, 4294967295;
	add.s64 	%rd8164, %rd8161, %rd8163;
	add.s64 	%rd8165, %rd8164, %rd8162;
	shr.u64 	%rd8166, %rd8165, 32;
	mul.wide.u32 	%rd8167, %r3082, %r3083;
	and.b64  	%rd8168, %rd8139, 4294967295;
	add.s64 	%rd8169, %rd8166, %rd8168;
	add.s64 	%rd8170, %rd8169, %rd8167;
	shr.u64 	%rd8171, %rd8170, 32;
	mul.wide.u32 	%rd8172, %r3081, %r3083;
	and.b64  	%rd8173, %rd8144, 4294967295;
	add.s64 	%rd8174, %rd8171, %rd8173;
	add.s64 	%rd8175, %rd8174, %rd8172;
	shr.u64 	%rd8176, %rd8175, 32;
	mul.wide.u32 	%rd8177, %r3080, %r3083;
	and.b64  	%rd8178, %rd8149, 4294967295;
	add.s64 	%rd8179, %rd8176, %rd8178;
	add.s64 	%rd8180, %rd8179, %rd8177;
	shr.u64 	%rd8181, %rd8180, 32;
	mul.wide.u32 	%rd8182, %r3079, %r3083;
	and.b64  	%rd8183, %rd8153, 4294967295;
	add.s64 	%rd8184, %rd8181, %rd8183;
	add.s64 	%rd8185, %rd8184, %rd8182;
	shr.u64 	%rd8186, %rd8185, 32;
	mul.wide.u32 	%rd8187, %r3078, %r3083;
	add.s64 	%rd8188, %rd8186, %rd8154;
	add.s64 	%rd8189, %rd8188, %rd8187;
	shr.u64 	%rd8190, %rd8189, 32;
	and.b64  	%rd8191, %rd8160, 4294967295;
	add.s64 	%rd8192, %rd8103, %rd8191;
	shr.u64 	%rd8193, %rd8192, 32;
	and.b64  	%rd8194, %rd8165, 4294967295;
	add.s64 	%rd8195, %rd8193, %rd8194;
	add.s64 	%rd8196, %rd8195, %rd8131;
	shr.u64 	%rd8197, %rd8196, 32;
	and.b64  	%rd8198, %rd8170, 4294967295;
	add.s64 	%rd8199, %rd8197, %rd8198;
	add.s64 	%rd8200, %rd8199, %rd8167;
	shr.u64 	%rd8201, %rd8200, 32;
	mul.wide.u32 	%rd8202, %r3082, %r3082;
	and.b64  	%rd8203, %rd8175, 4294967295;
	add.s64 	%rd8204, %rd8201, %rd8203;
	add.s64 	%rd8205, %rd8204, %rd8202;
	shr.u64 	%rd8206, %rd8205, 32;
	mul.wide.u32 	%rd8207, %r3081, %r3082;
	and.b64  	%rd8208, %rd8180, 4294967295;
	add.s64 	%rd8209, %rd8206, %rd8208;
	add.s64 	%rd8210, %rd8209, %rd8207;
	shr.u64 	%rd8211, %rd8210, 32;
	mul.wide.u32 	%rd8212, %r3080, %r3082;
	and.b64  	%rd8213, %rd8185, 4294967295;
	add.s64 	%rd8214, %rd8211, %rd8213;
	add.s64 	%rd8215, %rd8214, %rd8212;
	shr.u64 	%rd8216, %rd8215, 32;
	mul.wide.u32 	%rd8217, %r3079, %r3082;
	and.b64  	%rd8218, %rd8189, 4294967295;
	add.s64 	%rd8219, %rd8216, %rd8218;
	add.s64 	%rd8220, %rd8219, %rd8217;
	shr.u64 	%rd8221, %rd8220, 32;
	mul.wide.u32 	%rd8222, %r3078, %r3082;
	add.s64 	%rd8223, %rd8221, %rd8190;
	add.s64 	%rd8224, %rd8223, %rd8222;
	shr.u64 	%rd8225, %rd8224, 32;
	and.b64  	%rd8226, %rd8196, 4294967295;
	add.s64 	%rd8227, %rd8106, %rd8226;
	shr.u64 	%rd8228, %rd8227, 32;
	and.b64  	%rd8229, %rd8200, 4294967295;
	add.s64 	%rd8230, %rd8228, %rd8229;
	add.s64 	%rd8231, %rd8230, %rd8136;
	shr.u64 	%rd8232, %rd8231, 32;
	and.b64  	%rd8233, %rd8205, 4294967295;
	add.s64 	%rd8234, %rd8232, %rd8233;
	add.s64 	%rd8235, %rd8234, %rd8172;
	shr.u64 	%rd8236, %rd8235, 32;
	and.b64  	%rd8237, %rd8210, 4294967295;
	add.s64 	%rd8238, %rd8236, %rd8237;
	add.s64 	%rd8239, %rd8238, %rd8207;
	shr.u64 	%rd8240, %rd8239, 32;
	mul.wide.u32 	%rd8241, %r3081, %r3081;
	and.b64  	%rd8242, %rd8215, 4294967295;
	add.s64 	%rd8243, %rd8240, %rd8242;
	add.s64 	%rd8244, %rd8243, %rd8241;
	shr.u64 	%rd8245, %rd8244, 32;
	mul.wide.u32 	%rd8246, %r3080, %r3081;
	and.b64  	%rd8247, %rd8220, 4294967295;
	add.s64 	%rd8248, %rd8245, %rd8247;
	add.s64 	%rd8249, %rd8248, %rd8246;
	shr.u64 	%rd8250, %rd8249, 32;
	mul.wide.u32 	%rd8251, %r3079, %r3081;
	and.b64  	%rd8252, %rd8224, 4294967295;
	add.s64 	%rd8253, %rd8250, %rd8252;
	add.s64 	%rd8254, %rd8253, %rd8251;
	shr.u64 	%rd8255, %rd8254, 32;
	mul.wide.u32 	%rd8256, %r3078, %r3081;
	add.s64 	%rd8257, %rd8255, %rd8225;
	add.s64 	%rd8258, %rd8257, %rd8256;
	shr.u64 	%rd8259, %rd8258, 32;
	and.b64  	%rd8260, %rd8231, 4294967295;
	add.s64 	%rd8261, %rd8109, %rd8260;
	shr.u64 	%rd8262, %rd8261, 32;
	and.b64  	%rd8263, %rd8235, 4294967295;
	add.s64 	%rd8264, %rd8262, %rd8263;
	add.s64 	%rd8265, %rd8264, %rd8141;
	shr.u64 	%rd8266, %rd8265, 32;
	and.b64  	%rd8267, %rd8239, 4294967295;
	add.s64 	%rd8268, %rd8266, %rd8267;
	add.s64 	%rd8269, %rd8268, %rd8177;
	shr.u64 	%rd8270, %rd8269, 32;
	and.b64  	%rd8271, %rd8244, 4294967295;
	add.s64 	%rd8272, %rd8270, %rd8271;
	add.s64 	%rd8273, %rd8272, %rd8212;
	shr.u64 	%rd8274, %rd8273, 32;
	and.b64  	%rd8275, %rd8249, 4294967295;
	add.s64 	%rd8276, %rd8274, %rd8275;
	add.s64 	%rd8277, %rd8276, %rd8246;
	shr.u64 	%rd8278, %rd8277, 32;
	mul.wide.u32 	%rd8279, %r3080, %r3080;
	and.b64  	%rd8280, %rd8254, 4294967295;
	add.s64 	%rd8281, %rd8278, %rd8280;
	add.s64 	%rd8282, %rd8281, %rd8279;
	shr.u64 	%rd8283, %rd8282, 32;
	mul.wide.u32 	%rd8284, %r3079, %r3080;
	and.b64  	%rd8285, %rd8258, 4294967295;
	add.s64 	%rd8286, %rd8283, %rd8285;
	add.s64 	%rd8287, %rd8286, %rd8284;
	shr.u64 	%rd8288, %rd8287, 32;
	mul.wide.u32 	%rd8289, %r3078, %r3080;
	add.s64 	%rd8290, %rd8288, %rd8259;
	add.s64 	%rd8291, %rd8290, %rd8289;
	shr.u64 	%rd8292, %rd8291, 32;
	and.b64  	%rd8293, %rd8265, 4294967295;
	add.s64 	%rd8294, %rd8112, %rd8293;
	shr.u64 	%rd8295, %rd8294, 32;
	and.b64  	%rd8296, %rd8269, 4294967295;
	add.s64 	%rd8297, %rd8295, %rd8296;
	add.s64 	%rd8298, %rd8297, %rd8146;
	shr.u64 	%rd8299, %rd8298, 32;
	and.b64  	%rd8300, %rd8273, 4294967295;
	add.s64 	%rd8301, %rd8299, %rd8300;
	add.s64 	%rd8302, %rd8301, %rd8182;
	shr.u64 	%rd8303, %rd8302, 32;
	and.b64  	%rd8304, %rd8277, 4294967295;
	add.s64 	%rd8305, %rd8303, %rd8304;
	add.s64 	%rd8306, %rd8305, %rd8217;
	shr.u64 	%rd8307, %rd8306, 32;
	and.b64  	%rd8308, %rd8282, 4294967295;
	add.s64 	%rd8309, %rd8307, %rd8308;
	add.s64 	%rd8310, %rd8309, %rd8251;
	shr.u64 	%rd8311, %rd8310, 32;
	and.b64  	%rd8312, %rd8287, 4294967295;
	add.s64 	%rd8313, %rd8311, %rd8312;
	add.s64 	%rd8314, %rd8313, %rd8284;
	shr.u64 	%rd8315, %rd8314, 32;
	mul.wide.u32 	%rd8316, %r3079, %r3079;
	and.b64  	%rd8317, %rd8291, 4294967295;
	add.s64 	%rd8318, %rd8315, %rd8317;
	add.s64 	%rd8319, %rd8318, %rd8316;
	shr.u64 	%rd8320, %rd8319, 32;
	mul.wide.u32 	%rd8321, %r3078, %r3079;
	add.s64 	%rd8322, %rd8320, %rd8292;
	add.s64 	%rd8323, %rd8322, %rd8321;
	shr.u64 	%rd8324, %rd8323, 32;
	and.b64  	%rd8325, %rd8298, 4294967295;
	add.s64 	%rd8326, %rd8115, %rd8325;
	shr.u64 	%rd8327, %rd8326, 32;
	and.b64  	%rd8328, %rd8302, 4294967295;
	add.s64 	%rd8329, %rd8327, %rd8328;
	add.s64 	%rd8330, %rd8329, %rd8151;
	cvt.u32.u64 	%r2266, %rd8330;
	shr.u64 	%rd8331, %rd8330, 32;
	and.b64  	%rd8332, %rd8306, 4294967295;
	add.s64 	%rd8333, %rd8331, %rd8332;
	add.s64 	%rd8334, %rd8333, %rd8187;
	shr.u64 	%rd8335, %rd8334, 32;
	and.b64  	%rd8336, %rd8310, 4294967295;
	add.s64 	%rd8337, %rd8335, %rd8336;
	add.s64 	%rd8338, %rd8337, %rd8222;
	shr.u64 	%rd8339, %rd8338, 32;
	and.b64  	%rd8340, %rd8314, 4294967295;
	add.s64 	%rd8341, %rd8339, %rd8340;
	add.s64 	%rd8342, %rd8341, %rd8256;
	shr.u64 	%rd8343, %rd8342, 32;
	and.b64  	%rd8344, %rd8319, 4294967295;
	add.s64 	%rd8345, %rd8343, %rd8344;
	add.s64 	%rd8346, %rd8345, %rd8289;
	shr.u64 	%rd8347, %rd8346, 32;
	and.b64  	%rd8348, %rd8323, 4294967295;
	add.s64 	%rd8349, %rd8347, %rd8348;
	add.s64 	%rd8350, %rd8349, %rd8321;
	shr.u64 	%rd8351, %rd8350, 32;
	mul.wide.u32 	%rd8352, %r3078, %r3078;
	add.s64 	%rd8353, %rd8351, %rd8324;
	add.s64 	%rd8354, %rd8353, %rd8352;
	shr.u64 	%rd8355, %rd8354, 32;
	and.b64  	%rd8356, %rd8330, 4294967295;
	mul.lo.s64 	%rd8357, %rd8356, 977;
	cvt.u32.u64 	%r2267, %rd8357;
	shr.u64 	%rd8358, %rd8357, 32;
	and.b64  	%rd8359, %rd8334, 4294967295;
	mad.lo.s64 	%rd8360, %rd8359, 977, %rd8358;
	shr.u64 	%rd8361, %rd8360, 32;
	and.b64  	%rd8362, %rd8338, 4294967295;
	mad.lo.s64 	%rd8363, %rd8362, 977, %rd8361;
	shr.u64 	%rd8364, %rd8363, 32;
	and.b64  	%rd8365, %rd8342, 4294967295;
	mad.lo.s64 	%rd8366, %rd8365, 977, %rd8364;
	shr.u64 	%rd8367, %rd8366, 32;
	and.b64  	%rd8368, %rd8346, 4294967295;
	mad.lo.s64 	%rd8369, %rd8368, 977, %rd8367;
	shr.u64 	%rd8370, %rd8369, 32;
	and.b64  	%rd8371, %rd8350, 4294967295;
	mad.lo.s64 	%rd8372, %rd8371, 977, %rd8370;
	shr.u64 	%rd8373, %rd8372, 32;
	and.b64  	%rd8374, %rd8354, 4294967295;
	mad.lo.s64 	%rd8375, %rd8374, 977, %rd8373;
	shr.u64 	%rd8376, %rd8375, 32;
	mad.lo.s64 	%rd8377, %rd8355, 977, %rd8376;
	shr.u64 	%rd8378, %rd8377, 32;
	add.s32 	%r2268, %r2265, %r2267;
	setp.lt.u32 	%p767, %r2268, %r2265;
	selp.u64 	%rd8379, 1, 0, %p767;
	and.b64  	%rd8380, %rd8119, 4294967295;
	and.b64  	%rd8381, %rd8360, 4294967295;
	add.s64 	%rd8382, %rd8380, %rd8379;
	add.s64 	%rd8383, %rd8382, %rd8381;
	cvt.u32.u64 	%r2269, %rd8383;
	shr.u64 	%rd8384, %rd8383, 32;
	and.b64  	%rd8385, %rd8156, 4294967295;
	and.b64  	%rd8386, %rd8363, 4294967295;
	add.s64 	%rd8387, %rd8384, %rd8385;
	add.s64 	%rd8388, %rd8387, %rd8386;
	shr.u64 	%rd8389, %rd8388, 32;
	and.b64  	%rd8390, %rd8192, 4294967295;
	and.b64  	%rd8391, %rd8366, 4294967295;
	add.s64 	%rd8392, %rd8389, %rd8390;
	add.s64 	%rd8393, %rd8392, %rd8391;
	shr.u64 	%rd8394, %rd8393, 32;
	and.b64  	%rd8395, %rd8227, 4294967295;
	and.b64  	%rd8396, %rd8369, 4294967295;
	add.s64 	%rd8397, %rd8394, %rd8395;
	add.s64 	%rd8398, %rd8397, %rd8396;
	shr.u64 	%rd8399, %rd8398, 32;
	and.b64  	%rd8400, %rd8261, 4294967295;
	and.b64  	%rd8401, %rd8372, 4294967295;
	add.s64 	%rd8402, %rd8399, %rd8400;
	add.s64 	%rd8403, %rd8402, %rd8401;
	shr.u64 	%rd8404, %rd8403, 32;
	and.b64  	%rd8405, %rd8294, 4294967295;
	and.b64  	%rd8406, %rd8375, 4294967295;
	add.s64 	%rd8407, %rd8404, %rd8405;
	add.s64 	%rd8408, %rd8407, %rd8406;
	shr.u64 	%rd8409, %rd8408, 32;
	and.b64  	%rd8410, %rd8326, 4294967295;
	and.b64  	%rd8411, %rd8377, 4294967295;
	add.s64 	%rd8412, %rd8409, %rd8410;
	add.s64 	%rd8413, %rd8412, %rd8411;
	shr.u64 	%rd8414, %rd8413, 32;
	add.s64 	%rd8415, %rd8378, %rd8414;
	add.s32 	%r2270, %r2269, %r2266;
	setp.lt.u32 	%p768, %r2270, %r2269;
	selp.u64 	%rd8416, 1, 0, %p768;
	and.b64  	%rd8417, %rd8388, 4294967295;
	add.s64 	%rd8418, %rd8417, %rd8416;
	add.s64 	%rd8419, %rd8418, %rd8359;
	shr.u64 	%rd8420, %rd8419, 32;
	and.b64  	%rd8421, %rd8393, 4294967295;
	add.s64 	%rd8422, %rd8420, %rd8421;
	add.s64 	%rd8423, %rd8422, %rd8362;
	shr.u64 	%rd8424, %rd8423, 32;
	and.b64  	%rd8425, %rd8398, 4294967295;
	add.s64 	%rd8426, %rd8424, %rd8425;
	add.s64 	%rd8427, %rd8426, %rd8365;
	shr.u64 	%rd8428, %rd8427, 32;
	and.b64  	%rd8429, %rd8403, 4294967295;
	add.s64 	%rd8430, %rd8428, %rd8429;
	add.s64 	%rd8431, %rd8430, %rd8368;
	shr.u64 	%rd8432, %rd8431, 32;
	and.b64  	%rd8433, %rd8408, 4294967295;
	add.s64 	%rd8434, %rd8432, %rd8433;
	add.s64 	%rd8435, %rd8434, %rd8371;
	shr.u64 	%rd8436, %rd8435, 32;
	and.b64  	%rd8437, %rd8413, 4294967295;
	add.s64 	%rd8438, %rd8436, %rd8437;
	add.s64 	%rd8439, %rd8438, %rd8374;
	cvt.u32.u64 	%r2271, %rd8439;
	shr.u64 	%rd8440, %rd8439, 32;
	add.s64 	%rd8441, %rd8440, %rd8415;
	add.s64 	%rd8442, %rd8441, %rd8355;
	shr.u64 	%rd8443, %rd8442, 32;
	and.b64  	%rd8444, %rd8442, 4294967295;
	mul.lo.s64 	%rd8445, %rd8444, 977;
	shr.u64 	%rd8446, %rd8445, 32;
	mad.lo.s64 	%rd8447, %rd8443, 977, %rd8446;
	cvt.u64.u32 	%rd8448, %r2268;
	and.b64  	%rd8449, %rd8445, 4294967295;
	add.s64 	%rd16170, %rd8449, %rd8448;
	shr.u64 	%rd8450, %rd16170, 32;
	cvt.u64.u32 	%rd8451, %r2270;
	add.s64 	%rd8452, %rd8450, %rd8451;
	add.s64 	%rd8453, %rd8442, %rd8447;
	and.b64  	%rd8454, %rd8453, 4294967295;
	add.s64 	%rd16171, %rd8452, %rd8454;
	shr.u64 	%rd8455, %rd16171, 32;
	and.b64  	%rd8456, %rd8419, 4294967295;
	add.s64 	%rd8457, %rd8455, %rd8456;
	add.s64 	%rd16172, %rd8457, %rd8443;
	shr.u64 	%rd8458, %rd16172, 32;
	and.b64  	%rd8459, %rd8423, 4294967295;
	add.s64 	%rd16173, %rd8458, %rd8459;
	shr.u64 	%rd8460, %rd16173, 32;
	and.b64  	%rd8461, %rd8427, 4294967295;
	add.s64 	%rd16174, %rd8460, %rd8461;
	shr.u64 	%rd8462, %rd16174, 32;
	and.b64  	%rd8463, %rd8431, 4294967295;
	add.s64 	%rd16175, %rd8462, %rd8463;
	shr.u64 	%rd8464, %rd16175, 32;
	and.b64  	%rd8465, %rd8435, 4294967295;
	add.s64 	%rd16176, %rd8464, %rd8465;
	{ .reg .b32 tmp; mov.b64 {tmp, %r2272}, %rd16176; }
	add.s32 	%r3114, %r2271, %r2272;
$L__BB0_697:
	cvt.u32.u64 	%r473, %rd16176;
	cvt.u32.u64 	%r474, %rd16175;
	cvt.u32.u64 	%r475, %rd16174;
	cvt.u32.u64 	%r476, %rd16173;
	cvt.u32.u64 	%r477, %rd16172;
	cvt.u32.u64 	%r478, %rd16171;
	cvt.u32.u64 	%r479, %rd16170;
	setp.lt.u32 	%p769, %r3114, %r2150;
	@%p769 bra 	$L__BB0_712;
	setp.gt.u32 	%p770, %r3114, %r2150;
	@%p770 bra 	$L__BB0_711;
	cvt.u32.u64 	%r2273, %rd566;
	setp.gt.u32 	%p771, %r2273, %r473;
	@%p771 bra 	$L__BB0_712;
	setp.lt.u32 	%p772, %r2273, %r473;
	@%p772 bra 	$L__BB0_711;
	cvt.u32.u64 	%r2275, %rd567;
	setp.gt.u32 	%p773, %r2275, %r474;
	@%p773 bra 	$L__BB0_712;
	setp.lt.u32 	%p774, %r2275, %r474;
	@%p774 bra 	$L__BB0_711;
	cvt.u32.u64 	%r2277, %rd568;
	setp.gt.u32 	%p775, %r2277, %r475;
	@%p775 bra 	$L__BB0_712;
	setp.lt.u32 	%p776, %r2277, %r475;
	@%p776 bra 	$L__BB0_711;
	cvt.u32.u64 	%r2279, %rd565;
	setp.gt.u32 	%p777, %r2279, %r476;
	@%p777 bra 	$L__BB0_712;
	setp.lt.u32 	%p778, %r2279, %r476;
	@%p778 bra 	$L__BB0_711;
	cvt.u32.u64 	%r2281, %rd577;
	setp.gt.u32 	%p779, %r2281, %r477;
	@%p779 bra 	$L__BB0_712;
	setp.lt.u32 	%p780, %r2281, %r477;
	@%p780 bra 	$L__BB0_711;
	cvt.u32.u64 	%r2283, %rd569;
	setp.gt.u32 	%p781, %r2283, %r478;
	@%p781 bra 	$L__BB0_712;
	cvt.u32.u64 	%r2285, %rd592;
	setp.ge.u32 	%p782, %r2283, %r478;
	setp.gt.u32 	%p783, %r2285, %r479;
	and.pred  	%p784, %p782, %p783;
	@%p784 bra 	$L__BB0_712;
$L__BB0_711:
	and.b64  	%rd8467, %rd16170, 4294967295;
	sub.s64 	%rd16170, %rd8467, %rd592;
	shr.u64 	%rd8468, %rd16170, 63;
	and.b64  	%rd8469, %rd16171, 4294967295;
	add.s64 	%rd8470, %rd8468, %rd569;
	sub.s64 	%rd16171, %rd8469, %rd8470;
	shr.u64 	%rd8471, %rd16171, 63;
	and.b64  	%rd8472, %rd16172, 4294967295;
	add.s64 	%rd8473, %rd8471, %rd577;
	sub.s64 	%rd16172, %rd8472, %rd8473;
	shr.u64 	%rd8474, %rd16172, 63;
	and.b64  	%rd8475, %rd16173, 4294967295;
	add.s64 	%rd8476, %rd8474, %rd565;
	sub.s64 	%rd16173, %rd8475, %rd8476;
	shr.u64 	%rd8477, %rd16173, 63;
	and.b64  	%rd8478, %rd16174, 4294967295;
	add.s64 	%rd8479, %rd8477, %rd568;
	sub.s64 	%rd16174, %rd8478, %rd8479;
	shr.u64 	%rd8480, %rd16174, 63;
	and.b64  	%rd8481, %rd16175, 4294967295;
	add.s64 	%rd8482, %rd8480, %rd567;
	sub.s64 	%rd16175, %rd8481, %rd8482;
	shr.u64 	%rd8483, %rd16175, 63;
	and.b64  	%rd8484, %rd16176, 4294967295;
	add.s64 	%rd8485, %rd8483, %rd566;
	sub.s64 	%rd16176, %rd8484, %rd8485;
	shr.u64 	%rd8486, %rd16176, 63;
	cvt.u32.u64 	%r2286, %rd8486;
	add.s32 	%r2287, %r2150, %r2286;
	sub.s32 	%r3114, %r3114, %r2287;
	bra.uni 	$L__BB0_697;
$L__BB0_712:
	shl.b32 	%r3115, %r479, 1;
	shr.u64 	%rd8487, %rd16170, 31;
	and.b64  	%rd8488, %rd8487, 1;
	and.b64  	%rd688, %rd16171, 4294967295;
	shl.b64 	%rd8489, %rd16171, 1;
	and.b64  	%rd8490, %rd8489, 8589934590;
	or.b64  	%rd16177, %rd8488, %rd8490;
	cvt.u32.u64 	%r483, %rd16177;
	shr.u64 	%rd8491, %rd8490, 32;
	and.b64  	%rd690, %rd16172, 4294967295;
	shl.b64 	%rd8492, %rd16172, 1;
	and.b64  	%rd8493, %rd8492, 8589934590;
	or.b64  	%rd16178, %rd8491, %rd8493;
	cvt.u32.u64 	%r484, %rd16178;
	shr.u64 	%rd8494, %rd8493, 32;
	and.b64  	%rd692, %rd16173, 4294967295;
	shl.b64 	%rd8495, %rd16173, 1;
	and.b64  	%rd8496, %rd8495, 8589934590;
	or.b64  	%rd16179, %rd8494, %rd8496;
	cvt.u32.u64 	%r485, %rd16179;
	shr.u64 	%rd8497, %rd8496, 32;
	and.b64  	%rd694, %rd16174, 4294967295;
	shl.b64 	%rd8498, %rd16174, 1;
	and.b64  	%rd8499, %rd8498, 8589934590;
	or.b64  	%rd16180, %rd8497, %rd8499;
	cvt.u32.u64 	%r486, %rd16180;
	shr.u64 	%rd8500, %rd8499, 32;
	and.b64  	%rd696, %rd16175, 4294967295;
	shl.b64 	%rd8501, %rd16175, 1;
	and.b64  	%rd8502, %rd8501, 8589934590;
	or.b64  	%rd16181, %rd8500, %rd8502;
	cvt.u32.u64 	%r487, %rd16181;
	shr.u64 	%rd8503, %rd8502, 32;
	and.b64  	%rd698, %rd16176, 4294967295;
	shl.b64 	%rd8504, %rd16176, 1;
	and.b64  	%rd8505, %rd8504, 8589934590;
	or.b64  	%rd16182, %rd8503, %rd8505;
	cvt.u32.u64 	%r488, %rd16182;
	shr.u64 	%rd8506, %rd8505, 32;
	cvt.u64.u32 	%rd700, %r3114;
	mul.wide.u32 	%rd8507, %r3114, 2;
	add.s64 	%rd8508, %rd8506, %rd8507;
	cvt.u32.u64 	%r3116, %rd8508;
	setp.gt.u64 	%p785, %rd8508, 4294967295;
	@%p785 bra 	$L__BB0_727;
	setp.gt.u32 	%p786, %r2150, %r3116;
	@%p786 bra 	$L__BB0_728;
	setp.lt.u32 	%p787, %r2150, %r3116;
	@%p787 bra 	$L__BB0_727;
	cvt.u32.u64 	%r2288, %rd566;
	setp.gt.u32 	%p788, %r2288, %r488;
	@%p788 bra 	$L__BB0_728;
	setp.lt.u32 	%p789, %r2288, %r488;
	@%p789 bra 	$L__BB0_727;
	cvt.u32.u64 	%r2290, %rd567;
	setp.gt.u32 	%p790, %r2290, %r487;
	@%p790 bra 	$L__BB0_728;
	setp.lt.u32 	%p791, %r2290, %r487;
	@%p791 bra 	$L__BB0_727;
	cvt.u32.u64 	%r2292, %rd568;
	setp.gt.u32 	%p792, %r2292, %r486;
	@%p792 bra 	$L__BB0_728;
	setp.lt.u32 	%p793, %r2292, %r486;
	@%p793 bra 	$L__BB0_727;
	cvt.u32.u64 	%r2294, %rd565;
	setp.gt.u32 	%p794, %r2294, %r485;
	@%p794 bra 	$L__BB0_728;
	setp.lt.u32 	%p795, %r2294, %r485;
	@%p795 bra 	$L__BB0_727;
	cvt.u32.u64 	%r2296, %rd577;
	setp.gt.u32 	%p796, %r2296, %r484;
	@%p796 bra 	$L__BB0_728;
	setp.lt.u32 	%p797, %r2296, %r484;
	@%p797 bra 	$L__BB0_727;
	cvt.u32.u64 	%r2298, %rd569;
	setp.gt.u32 	%p798, %r2298, %r483;
	@%p798 bra 	$L__BB0_728;
	cvt.u32.u64 	%r2300, %rd592;
	setp.ge.u32 	%p799, %r2298, %r483;
	setp.lt.u32 	%p800, %r3115, %r2300;
	and.pred  	%p801, %p799, %p800;
	@%p801 bra 	$L__BB0_728;
$L__BB0_727:
	cvt.u64.u32 	%rd8510, %r3115;
	sub.s64 	%rd8511, %rd8510, %rd592;
	cvt.u32.u64 	%r3115, %rd8511;
	shr.u64 	%rd8512, %rd8511, 63;
	and.b64  	%rd8513, %rd16177, 4294967295;
	add.s64 	%rd8514, %rd8512, %rd569;
	sub.s64 	%rd16177, %rd8513, %rd8514;
	shr.u64 	%rd8515, %rd16177, 63;
	and.b64  	%rd8516, %rd16178, 4294967295;
	add.s64 	%rd8517, %rd8515, %rd577;
	sub.s64 	%rd16178, %rd8516, %rd8517;
	shr.u64 	%rd8518, %rd16178, 63;
	and.b64  	%rd8519, %rd16179, 4294967295;
	add.s64 	%rd8520, %rd8518, %rd565;
	sub.s64 	%rd16179, %rd8519, %rd8520;
	shr.u64 	%rd8521, %rd16179, 63;
	and.b64  	%rd8522, %rd16180, 4294967295;
	add.s64 	%rd8523, %rd8521, %rd568;
	sub.s64 	%rd16180, %rd8522, %rd8523;
	shr.u64 	%rd8524, %rd16180, 63;
	and.b64  	%rd8525, %rd16181, 4294967295;
	add.s64 	%rd8526, %rd8524, %rd567;
	sub.s64 	%rd16181, %rd8525, %rd8526;
	shr.u64 	%rd8527, %rd16181, 63;
	and.b64  	%rd8528, %rd16182, 4294967295;
	add.s64 	%rd8529, %rd8527, %rd566;
	sub.s64 	%rd16182, %rd8528, %rd8529;
	shr.u64 	%rd8530, %rd16182, 63;
	cvt.u32.u64 	%r2301, %rd8530;
	add.s32 	%r2302, %r2150, %r2301;
	sub.s32 	%r3116, %r3116, %r2302;
$L__BB0_728:
	add.s32 	%r3117, %r3115, %r479;
	setp.lt.u32 	%p802, %r3117, %r3115;
	selp.u64 	%rd8531, 1, 0, %p802;
	and.b64  	%rd8532, %rd16177, 4294967295;
	add.s64 	%rd8533, %rd8532, %rd8531;
	add.s64 	%rd16183, %rd8533, %rd688;
	cvt.u32.u64 	%r495, %rd16183;
	shr.u64 	%rd8534, %rd16183, 32;
	and.b64  	%rd8535, %rd16178, 4294967295;
	add.s64 	%rd8536, %rd8534, %rd8535;
	add.s64 	%rd16184, %rd8536, %rd690;
	cvt.u32.u64 	%r496, %rd16184;
	shr.u64 	%rd8537, %rd16184, 32;
	and.b64  	%rd8538, %rd16179, 4294967295;
	add.s64 	%rd8539, %rd8537, %rd8538;
	add.s64 	%rd16185, %rd8539, %rd692;
	cvt.u32.u64 	%r497, %rd16185;
	shr.u64 	%rd8540, %rd16185, 32;
	and.b64  	%rd8541, %rd16180, 4294967295;
	add.s64 	%rd8542, %rd8540, %rd8541;
	add.s64 	%rd16186, %rd8542, %rd694;
	cvt.u32.u64 	%r498, %rd16186;
	shr.u64 	%rd8543, %rd16186, 32;
	and.b64  	%rd8544, %rd16181, 4294967295;
	add.s64 	%rd8545, %rd8543, %rd8544;
	add.s64 	%rd16187, %rd8545, %rd696;
	cvt.u32.u64 	%r499, %rd16187;
	shr.u64 	%rd8546, %rd16187, 32;
	and.b64  	%rd8547, %rd16182, 4294967295;
	add.s64 	%rd8548, %rd8546, %rd8547;
	add.s64 	%rd16188, %rd8548, %rd698;
	cvt.u32.u64 	%r500, %rd16188;
	shr.u64 	%rd8549, %rd16188, 32;
	cvt.u64.u32 	%rd8550, %r3116;
	add.s64 	%rd8551, %rd8549, %rd8550;
	add.s64 	%rd8552, %rd8551, %rd700;
	cvt.u32.u64 	%r3118, %rd8552;
	setp.gt.u64 	%p803, %rd8552, 4294967295;
	@%p803 bra 	$L__BB0_743;
	setp.gt.u32 	%p804, %r2150, %r3118;
	@%p804 bra 	$L__BB0_744;
	setp.lt.u32 	%p805, %r2150, %r3118;
	@%p805 bra 	$L__BB0_743;
	cvt.u32.u64 	%r2303, %rd566;
	setp.gt.u32 	%p806, %r2303, %r500;
	@%p806 bra 	$L__BB0_744;
	setp.lt.u32 	%p807, %r2303, %r500;
	@%p807 bra 	$L__BB0_743;
	cvt.u32.u64 	%r2305, %rd567;
	setp.gt.u32 	%p808, %r2305, %r499;
	@%p808 bra 	$L__BB0_744;
	setp.lt.u32 	%p809, %r2305, %r499;
	@%p809 bra 	$L__BB0_743;
	cvt.u32.u64 	%r2307, %rd568;
	setp.gt.u32 	%p810, %r2307, %r498;
	@%p810 bra 	$L__BB0_744;
	setp.lt.u32 	%p811, %r2307, %r498;
	@%p811 bra 	$L__BB0_743;
	cvt.u32.u64 	%r2309, %rd565;
	setp.gt.u32 	%p812, %r2309, %r497;
	@%p812 bra 	$L__BB0_744;
	setp.lt.u32 	%p813, %r2309, %r497;
	@%p813 bra 	$L__BB0_743;
	cvt.u32.u64 	%r2311, %rd577;
	setp.gt.u32 	%p814, %r2311, %r496;
	@%p814 bra 	$L__BB0_744;
	setp.lt.u32 	%p815, %r2311, %r496;
	@%p815 bra 	$L__BB0_743;
	cvt.u32.u64 	%r2313, %rd569;
	setp.gt.u32 	%p816, %r2313, %r495;
	@%p816 bra 	$L__BB0_744;
	cvt.u32.u64 	%r2315, %rd592;
	setp.ge.u32 	%p817, %r2313, %r495;
	setp.lt.u32 	%p818, %r3117, %r2315;
	and.pred  	%p819, %p817, %p818;
	@%p819 bra 	$L__BB0_744;
$L__BB0_743:
	cvt.u64.u32 	%rd8554, %r3117;
	sub.s64 	%rd8555, %rd8554, %rd592;
	cvt.u32.u64 	%r3117, %rd8555;
	shr.u64 	%rd8556, %rd8555, 63;
	and.b64  	%rd8557, %rd16183, 4294967295;
	add.s64 	%rd8558, %rd8556, %rd569;
	sub.s64 	%rd16183, %rd8557, %rd8558;
	shr.u64 	%rd8559, %rd16183, 63;
	and.b64  	%rd8560, %rd16184, 4294967295;
	add.s64 	%rd8561, %rd8559, %rd577;
	sub.s64 	%rd16184, %rd8560, %rd8561;
	shr.u64 	%rd8562, %rd16184, 63;
	and.b64  	%rd8563, %rd16185, 4294967295;
	add.s64 	%rd8564, %rd8562, %rd565;
	sub.s64 	%rd16185, %rd8563, %rd8564;
	shr.u64 	%rd8565, %rd16185, 63;
	and.b64  	%rd8566, %rd16186, 4294967295;
	add.s64 	%rd8567, %rd8565, %rd568;
	sub.s64 	%rd16186, %rd8566, %rd8567;
	shr.u64 	%rd8568, %rd16186, 63;
	and.b64  	%rd8569, %rd16187, 4294967295;
	add.s64 	%rd8570, %rd8568, %rd567;
	sub.s64 	%rd16187, %rd8569, %rd8570;
	shr.u64 	%rd8571, %rd16187, 63;
	and.b64  	%rd8572, %rd16188, 4294967295;
	add.s64 	%rd8573, %rd8571, %rd566;
	sub.s64 	%rd16188, %rd8572, %rd8573;
	shr.u64 	%rd8574, %rd16188, 63;
	cvt.u32.u64 	%r2316, %rd8574;
	add.s32 	%r2317, %r2150, %r2316;
	sub.s32 	%r3118, %r3118, %r2317;
$L__BB0_744:
	cvt.u64.u32 	%rd731, %r3117;
	mul.wide.u32 	%rd8575, %r3117, %r3117;
	cvt.u32.u64 	%r2318, %rd8575;
	shr.u64 	%rd8576, %rd8575, 32;
	and.b64  	%rd732, %rd16183, 4294967295;
	mul.lo.s64 	%rd8577, %rd732, %rd731;
	add.s64 	%rd8578, %rd8576, %rd8577;
	shr.u64 	%rd8579, %rd8578, 32;
	and.b64  	%rd733, %rd16184, 4294967295;
	mul.lo.s64 	%rd8580, %rd733, %rd731;
	add.s64 	%rd8581, %rd8579, %rd8580;
	shr.u64 	%rd8582, %rd8581, 32;
	and.b64  	%rd734, %rd16185, 4294967295;
	mul.lo.s64 	%rd8583, %rd734, %rd731;
	add.s64 	%rd8584, %rd8582, %rd8583;
	shr.u64 	%rd8585, %rd8584, 32;
	and.b64  	%rd735, %rd16186, 4294967295;
	mul.lo.s64 	%rd8586, %rd735, %rd731;
	add.s64 	%rd8587, %rd8585, %rd8586;
	shr.u64 	%rd8588, %rd8587, 32;
	and.b64  	%rd736, %rd16187, 4294967295;
	mul.lo.s64 	%rd8589, %rd736, %rd731;
	add.s64 	%rd8590, %rd8588, %rd8589;
	shr.u64 	%rd8591, %rd8590, 32;
	and.b64  	%rd737, %rd16188, 4294967295;
	mul.lo.s64 	%rd8592, %rd737, %rd731;
	add.s64 	%rd8593, %rd8591, %rd8592;
	shr.u64 	%rd8594, %rd8593, 32;
	cvt.u64.u32 	%rd738, %r3118;
	mul.wide.u32 	%rd8595, %r3118, %r3117;
	add.s64 	%rd8596, %rd8594, %rd8595;
	shr.u64 	%rd8597, %rd8596, 32;
	and.b64  	%rd8598, %rd8578, 4294967295;
	add.s64 	%rd8599, %rd8577, %rd8598;
	shr.u64 	%rd8600, %rd8599, 32;
	and.b64  	%rd8601, %rd8581, 4294967295;
	add.s64 	%rd8602, %rd8600, %rd8601;
	mad.lo.s64 	%rd8603, %rd732, %rd732, %rd8602;
	shr.u64 	%rd8604, %rd8603, 32;
	mul.lo.s64 	%rd8605, %rd733, %rd732;
	and.b64  	%rd8606, %rd8584, 4294967295;
	add.s64 	%rd8607, %rd8604, %rd8606;
	add.s64 	%rd8608, %rd8607, %rd8605;
	shr.u64 	%rd8609, %rd8608, 32;
	mul.lo.s64 	%rd8610, %rd734, %rd732;
	and.b64  	%rd8611, %rd8587, 4294967295;
	add.s64 	%rd8612, %rd8609, %rd8611;
	add.s64 	%rd8613, %rd8612, %rd8610;
	shr.u64 	%rd8614, %rd8613, 32;
	mul.lo.s64 	%rd8615, %rd735, %rd732;
	and.b64  	%rd8616, %rd8590, 4294967295;
	add.s64 	%rd8617, %rd8614, %rd8616;
	add.s64 	%rd8618, %rd8617, %rd8615;
	shr.u64 	%rd8619, %rd8618, 32;
	mul.lo.s64 	%rd8620, %rd736, %rd732;
	and.b64  	%rd8621, %rd8593, 4294967295;
	add.s64 	%rd8622, %rd8619, %rd8621;
	add.s64 	%rd8623, %rd8622, %rd8620;
	shr.u64 	%rd8624, %rd8623, 32;
	mul.lo.s64 	%rd8625, %rd737, %rd732;
	and.b64  	%rd8626, %rd8596, 4294967295;
	add.s64 	%rd8627, %rd8624, %rd8626;
	add.s64 	%rd8628, %rd8627, %rd8625;
	shr.u64 	%rd8629, %rd8628, 32;
	mul.lo.s64 	%rd8630, %rd732, %rd738;
	add.s64 	%rd8631, %rd8629, %rd8597;
	add.s64 	%rd8632, %rd8631, %rd8630;
	shr.u64 	%rd8633, %rd8632, 32;
	and.b64  	%rd8634, %rd8603, 4294967295;
	add.s64 	%rd8635, %rd8580, %rd8634;
	shr.u64 	%rd8636, %rd8635, 32;
	and.b64  	%rd8637, %rd8608, 4294967295;
	add.s64 	%rd8638, %rd8636, %rd8637;
	add.s64 	%rd8639, %rd8638, %rd8605;
	shr.u64 	%rd8640, %rd8639, 32;
	and.b64  	%rd8641, %rd8613, 4294967295;
	add.s64 	%rd8642, %rd8640, %rd8641;
	mad.lo.s64 	%rd8643, %rd733, %rd733, %rd8642;
	shr.u64 	%rd8644, %rd8643, 32;
	mul.lo.s64 	%rd8645, %rd734, %rd733;
	and.b64  	%rd8646, %rd8618, 4294967295;
	add.s64 	%rd8647, %rd8644, %rd8646;
	add.s64 	%rd8648, %rd8647, %rd8645;
	shr.u64 	%rd8649, %rd8648, 32;
	mul.lo.s64 	%rd8650, %rd735, %rd733;
	and.b64  	%rd8651, %rd8623, 4294967295;
	add.s64 	%rd8652, %rd8649, %rd8651;
	add.s64 	%rd8653, %rd8652, %rd8650;
	shr.u64 	%rd8654, %rd8653, 32;
	mul.lo.s64 	%rd8655, %rd736, %rd733;
	and.b64  	%rd8656, %rd8628, 4294967295;
	add.s64 	%rd8657, %rd8654, %rd8656;
	add.s64 	%rd8658, %rd8657, %rd8655;
	shr.u64 	%rd8659, %rd8658, 32;
	mul.lo.s64 	%rd8660, %rd737, %rd733;
	and.b64  	%rd8661, %rd8632, 4294967295;
	add.s64 	%rd8662, %rd8659, %rd8661;
	add.s64 	%rd8663, %rd8662, %rd8660;
	shr.u64 	%rd8664, %rd8663, 32;
	mul.lo.s64 	%rd8665, %rd733, %rd738;
	add.s64 	%rd8666, %rd8664, %rd8633;
	add.s64 	%rd8667, %rd8666, %rd8665;
	shr.u64 	%rd8668, %rd8667, 32;
	and.b64  	%rd8669, %rd8639, 4294967295;
	add.s64 	%rd8670, %rd8583, %rd8669;
	shr.u64 	%rd8671, %rd8670, 32;
	and.b64  	%rd8672, %rd8643, 4294967295;
	add.s64 	%rd8673, %rd8671, %rd8672;
	add.s64 	%rd8674, %rd8673, %rd8610;
	shr.u64 	%rd8675, %rd8674, 32;
	and.b64  	%rd8676, %rd8648, 4294967295;
	add.s64 	%rd8677, %rd8675, %rd8676;
	add.s64 	%rd8678, %rd8677, %rd8645;
	shr.u64 	%rd8679, %rd8678, 32;
	and.b64  	%rd8680, %rd8653, 4294967295;
	add.s64 	%rd8681, %rd8679, %rd8680;
	mad.lo.s64 	%rd8682, %rd734, %rd734, %rd8681;
	shr.u64 	%rd8683, %rd8682, 32;
	mul.lo.s64 	%rd8684, %rd735, %rd734;
	and.b64  	%rd8685, %rd8658, 4294967295;
	add.s64 	%rd8686, %rd8683, %rd8685;
	add.s64 	%rd8687, %rd8686, %rd8684;
	shr.u64 	%rd8688, %rd8687, 32;
	mul.lo.s64 	%rd8689, %rd736, %rd734;
	and.b64  	%rd8690, %rd8663, 4294967295;
	add.s64 	%rd8691, %rd8688, %rd8690;
	add.s64 	%rd8692, %rd8691, %rd8689;
	shr.u64 	%rd8693, %rd8692, 32;
	mul.lo.s64 	%rd8694, %rd737, %rd734;
	and.b64  	%rd8695, %rd8667, 4294967295;
	add.s64 	%rd8696, %rd8693, %rd8695;
	add.s64 	%rd8697, %rd8696, %rd8694;
	shr.u64 	%rd8698, %rd8697, 32;
	mul.lo.s64 	%rd8699, %rd734, %rd738;
	add.s64 	%rd8700, %rd8698, %rd8668;
	add.s64 	%rd8701, %rd8700, %rd8699;
	shr.u64 	%rd8702, %rd8701, 32;
	and.b64  	%rd8703, %rd8674, 4294967295;
	add.s64 	%rd8704, %rd8586, %rd8703;
	shr.u64 	%rd8705, %rd8704, 32;
	and.b64  	%rd8706, %rd8678, 4294967295;
	add.s64 	%rd8707, %rd8705, %rd8706;
	add.s64 	%rd8708, %rd8707, %rd8615;
	shr.u64 	%rd8709, %rd8708, 32;
	and.b64  	%rd8710, %rd8682, 4294967295;
	add.s64 	%rd8711, %rd8709, %rd8710;
	add.s64 	%rd8712, %rd8711, %rd8650;
	shr.u64 	%rd8713, %rd8712, 32;
	and.b64  	%rd8714, %rd8687, 4294967295;
	add.s64 	%rd8715, %rd8713, %rd8714;
	add.s64 	%rd8716, %rd8715, %rd8684;
	shr.u64 	%rd8717, %rd8716, 32;
	and.b64  	%rd8718, %rd8692, 4294967295;
	add.s64 	%rd8719, %rd8717, %rd8718;
	mad.lo.s64 	%rd8720, %rd735, %rd735, %rd8719;
	shr.u64 	%rd8721, %rd8720, 32;
	mul.lo.s64 	%rd8722, %rd736, %rd735;
	and.b64  	%rd8723, %rd8697, 4294967295;
	add.s64 	%rd8724, %rd8721, %rd8723;
	add.s64 	%rd8725, %rd8724, %rd8722;
	shr.u64 	%rd8726, %rd8725, 32;
	mul.lo.s64 	%rd8727, %rd737, %rd735;
	and.b64  	%rd8728, %rd8701, 4294967295;
	add.s64 	%rd8729, %rd8726, %rd8728;
	add.s64 	%rd8730, %rd8729, %rd8727;
	shr.u64 	%rd8731, %rd8730, 32;
	mul.lo.s64 	%rd8732, %rd735, %rd738;
	add.s64 	%rd8733, %rd8731, %rd8702;
	add.s64 	%rd8734, %rd8733, %rd8732;
	shr.u64 	%rd8735, %rd8734, 32;
	and.b64  	%rd8736, %rd8708, 4294967295;
	add.s64 	%rd8737, %rd8589, %rd8736;
	shr.u64 	%rd8738, %rd8737, 32;
	and.b64  	%rd8739, %rd8712, 4294967295;
	add.s64 	%rd8740, %rd8738, %rd8739;
	add.s64 	%rd8741, %rd8740, %rd8620;
	shr.u64 	%rd8742, %rd8741, 32;
	and.b64  	%rd8743, %rd8716, 4294967295;
	add.s64 	%rd8744, %rd8742, %rd8743;
	add.s64 	%rd8745, %rd8744, %rd8655;
	shr.u64 	%rd8746, %rd8745, 32;
	and.b64  	%rd8747, %rd8720, 4294967295;
	add.s64 	%rd8748, %rd8746, %rd8747;
	add.s64 	%rd8749, %rd8748, %rd8689;
	shr.u64 	%rd8750, %rd8749, 32;
	and.b64  	%rd8751, %rd8725, 4294967295;
	add.s64 	%rd8752, %rd8750, %rd8751;
	add.s64 	%rd8753, %rd8752, %rd8722;
	shr.u64 	%rd8754, %rd8753, 32;
	and.b64  	%rd8755, %rd8730, 4294967295;
	add.s64 	%rd8756, %rd8754, %rd8755;
	mad.lo.s64 	%rd8757, %rd736, %rd736, %rd8756;
	shr.u64 	%rd8758, %rd8757, 32;
	mul.lo.s64 	%rd8759, %rd737, %rd736;
	and.b64  	%rd8760, %rd8734, 4294967295;
	add.s64 	%rd8761, %rd8758, %rd8760;
	add.s64 	%rd8762, %rd8761, %rd8759;
	shr.u64 	%rd8763, %rd8762, 32;
	mul.lo.s64 	%rd8764, %rd736, %rd738;
	add.s64 	%rd8765, %rd8763, %rd8735;
	add.s64 	%rd8766, %rd8765, %rd8764;
	shr.u64 	%rd8767, %rd8766, 32;
	and.b64  	%rd8768, %rd8741, 4294967295;
	add.s64 	%rd8769, %rd8592, %rd8768;
	shr.u64 	%rd8770, %rd8769, 32;
	and.b64  	%rd8771, %rd8745, 4294967295;
	add.s64 	%rd8772, %rd8770, %rd8771;
	add.s64 	%rd8773, %rd8772, %rd8625;
	shr.u64 	%rd8774, %rd8773, 32;
	and.b64  	%rd8775, %rd8749, 4294967295;
	add.s64 	%rd8776, %rd8774, %rd8775;
	add.s64 	%rd8777, %rd8776, %rd8660;
	shr.u64 	%rd8778, %rd8777, 32;
	and.b64  	%rd8779, %rd8753, 4294967295;
	add.s64 	%rd8780, %rd8778, %rd8779;
	add.s64 	%rd8781, %rd8780, %rd8694;
	shr.u64 	%rd8782, %rd8781, 32;
	and.b64  	%rd8783, %rd8757, 4294967295;
	add.s64 	%rd8784, %rd8782, %rd8783;
	add.s64 	%rd8785, %rd8784, %rd8727;
	shr.u64 	%rd8786, %rd8785, 32;
	and.b64  	%rd8787, %rd8762, 4294967295;
	add.s64 	%rd8788, %rd8786, %rd8787;
	add.s64 	%rd8789, %rd8788, %rd8759;
	shr.u64 	%rd8790, %rd8789, 32;
	and.b64  	%rd8791, %rd8766, 4294967295;
	add.s64 	%rd8792, %rd8790, %rd8791;
	mad.lo.s64 	%rd8793, %rd737, %rd737, %rd8792;
	shr.u64 	%rd8794, %rd8793, 32;
	mul.lo.s64 	%rd8795, %rd737, %rd738;
	add.s64 	%rd8796, %rd8794, %rd8767;
	add.s64 	%rd8797, %rd8796, %rd8795;
	shr.u64 	%rd8798, %rd8797, 32;
	and.b64  	%rd8799, %rd8773, 4294967295;
	add.s64 	%rd8800, %rd8595, %rd8799;
	shr.u64 	%rd8801, %rd8800, 32;
	and.b64  	%rd8802, %rd8777, 4294967295;
	add.s64 	%rd8803, %rd8801, %rd8802;
	add.s64 	%rd8804, %rd8803, %rd8630;
	cvt.u32.u64 	%r2319, %rd8804;
	shr.u64 	%rd8805, %rd8804, 32;
	and.b64  	%rd8806, %rd8781, 4294967295;
	add.s64 	%rd8807, %rd8805, %rd8806;
	add.s64 	%rd8808, %rd8807, %rd8665;
	shr.u64 	%rd8809, %rd8808, 32;
	and.b64  	%rd8810, %rd8785, 4294967295;
	add.s64 	%rd8811, %rd8809, %rd8810;
	add.s64 	%rd8812, %rd8811, %rd8699;
	shr.u64 	%rd8813, %rd8812, 32;
	and.b64  	%rd8814, %rd8789, 4294967295;
	add.s64 	%rd8815, %rd8813, %rd8814;
	add.s64 	%rd8816, %rd8815, %rd8732;
	shr.u64 	%rd8817, %rd8816, 32;
	and.b64  	%rd8818, %rd8793, 4294967295;
	add.s64 	%rd8819, %rd8817, %rd8818;
	add.s64 	%rd8820, %rd8819, %rd8764;
	shr.u64 	%rd8821, %rd8820, 32;
	and.b64  	%rd8822, %rd8797, 4294967295;
	add.s64 	%rd8823, %rd8821, %rd8822;
	add.s64 	%rd8824, %rd8823, %rd8795;
	shr.u64 	%rd8825, %rd8824, 32;
	mul.wide.u32 	%rd8826, %r3118, %r3118;
	add.s64 	%rd8827, %rd8825, %rd8798;
	add.s64 	%rd8828, %rd8827, %rd8826;
	shr.u64 	%rd8829, %rd8828, 32;
	and.b64  	%rd8830, %rd8804, 4294967295;
	mul.lo.s64 	%rd8831, %rd8830, 977;
	cvt.u32.u64 	%r2320, %rd8831;
	shr.u64 	%rd8832, %rd8831, 32;
	and.b64  	%rd8833, %rd8808, 4294967295;
	mad.lo.s64 	%rd8834, %rd8833, 977, %rd8832;
	shr.u64 	%rd8835, %rd8834, 32;
	and.b64  	%rd8836, %rd8812, 4294967295;
	mad.lo.s64 	%rd8837, %rd8836, 977, %rd8835;
	shr.u64 	%rd8838, %rd8837, 32;
	and.b64  	%rd8839, %rd8816, 4294967295;
	mad.lo.s64 	%rd8840, %rd8839, 977, %rd8838;
	shr.u64 	%rd8841, %rd8840, 32;
	and.b64  	%rd8842, %rd8820, 4294967295;
	mad.lo.s64 	%rd8843, %rd8842, 977, %rd8841;
	shr.u64 	%rd8844, %rd8843, 32;
	and.b64  	%rd8845, %rd8824, 4294967295;
	mad.lo.s64 	%rd8846, %rd8845, 977, %rd8844;
	shr.u64 	%rd8847, %rd8846, 32;
	and.b64  	%rd8848, %rd8828, 4294967295;
	mad.lo.s64 	%rd8849, %rd8848, 977, %rd8847;
	shr.u64 	%rd8850, %rd8849, 32;
	mad.lo.s64 	%rd8851, %rd8829, 977, %rd8850;
	shr.u64 	%rd8852, %rd8851, 32;
	add.s32 	%r2321, %r2318, %r2320;
	setp.lt.u32 	%p820, %r2321, %r2318;
	selp.u64 	%rd8853, 1, 0, %p820;
	and.b64  	%rd8854, %rd8599, 4294967295;
	and.b64  	%rd8855, %rd8834, 4294967295;
	add.s64 	%rd8856, %rd8854, %rd8853;
	add.s64 	%rd8857, %rd8856, %rd8855;
	cvt.u32.u64 	%r2322, %rd8857;
	shr.u64 	%rd8858, %rd8857, 32;
	and.b64  	%rd8859, %rd8635, 4294967295;
	and.b64  	%rd8860, %rd8837, 4294967295;
	add.s64 	%rd8861, %rd8858, %rd8859;
	add.s64 	%rd8862, %rd8861, %rd8860;
	shr.u64 	%rd8863, %rd8862, 32;
	and.b64  	%rd8864, %rd8670, 4294967295;
	and.b64  	%rd8865, %rd8840, 4294967295;
	add.s64 	%rd8866, %rd8863, %rd8864;
	add.s64 	%rd8867, %rd8866, %rd8865;
	shr.u64 	%rd8868, %rd8867, 32;
	and.b64  	%rd8869, %rd8704, 4294967295;
	and.b64  	%rd8870, %rd8843, 4294967295;
	add.s64 	%rd8871, %rd8868, %rd8869;
	add.s64 	%rd8872, %rd8871, %rd8870;
	shr.u64 	%rd8873, %rd8872, 32;
	and.b64  	%rd8874, %rd8737, 4294967295;
	and.b64  	%rd8875, %rd8846, 4294967295;
	add.s64 	%rd8876, %rd8873, %rd8874;
	add.s64 	%rd8877, %rd8876, %rd8875;
	shr.u64 	%rd8878, %rd8877, 32;
	and.b64  	%rd8879, %rd8769, 4294967295;
	and.b64  	%rd8880, %rd8849, 4294967295;
	add.s64 	%rd8881, %rd8878, %rd8879;
	add.s64 	%rd8882, %rd8881, %rd8880;
	shr.u64 	%rd8883, %rd8882, 32;
	and.b64  	%rd8884, %rd8800, 4294967295;
	and.b64  	%rd8885, %rd8851, 4294967295;
	add.s64 	%rd8886, %rd8883, %rd8884;
	add.s64 	%rd8887, %rd8886, %rd8885;
	shr.u64 	%rd8888, %rd8887, 32;
	add.s64 	%rd8889, %rd8852, %rd8888;
	add.s32 	%r2323, %r2322, %r2319;
	setp.lt.u32 	%p821, %r2323, %r2322;
	selp.u64 	%rd8890, 1, 0, %p821;
	and.b64  	%rd8891, %rd8862, 4294967295;
	add.s64 	%rd8892, %rd8891, %rd8890;
	add.s64 	%rd8893, %rd8892, %rd8833;
	shr.u64 	%rd8894, %rd8893, 32;
	and.b64  	%rd8895, %rd8867, 4294967295;
	add.s64 	%rd8896, %rd8894, %rd8895;
	add.s64 	%rd8897, %rd8896, %rd8836;
	shr.u64 	%rd8898, %rd8897, 32;
	and.b64  	%rd8899, %rd8872, 4294967295;
	add.s64 	%rd8900, %rd8898, %rd8899;
	add.s64 	%rd8901, %rd8900, %rd8839;
	shr.u64 	%rd8902, %rd8901, 32;
	and.b64  	%rd8903, %rd8877, 4294967295;
	add.s64 	%rd8904, %rd8902, %rd8903;
	add.s64 	%rd8905, %rd8904, %rd8842;
	shr.u64 	%rd8906, %rd8905, 32;
	and.b64  	%rd8907, %rd8882, 4294967295;
	add.s64 	%rd8908, %rd8906, %rd8907;
	add.s64 	%rd8909, %rd8908, %rd8845;
	shr.u64 	%rd8910, %rd8909, 32;
	and.b64  	%rd8911, %rd8887, 4294967295;
	add.s64 	%rd8912, %rd8910, %rd8911;
	add.s64 	%rd8913, %rd8912, %rd8848;
	cvt.u32.u64 	%r2324, %rd8913;
	shr.u64 	%rd8914, %rd8913, 32;
	add.s64 	%rd8915, %rd8914, %rd8889;
	add.s64 	%rd8916, %rd8915, %rd8829;
	shr.u64 	%rd8917, %rd8916, 32;
	and.b64  	%rd8918, %rd8916, 4294967295;
	mul.lo.s64 	%rd8919, %rd8918, 977;
	shr.u64 	%rd8920, %rd8919, 32;
	mad.lo.s64 	%rd8921, %rd8917, 977, %rd8920;
	cvt.u64.u32 	%rd8922, %r2321;
	and.b64  	%rd8923, %rd8919, 4294967295;
	add.s64 	%rd16195, %rd8923, %rd8922;
	shr.u64 	%rd8924, %rd16195, 32;
	cvt.u64.u32 	%rd8925, %r2323;
	add.s64 	%rd8926, %rd8924, %rd8925;
	add.s64 	%rd8927, %rd8916, %rd8921;
	and.b64  	%rd8928, %rd8927, 4294967295;
	add.s64 	%rd16194, %rd8926, %rd8928;
	shr.u64 	%rd8929, %rd16194, 32;
	and.b64  	%rd8930, %rd8893, 4294967295;
	add.s64 	%rd8931, %rd8929, %rd8930;
	add.s64 	%rd16193, %rd8931, %rd8917;
	shr.u64 	%rd8932, %rd16193, 32;
	and.b64  	%rd8933, %rd8897, 4294967295;
	add.s64 	%rd16192, %rd8932, %rd8933;
	shr.u64 	%rd8934, %rd16192, 32;
	and.b64  	%rd8935, %rd8901, 4294967295;
	add.s64 	%rd16191, %rd8934, %rd8935;
	shr.u64 	%rd8936, %rd16191, 32;
	and.b64  	%rd8937, %rd8905, 4294967295;
	add.s64 	%rd16190, %rd8936, %rd8937;
	shr.u64 	%rd8938, %rd16190, 32;
	and.b64  	%rd8939, %rd8909, 4294967295;
	add.s64 	%rd16189, %rd8938, %rd8939;
	{ .reg .b32 tmp; mov.b64 {tmp, %r2325}, %rd16189; }
	add.s32 	%r3119, %r2324, %r2325;
$L__BB0_745:
	ld.const.u32 	%rd755, [FIELD_P+20];
	ld.const.u32 	%rd756, [FIELD_P+16];
	ld.const.u32 	%rd757, [FIELD_P+4];
	ld.const.u32 	%rd758, [FIELD_P+8];
	ld.const.u32 	%rd759, [FIELD_P];
	cvt.u32.u64 	%r508, %rd16194;
	cvt.u32.u64 	%r509, %rd16193;
	cvt.u32.u64 	%r510, %rd16192;
	cvt.u32.u64 	%r511, %rd16191;
	cvt.u32.u64 	%r512, %rd16190;
	cvt.u32.u64 	%r513, %rd16189;
	ld.const.u32 	%r514, [FIELD_P+28];
	setp.lt.u32 	%p822, %r3119, %r514;
	@%p822 bra 	$L__BB0_760;
	setp.gt.u32 	%p823, %r3119, %r514;
	@%p823 bra 	$L__BB0_759;
	cvt.u32.u64 	%r2326, %rd566;
	setp.gt.u32 	%p824, %r2326, %r513;
	@%p824 bra 	$L__BB0_760;
	setp.lt.u32 	%p825, %r2326, %r513;
	@%p825 bra 	$L__BB0_759;
	cvt.u32.u64 	%r2328, %rd755;
	setp.gt.u32 	%p826, %r2328, %r512;
	@%p826 bra 	$L__BB0_760;
	setp.lt.u32 	%p827, %r2328, %r512;
	@%p827 bra 	$L__BB0_759;
	cvt.u32.u64 	%r2330, %rd756;
	setp.gt.u32 	%p828, %r2330, %r511;
	@%p828 bra 	$L__BB0_760;
	setp.lt.u32 	%p829, %r2330, %r511;
	@%p829 bra 	$L__BB0_759;
	cvt.u32.u64 	%r2332, %rd565;
	setp.gt.u32 	%p830, %r2332, %r510;
	@%p830 bra 	$L__BB0_760;
	setp.lt.u32 	%p831, %r2332, %r510;
	@%p831 bra 	$L__BB0_759;
	cvt.u32.u64 	%r2334, %rd758;
	setp.gt.u32 	%p832, %r2334, %r509;
	@%p832 bra 	$L__BB0_760;
	setp.lt.u32 	%p833, %r2334, %r509;
	@%p833 bra 	$L__BB0_759;
	cvt.u32.u64 	%r2336, %rd757;
	setp.gt.u32 	%p834, %r2336, %r508;
	@%p834 bra 	$L__BB0_760;
	cvt.u32.u64 	%r2338, %rd759;
	setp.ge.u32 	%p835, %r2336, %r508;
	cvt.u32.u64 	%r2339, %rd16195;
	setp.gt.u32 	%p836, %r2338, %r2339;
	and.pred  	%p837, %p835, %p836;
	@%p837 bra 	$L__BB0_760;
$L__BB0_759:
	and.b64  	%rd8941, %rd16195, 4294967295;
	sub.s64 	%rd16195, %rd8941, %rd759;
	shr.u64 	%rd8942, %rd16195, 63;
	and.b64  	%rd8943, %rd16194, 4294967295;
	add.s64 	%rd8944, %rd8942, %rd757;
	sub.s64 	%rd16194, %rd8943, %rd8944;
	shr.u64 	%rd8945, %rd16194, 63;
	and.b64  	%rd8946, %rd16193, 4294967295;
	add.s64 	%rd8947, %rd8945, %rd758;
	sub.s64 	%rd16193, %rd8946, %rd8947;
	shr.u64 	%rd8948, %rd16193, 63;
	and.b64  	%rd8949, %rd16192, 4294967295;
	add.s64 	%rd8950, %rd8948, %rd565;
	sub.s64 	%rd16192, %rd8949, %rd8950;
	shr.u64 	%rd8951, %rd16192, 63;
	and.b64  	%rd8952, %rd16191, 4294967295;
	add.s64 	%rd8953, %rd8951, %rd756;
	sub.s64 	%rd16191, %rd8952, %rd8953;
	shr.u64 	%rd8954, %rd16191, 63;
	and.b64  	%rd8955, %rd16190, 4294967295;
	add.s64 	%rd8956, %rd8954, %rd755;
	sub.s64 	%rd16190, %rd8955, %rd8956;
	shr.u64 	%rd8957, %rd16190, 63;
	and.b64  	%rd8958, %rd16189, 4294967295;
	add.s64 	%rd8959, %rd8957, %rd566;
	sub.s64 	%rd16189, %rd8958, %rd8959;
	shr.u64 	%rd8960, %rd16189, 63;
	cvt.u32.u64 	%r2340, %rd8960;
	add.s32 	%r2341, %r514, %r2340;
	sub.s32 	%r3119, %r3119, %r2341;
	bra.uni 	$L__BB0_745;
$L__BB0_760:
	and.b64  	%rd8961, %rd16195, 4294967295;
	cvt.u64.u32 	%rd767, %r3112;
	sub.s64 	%rd8962, %rd8961, %rd767;
	cvt.u32.u64 	%r3121, %rd8962;
	shr.u64 	%rd8963, %rd8962, 63;
	and.b64  	%rd8964, %rd16194, 4294967295;
	and.b64  	%rd768, %rd16164, 4294967295;
	add.s64 	%rd8965, %rd8963, %rd768;
	sub.s64 	%rd16201, %rd8964, %rd8965;
	shr.u64 	%rd8966, %rd16201, 63;
	and.b64  	%rd8967, %rd16193, 4294967295;
	and.b64  	%rd770, %rd16165, 4294967295;
	add.s64 	%rd8968, %rd8966, %rd770;
	sub.s64 	%rd16200, %rd8967, %rd8968;
	shr.u64 	%rd8969, %rd16200, 63;
	and.b64  	%rd8970, %rd16192, 4294967295;
	and.b64  	%rd772, %rd16166, 4294967295;
	add.s64 	%rd8971, %rd8969, %rd772;
	sub.s64 	%rd16199, %rd8970, %rd8971;
	shr.u64 	%rd8972, %rd16199, 63;
	and.b64  	%rd8973, %rd16191, 4294967295;
	and.b64  	%rd774, %rd16167, 4294967295;
	add.s64 	%rd8974, %rd8972, %rd774;
	sub.s64 	%rd16198, %rd8973, %rd8974;
	shr.u64 	%rd8975, %rd16198, 63;
	and.b64  	%rd8976, %rd16190, 4294967295;
	and.b64  	%rd776, %rd16168, 4294967295;
	add.s64 	%rd8977, %rd8975, %rd776;
	sub.s64 	%rd16197, %rd8976, %rd8977;
	shr.u64 	%rd8978, %rd16197, 63;
	and.b64  	%rd8979, %rd16189, 4294967295;
	and.b64  	%rd778, %rd16169, 4294967295;
	add.s64 	%rd8980, %rd8978, %rd778;
	sub.s64 	%rd16196, %rd8979, %rd8980;
	shr.u64 	%rd8981, %rd16196, 63;
	cvt.u64.u32 	%rd8982, %r3119;
	cvt.u64.u32 	%rd780, %r3113;
	add.s64 	%rd8983, %rd8981, %rd780;
	sub.s64 	%rd8984, %rd8982, %rd8983;
	cvt.u32.u64 	%r3120, %rd8984;
	setp.gt.s64 	%p838, %rd8984, -1;
	@%p838 bra 	$L__BB0_762;
	cvt.u32.u64 	%r2342, %rd759;
	add.s32 	%r3121, %r2342, %r3121;
	setp.lt.u32 	%p839, %r3121, %r2342;
	selp.u64 	%rd8985, 1, 0, %p839;
	and.b64  	%rd8986, %rd16201, 4294967295;
	add.s64 	%rd8987, %rd8986, %rd8985;
	add.s64 	%rd16201, %rd8987, %rd757;
	shr.u64 	%rd8988, %rd16201, 32;
	and.b64  	%rd8989, %rd16200, 4294967295;
	add.s64 	%rd8990, %rd8988, %rd8989;
	add.s64 	%rd16200, %rd8990, %rd758;
	shr.u64 	%rd8991, %rd16200, 32;
	and.b64  	%rd8992, %rd16199, 4294967295;
	add.s64 	%rd8993, %rd8991, %rd8992;
	add.s64 	%rd16199, %rd8993, %rd565;
	shr.u64 	%rd8994, %rd16199, 32;
	and.b64  	%rd8995, %rd16198, 4294967295;
	add.s64 	%rd8996, %rd8994, %rd8995;
	add.s64 	%rd16198, %rd8996, %rd756;
	shr.u64 	%rd8997, %rd16198, 32;
	and.b64  	%rd8998, %rd16197, 4294967295;
	add.s64 	%rd8999, %rd8997, %rd8998;
	add.s64 	%rd16197, %rd8999, %rd755;
	shr.u64 	%rd9000, %rd16197, 32;
	and.b64  	%rd9001, %rd16196, 4294967295;
	add.s64 	%rd9002, %rd9000, %rd9001;
	add.s64 	%rd16196, %rd9002, %rd566;
	{ .reg .b32 tmp; mov.b64 {tmp, %r2343}, %rd16196; }
	add.s32 	%r2344, %r3120, %r2343;
	add.s32 	%r3120, %r2344, %r514;
$L__BB0_762:
	cvt.u64.u32 	%rd9003, %r3121;
	sub.s64 	%rd9004, %rd9003, %rd767;
	cvt.u32.u64 	%r3189, %rd9004;
	shr.u64 	%rd9005, %rd9004, 63;
	and.b64  	%rd9006, %rd16201, 4294967295;
	add.s64 	%rd9007, %rd9005, %rd768;
	sub.s64 	%rd16207, %rd9006, %rd9007;
	shr.u64 	%rd9008, %rd16207, 63;
	and.b64  	%rd9009, %rd16200, 4294967295;
	add.s64 	%rd9010, %rd9008, %rd770;
	sub.s64 	%rd16206, %rd9009, %rd9010;
	shr.u64 	%rd9011, %rd16206, 63;
	and.b64  	%rd9012, %rd16199, 4294967295;
	add.s64 	%rd9013, %rd9011, %rd772;
	sub.s64 	%rd16205, %rd9012, %rd9013;
	shr.u64 	%rd9014, %rd16205, 63;
	and.b64  	%rd9015, %rd16198, 4294967295;
	add.s64 	%rd9016, %rd9014, %rd774;
	sub.s64 	%rd16204, %rd9015, %rd9016;
	shr.u64 	%rd9017, %rd16204, 63;
	and.b64  	%rd9018, %rd16197, 4294967295;
	add.s64 	%rd9019, %rd9017, %rd776;
	sub.s64 	%rd16203, %rd9018, %rd9019;
	shr.u64 	%rd9020, %rd16203, 63;
	and.b64  	%rd9021, %rd16196, 4294967295;
	add.s64 	%rd9022, %rd9020, %rd778;
	sub.s64 	%rd16202, %rd9021, %rd9022;
	shr.u64 	%rd9023, %rd16202, 63;
	cvt.u64.u32 	%rd9024, %r3120;
	add.s64 	%rd9025, %rd9023, %rd780;
	sub.s64 	%rd9026, %rd9024, %rd9025;
	cvt.u32.u64 	%r3182, %rd9026;
	setp.gt.s64 	%p840, %rd9026, -1;
	@%p840 bra 	$L__BB0_764;
	cvt.u32.u64 	%r2345, %rd759;
	add.s32 	%r3189, %r2345, %r3189;
	setp.lt.u32 	%p841, %r3189, %r2345;
	selp.u64 	%rd9027, 1, 0, %p841;
	and.b64  	%rd9028, %rd16207, 4294967295;
	add.s64 	%rd9029, %rd9028, %rd9027;
	add.s64 	%rd16207, %rd9029, %rd757;
	shr.u64 	%rd9030, %rd16207, 32;
	and.b64  	%rd9031, %rd16206, 4294967295;
	add.s64 	%rd9032, %rd9030, %rd9031;
	add.s64 	%rd16206, %rd9032, %rd758;
	shr.u64 	%rd9033, %rd16206, 32;
	and.b64  	%rd9034, %rd16205, 4294967295;
	add.s64 	%rd9035, %rd9033, %rd9034;
	add.s64 	%rd16205, %rd9035, %rd565;
	shr.u64 	%rd9036, %rd16205, 32;
	and.b64  	%rd9037, %rd16204, 4294967295;
	add.s64 	%rd9038, %rd9036, %rd9037;
	add.s64 	%rd16204, %rd9038, %rd756;
	shr.u64 	%rd9039, %rd16204, 32;
	and.b64  	%rd9040, %rd16203, 4294967295;
	add.s64 	%rd9041, %rd9039, %rd9040;
	add.s64 	%rd16203, %rd9041, %rd755;
	shr.u64 	%rd9042, %rd16203, 32;
	and.b64  	%rd9043, %rd16202, 4294967295;
	add.s64 	%rd9044, %rd9042, %rd9043;
	add.s64 	%rd16202, %rd9044, %rd566;
	{ .reg .b32 tmp; mov.b64 {tmp, %r2346}, %rd16202; }
	add.s32 	%r2347, %r3182, %r2346;
	add.s32 	%r3182, %r2347, %r514;
$L__BB0_764:
	cvt.u32.u64 	%r3188, %rd16207;
	cvt.u32.u64 	%r3187, %rd16206;
	cvt.u32.u64 	%r3186, %rd16205;
	cvt.u32.u64 	%r3185, %rd16204;
	cvt.u32.u64 	%r3184, %rd16203;
	cvt.u32.u64 	%r3183, %rd16202;
	cvt.u64.u32 	%rd9045, %r3189;
	sub.s64 	%rd9046, %rd767, %rd9045;
	cvt.u32.u64 	%r3124, %rd9046;
	shr.u64 	%rd9047, %rd9046, 63;
	and.b64  	%rd9048, %rd16207, 4294967295;
	add.s64 	%rd9049, %rd9047, %rd9048;
	sub.s64 	%rd16208, %rd768, %rd9049;
	shr.u64 	%rd9050, %rd16208, 63;
	and.b64  	%rd9051, %rd16206, 4294967295;
	add.s64 	%rd9052, %rd9050, %rd9051;
	sub.s64 	%rd16209, %rd770, %rd9052;
	shr.u64 	%rd9053, %rd16209, 63;
	and.b64  	%rd9054, %rd16205, 4294967295;
	add.s64 	%rd9055, %rd9053, %rd9054;
	sub.s64 	%rd16210, %rd772, %rd9055;
	shr.u64 	%rd9056, %rd16210, 63;
	and.b64  	%rd9057, %rd16204, 4294967295;
	add.s64 	%rd9058, %rd9056, %rd9057;
	sub.s64 	%rd16211, %rd774, %rd9058;
	shr.u64 	%rd9059, %rd16211, 63;
	and.b64  	%rd9060, %rd16203, 4294967295;
	add.s64 	%rd9061, %rd9059, %rd9060;
	sub.s64 	%rd16212, %rd776, %rd9061;
	shr.u64 	%rd9062, %rd16212, 63;
	and.b64  	%rd9063, %rd16202, 4294967295;
	add.s64 	%rd9064, %rd9062, %rd9063;
	sub.s64 	%rd16213, %rd778, %rd9064;
	shr.u64 	%rd9065, %rd16213, 63;
	cvt.u64.u32 	%rd9066, %r3182;
	add.s64 	%rd9067, %rd9065, %rd9066;
	sub.s64 	%rd9068, %rd780, %rd9067;
	cvt.u32.u64 	%r3125, %rd9068;
	setp.gt.s64 	%p842, %rd9068, -1;
	@%p842 bra 	$L__BB0_766;
	cvt.u32.u64 	%r2348, %rd759;
	add.s32 	%r3124, %r2348, %r3124;
	setp.lt.u32 	%p843, %r3124, %r2348;
	selp.u64 	%rd9069, 1, 0, %p843;
	and.b64  	%rd9070, %rd16208, 4294967295;
	add.s64 	%rd9071, %rd9070, %rd9069;
	add.s64 	%rd16208, %rd9071, %rd757;
	shr.u64 	%rd9072, %rd16208, 32;
	and.b64  	%rd9073, %rd16209, 4294967295;
	add.s64 	%rd9074, %rd9072, %rd9073;
	add.s64 	%rd16209, %rd9074, %rd758;
	shr.u64 	%rd9075, %rd16209, 32;
	and.b64  	%rd9076, %rd16210, 4294967295;
	add.s64 	%rd9077, %rd9075, %rd9076;
	add.s64 	%rd16210, %rd9077, %rd565;
	shr.u64 	%rd9078, %rd16210, 32;
	and.b64  	%rd9079, %rd16211, 4294967295;
	add.s64 	%rd9080, %rd9078, %rd9079;
	add.s64 	%rd16211, %rd9080, %rd756;
	shr.u64 	%rd9081, %rd16211, 32;
	and.b64  	%rd9082, %rd16212, 4294967295;
	add.s64 	%rd9083, %rd9081, %rd9082;
	add.s64 	%rd16212, %rd9083, %rd755;
	shr.u64 	%rd9084, %rd16212, 32;
	and.b64  	%rd9085, %rd16213, 4294967295;
	add.s64 	%rd9086, %rd9084, %rd9085;
	add.s64 	%rd16213, %rd9086, %rd566;
	{ .reg .b32 tmp; mov.b64 {tmp, %r2349}, %rd16213; }
	add.s32 	%r2350, %r3125, %r2349;
	add.s32 	%r3125, %r2350, %r514;
$L__BB0_766:
	cvt.u64.u32 	%rd9087, %r3124;
	mul.lo.s64 	%rd9088, %rd9087, %rd731;
	cvt.u32.u64 	%r2351, %rd9088;
	shr.u64 	%rd9089, %rd9088, 32;
	and.b64  	%rd9090, %rd16208, 4294967295;
	mad.lo.s64 	%rd9091, %rd9090, %rd731, %rd9089;
	shr.u64 	%rd9092, %rd9091, 32;
	and.b64  	%rd9093, %rd16209, 4294967295;
	mad.lo.s64 	%rd9094, %rd9093, %rd731, %rd9092;
	shr.u64 	%rd9095, %rd9094, 32;
	and.b64  	%rd9096, %rd16210, 4294967295;
	mad.lo.s64 	%rd9097, %rd9096, %rd731, %rd9095;
	shr.u64 	%rd9098, %rd9097, 32;
	and.b64  	%rd9099, %rd16211, 4294967295;
	mad.lo.s64 	%rd9100, %rd9099, %rd731, %rd9098;
	shr.u64 	%rd9101, %rd9100, 32;
	and.b64  	%rd9102, %rd16212, 4294967295;
	mad.lo.s64 	%rd9103, %rd9102, %rd731, %rd9101;
	shr.u64 	%rd9104, %rd9103, 32;
	and.b64  	%rd9105, %rd16213, 4294967295;
	mad.lo.s64 	%rd9106, %rd9105, %rd731, %rd9104;
	shr.u64 	%rd9107, %rd9106, 32;
	cvt.u64.u32 	%rd9108, %r3125;
	mad.lo.s64 	%rd9109, %rd9108, %rd731, %rd9107;
	shr.u64 	%rd9110, %rd9109, 32;
	and.b64  	%rd9111, %rd9091, 4294967295;
	mad.lo.s64 	%rd9112, %rd732, %rd9087, %rd9111;
	shr.u64 	%rd9113, %rd9112, 32;
	and.b64  	%rd9114, %rd9094, 4294967295;
	add.s64 	%rd9115, %rd9113, %rd9114;
	mad.lo.s64 	%rd9116, %rd9090, %rd732, %rd9115;
	shr.u64 	%rd9117, %rd9116, 32;
	and.b64  	%rd9118, %rd9097, 4294967295;
	add.s64 	%rd9119, %rd9117, %rd9118;
	mad.lo.s64 	%rd9120, %rd9093, %rd732, %rd9119;
	shr.u64 	%rd9121, %rd9120, 32;
	and.b64  	%rd9122, %rd9100, 4294967295;
	add.s64 	%rd9123, %rd9121, %rd9122;
	mad.lo.s64 	%rd9124, %rd9096, %rd732, %rd9123;
	shr.u64 	%rd9125, %rd9124, 32;
	and.b64  	%rd9126, %rd9103, 4294967295;
	add.s64 	%rd9127, %rd9125, %rd9126;
	mad.lo.s64 	%rd9128, %rd9099, %rd732, %rd9127;
	shr.u64 	%rd9129, %rd9128, 32;
	and.b64  	%rd9130, %rd9106, 4294967295;
	add.s64 	%rd9131, %rd9129, %rd9130;
	mad.lo.s64 	%rd9132, %rd9102, %rd732, %rd9131;
	shr.u64 	%rd9133, %rd9132, 32;
	and.b64  	%rd9134, %rd9109, 4294967295;
	add.s64 	%rd9135, %rd9133, %rd9134;
	mad.lo.s64 	%rd9136, %rd9105, %rd732, %rd9135;
	shr.u64 	%rd9137, %rd9136, 32;
	add.s64 	%rd9138, %rd9137, %rd9110;
	mad.lo.s64 	%rd9139, %rd732, %rd9108, %rd9138;
	shr.u64 	%rd9140, %rd9139, 32;
	and.b64  	%rd9141, %rd9116, 4294967295;
	mad.lo.s64 	%rd9142, %rd733, %rd9087, %rd9141;
	shr.u64 	%rd9143, %rd9142, 32;
	and.b64  	%rd9144, %rd9120, 4294967295;
	add.s64 	%rd9145, %rd9143, %rd9144;
	mad.lo.s64 	%rd9146, %rd9090, %rd733, %rd9145;
	shr.u64 	%rd9147, %rd9146, 32;
	and.b64  	%rd9148, %rd9124, 4294967295;
	add.s64 	%rd9149, %rd9147, %rd9148;
	mad.lo.s64 	%rd9150, %rd9093, %rd733, %rd9149;
	shr.u64 	%rd9151, %rd9150, 32;
	and.b64  	%rd9152, %rd9128, 4294967295;
	add.s64 	%rd9153, %rd9151, %rd9152;
	mad.lo.s64 	%rd9154, %rd9096, %rd733, %rd9153;
	shr.u64 	%rd9155, %rd9154, 32;
	and.b64  	%rd9156, %rd9132, 4294967295;
	add.s64 	%rd9157, %rd9155, %rd9156;
	mad.lo.s64 	%rd9158, %rd9099, %rd733, %rd9157;
	shr.u64 	%rd9159, %rd9158, 32;
	and.b64  	%rd9160, %rd9136, 4294967295;
	add.s64 	%rd9161, %rd9159, %rd9160;
	mad.lo.s64 	%rd9162, %rd9102, %rd733, %rd9161;
	shr.u64 	%rd9163, %rd9162, 32;
	and.b64  	%rd9164, %rd9139, 4294967295;
	add.s64 	%rd9165, %rd9163, %rd9164;
	mad.lo.s64 	%rd9166, %rd9105, %rd733, %rd9165;
	shr.u64 	%rd9167, %rd9166, 32;
	add.s64 	%rd9168, %rd9167, %rd9140;
	mad.lo.s64 	%rd9169, %rd733, %rd9108, %rd9168;
	shr.u64 	%rd9170, %rd9169, 32;
	and.b64  	%rd9171, %rd9146, 4294967295;
	mad.lo.s64 	%rd9172, %rd734, %rd9087, %rd9171;
	shr.u64 	%rd9173, %rd9172, 32;
	and.b64  	%rd9174, %rd9150, 4294967295;
	add.s64 	%rd9175, %rd9173, %rd9174;
	mad.lo.s64 	%rd9176, %rd9090, %rd734, %rd9175;
	shr.u64 	%rd9177, %rd9176, 32;
	and.b64  	%rd9178, %rd9154, 4294967295;
	add.s64 	%rd9179, %rd9177, %rd9178;
	mad.lo.s64 	%rd9180, %rd9093, %rd734, %rd9179;
	shr.u64 	%rd9181, %rd9180, 32;
	and.b64  	%rd9182, %rd9158, 4294967295;
	add.s64 	%rd9183, %rd9181, %rd9182;
	mad.lo.s64 	%rd9184, %rd9096, %rd734, %rd9183;
	shr.u64 	%rd9185, %rd9184, 32;
	and.b64  	%rd9186, %rd9162, 4294967295;
	add.s64 	%rd9187, %rd9185, %rd9186;
	mad.lo.s64 	%rd9188, %rd9099, %rd734, %rd9187;
	shr.u64 	%rd9189, %rd9188, 32;
	and.b64  	%rd9190, %rd9166, 4294967295;
	add.s64 	%rd9191, %rd9189, %rd9190;
	mad.lo.s64 	%rd9192, %rd9102, %rd734, %rd9191;
	shr.u64 	%rd9193, %rd9192, 32;
	and.b64  	%rd9194, %rd9169, 4294967295;
	add.s64 	%rd9195, %rd9193, %rd9194;
	mad.lo.s64 	%rd9196, %rd9105, %rd734, %rd9195;
	shr.u64 	%rd9197, %rd9196, 32;
	add.s64 	%rd9198, %rd9197, %rd9170;
	mad.lo.s64 	%rd9199, %rd734, %rd9108, %rd9198;
	shr.u64 	%rd9200, %rd9199, 32;
	and.b64  	%rd9201, %rd9176, 4294967295;
	mad.lo.s64 	%rd9202, %rd735, %rd9087, %rd9201;
	shr.u64 	%rd9203, %rd9202, 32;
	and.b64  	%rd9204, %rd9180, 4294967295;
	add.s64 	%rd9205, %rd9203, %rd9204;
	mad.lo.s64 	%rd9206, %rd9090, %rd735, %rd9205;
	shr.u64 	%rd9207, %rd9206, 32;
	and.b64  	%rd9208, %rd9184, 4294967295;
	add.s64 	%rd9209, %rd9207, %rd9208;
	mad.lo.s64 	%rd9210, %rd9093, %rd735, %rd9209;
	shr.u64 	%rd9211, %rd9210, 32;
	and.b64  	%rd9212, %rd9188, 4294967295;
	add.s64 	%rd9213, %rd9211, %rd9212;
	mad.lo.s64 	%rd9214, %rd9096, %rd735, %rd9213;
	shr.u64 	%rd9215, %rd9214, 32;
	and.b64  	%rd9216, %rd9192, 4294967295;
	add.s64 	%rd9217, %rd9215, %rd9216;
	mad.lo.s64 	%rd9218, %rd9099, %rd735, %rd9217;
	shr.u64 	%rd9219, %rd9218, 32;
	and.b64  	%rd9220, %rd9196, 4294967295;
	add.s64 	%rd9221, %rd9219, %rd9220;
	mad.lo.s64 	%rd9222, %rd9102, %rd735, %rd9221;
	shr.u64 	%rd9223, %rd9222, 32;
	and.b64  	%rd9224, %rd9199, 4294967295;
	add.s64 	%rd9225, %rd9223, %rd9224;
	mad.lo.s64 	%rd9226, %rd9105, %rd735, %rd9225;
	shr.u64 	%rd9227, %rd9226, 32;
	add.s64 	%rd9228, %rd9227, %rd9200;
	mad.lo.s64 	%rd9229, %rd735, %rd9108, %rd9228;
	shr.u64 	%rd9230, %rd9229, 32;
	and.b64  	%rd9231, %rd9206, 4294967295;
	mad.lo.s64 	%rd9232, %rd736, %rd9087, %rd9231;
	shr.u64 	%rd9233, %rd9232, 32;
	and.b64  	%rd9234, %rd9210, 4294967295;
	add.s64 	%rd9235, %rd9233, %rd9234;
	mad.lo.s64 	%rd9236, %rd9090, %rd736, %rd9235;
	shr.u64 	%rd9237, %rd9236, 32;
	and.b64  	%rd9238, %rd9214, 4294967295;
	add.s64 	%rd9239, %rd9237, %rd9238;
	mad.lo.s64 	%rd9240, %rd9093, %rd736, %rd9239;
	shr.u64 	%rd9241, %rd9240, 32;
	and.b64  	%rd9242, %rd9218, 4294967295;
	add.s64 	%rd9243, %rd9241, %rd9242;
	mad.lo.s64 	%rd9244, %rd9096, %rd736, %rd9243;
	shr.u64 	%rd9245, %rd9244, 32;
	and.b64  	%rd9246, %rd9222, 4294967295;
	add.s64 	%rd9247, %rd9245, %rd9246;
	mad.lo.s64 	%rd9248, %rd9099, %rd736, %rd9247;
	shr.u64 	%rd9249, %rd9248, 32;
	and.b64  	%rd9250, %rd9226, 4294967295;
	add.s64 	%rd9251, %rd9249, %rd9250;
	mad.lo.s64 	%rd9252, %rd9102, %rd736, %rd9251;
	shr.u64 	%rd9253, %rd9252, 32;
	and.b64  	%rd9254, %rd9229, 4294967295;
	add.s64 	%rd9255, %rd9253, %rd9254;
	mad.lo.s64 	%rd9256, %rd9105, %rd736, %rd9255;
	shr.u64 	%rd9257, %rd9256, 32;
	add.s64 	%rd9258, %rd9257, %rd9230;
	mad.lo.s64 	%rd9259, %rd736, %rd9108, %rd9258;
	shr.u64 	%rd9260, %rd9259, 32;
	and.b64  	%rd9261, %rd9236, 4294967295;
	mad.lo.s64 	%rd9262, %rd737, %rd9087, %rd9261;
	shr.u64 	%rd9263, %rd9262, 32;
	and.b64  	%rd9264, %rd9240, 4294967295;
	add.s64 	%rd9265, %rd9263, %rd9264;
	mad.lo.s64 	%rd9266, %rd9090, %rd737, %rd9265;
	shr.u64 	%rd9267, %rd9266, 32;
	and.b64  	%rd9268, %rd9244, 4294967295;
	add.s64 	%rd9269, %rd9267, %rd9268;
	mad.lo.s64 	%rd9270, %rd9093, %rd737, %rd9269;
	shr.u64 	%rd9271, %rd9270, 32;
	and.b64  	%rd9272, %rd9248, 4294967295;
	add.s64 	%rd9273, %rd9271, %rd9272;
	mad.lo.s64 	%rd9274, %rd9096, %rd737, %rd9273;
	shr.u64 	%rd9275, %rd9274, 32;
	and.b64  	%rd9276, %rd9252, 4294967295;
	add.s64 	%rd9277, %rd9275, %rd9276;
	mad.lo.s64 	%rd9278, %rd9099, %rd737, %rd9277;
	shr.u64 	%rd9279, %rd9278, 32;
	and.b64  	%rd9280, %rd9256, 4294967295;
	add.s64 	%rd9281, %rd9279, %rd9280;
	mad.lo.s64 	%rd9282, %rd9102, %rd737, %rd9281;
	shr.u64 	%rd9283, %rd9282, 32;
	and.b64  	%rd9284, %rd9259, 4294967295;
	add.s64 	%rd9285, %rd9283, %rd9284;
	mad.lo.s64 	%rd9286, %rd9105, %rd737, %rd9285;
	shr.u64 	%rd9287, %rd9286, 32;
	add.s64 	%rd9288, %rd9287, %rd9260;
	mad.lo.s64 	%rd9289, %rd737, %rd9108, %rd9288;
	shr.u64 	%rd9290, %rd9289, 32;
	and.b64  	%rd9291, %rd9266, 4294967295;
	mad.lo.s64 	%rd9292, %rd9087, %rd738, %rd9291;
	shr.u64 	%rd9293, %rd9292, 32;
	and.b64  	%rd9294, %rd9270, 4294967295;
	add.s64 	%rd9295, %rd9293, %rd9294;
	mad.lo.s64 	%rd9296, %rd9090, %rd738, %rd9295;
	cvt.u32.u64 	%r2352, %rd9296;
	shr.u64 	%rd9297, %rd9296, 32;
	and.b64  	%rd9298, %rd9274, 4294967295;
	add.s64 	%rd9299, %rd9297, %rd9298;
	mad.lo.s64 	%rd9300, %rd9093, %rd738, %rd9299;
	shr.u64 	%rd9301, %rd9300, 32;
	and.b64  	%rd9302, %rd9278, 4294967295;
	add.s64 	%rd9303, %rd9301, %rd9302;
	mad.lo.s64 	%rd9304, %rd9096, %rd738, %rd9303;
	shr.u64 	%rd9305, %rd9304, 32;
	and.b64  	%rd9306, %rd9282, 4294967295;
	add.s64 	%rd9307, %rd9305, %rd9306;
	mad.lo.s64 	%rd9308, %rd9099, %rd738, %rd9307;
	shr.u64 	%rd9309, %rd9308, 32;
	and.b64  	%rd9310, %rd9286, 4294967295;
	add.s64 	%rd9311, %rd9309, %rd9310;
	mad.lo.s64 	%rd9312, %rd9102, %rd738, %rd9311;
	shr.u64 	%rd9313, %rd9312, 32;
	and.b64  	%rd9314, %rd9289, 4294967295;
	add.s64 	%rd9315, %rd9313, %rd9314;
	mad.lo.s64 	%rd9316, %rd9105, %rd738, %rd9315;
	shr.u64 	%rd9317, %rd9316, 32;
	add.s64 	%rd9318, %rd9317, %rd9290;
	mad.lo.s64 	%rd9319, %rd9108, %rd738, %rd9318;
	shr.u64 	%rd9320, %rd9319, 32;
	and.b64  	%rd9321, %rd9296, 4294967295;
	mul.lo.s64 	%rd9322, %rd9321, 977;
	cvt.u32.u64 	%r2353, %rd9322;
	shr.u64 	%rd9323, %rd9322, 32;
	and.b64  	%rd9324, %rd9300, 4294967295;
	mad.lo.s64 	%rd9325, %rd9324, 977, %rd9323;
	shr.u64 	%rd9326, %rd9325, 32;
	and.b64  	%rd9327, %rd9304, 4294967295;
	mad.lo.s64 	%rd9328, %rd9327, 977, %rd9326;
	shr.u64 	%rd9329, %rd9328, 32;
	and.b64  	%rd9330, %rd9308, 4294967295;
	mad.lo.s64 	%rd9331, %rd9330, 977, %rd9329;
	shr.u64 	%rd9332, %rd9331, 32;
	and.b64  	%rd9333, %rd9312, 4294967295;
	mad.lo.s64 	%rd9334, %rd9333, 977, %rd9332;
	shr.u64 	%rd9335, %rd9334, 32;
	and.b64  	%rd9336, %rd9316, 4294967295;
	mad.lo.s64 	%rd9337, %rd9336, 977, %rd9335;
	shr.u64 	%rd9338, %rd9337, 32;
	and.b64  	%rd9339, %rd9319, 4294967295;
	mad.lo.s64 	%rd9340, %rd9339, 977, %rd9338;
	shr.u64 	%rd9341, %rd9340, 32;
	mad.lo.s64 	%rd9342, %rd9320, 977, %rd9341;
	shr.u64 	%rd9343, %rd9342, 32;
	add.s32 	%r2354, %r2351, %r2353;
	setp.lt.u32 	%p844, %r2354, %r2351;
	selp.u64 	%rd9344, 1, 0, %p844;
	and.b64  	%rd9345, %rd9112, 4294967295;
	and.b64  	%rd9346, %rd9325, 4294967295;
	add.s64 	%rd9347, %rd9345, %rd9344;
	add.s64 	%rd9348, %rd9347, %rd9346;
	cvt.u32.u64 	%r2355, %rd9348;
	shr.u64 	%rd9349, %rd9348, 32;
	and.b64  	%rd9350, %rd9142, 4294967295;
	and.b64  	%rd9351, %rd9328, 4294967295;
	add.s64 	%rd9352, %rd9349, %rd9350;
	add.s64 	%rd9353, %rd9352, %rd9351;
	shr.u64 	%rd9354, %rd9353, 32;
	and.b64  	%rd9355, %rd9172, 4294967295;
	and.b64  	%rd9356, %rd9331, 4294967295;
	add.s64 	%rd9357, %rd9354, %rd9355;
	add.s64 	%rd9358, %rd9357, %rd9356;
	shr.u64 	%rd9359, %rd9358, 32;
	and.b64  	%rd9360, %rd9202, 4294967295;
	and.b64  	%rd9361, %rd9334, 4294967295;
	add.s64 	%rd9362, %rd9359, %rd9360;
	add.s64 	%rd9363, %rd9362, %rd9361;
	shr.u64 	%rd9364, %rd9363, 32;
	and.b64  	%rd9365, %rd9232, 4294967295;
	and.b64  	%rd9366, %rd9337, 4294967295;
	add.s64 	%rd9367, %rd9364, %rd9365;
	add.s64 	%rd9368, %rd9367, %rd9366;
	shr.u64 	%rd9369, %rd9368, 32;
	and.b64  	%rd9370, %rd9262, 4294967295;
	and.b64  	%rd9371, %rd9340, 4294967295;
	add.s64 	%rd9372, %rd9369, %rd9370;
	add.s64 	%rd9373, %rd9372, %rd9371;
	shr.u64 	%rd9374, %rd9373, 32;
	and.b64  	%rd9375, %rd9292, 4294967295;
	and.b64  	%rd9376, %rd9342, 4294967295;
	add.s64 	%rd9377, %rd9374, %rd9375;
	add.s64 	%rd9378, %rd9377, %rd9376;
	shr.u64 	%rd9379, %rd9378, 32;
	add.s64 	%rd9380, %rd9343, %rd9379;
	add.s32 	%r2356, %r2355, %r2352;
	setp.lt.u32 	%p845, %r2356, %r2355;
	selp.u64 	%rd9381, 1, 0, %p845;
	and.b64  	%rd9382, %rd9353, 4294967295;
	add.s64 	%rd9383, %rd9382, %rd9381;
	add.s64 	%rd9384, %rd9383, %rd9324;
	shr.u64 	%rd9385, %rd9384, 32;
	and.b64  	%rd9386, %rd9358, 4294967295;
	add.s64 	%rd9387, %rd9385, %rd9386;
	add.s64 	%rd9388, %rd9387, %rd9327;
	shr.u64 	%rd9389, %rd9388, 32;
	and.b64  	%rd9390, %rd9363, 4294967295;
	add.s64 	%rd9391, %rd9389, %rd9390;
	add.s64 	%rd9392, %rd9391, %rd9330;
	shr.u64 	%rd9393, %rd9392, 32;
	and.b64  	%rd9394, %rd9368, 4294967295;
	add.s64 	%rd9395, %rd9393, %rd9394;
	add.s64 	%rd9396, %rd9395, %rd9333;
	shr.u64 	%rd9397, %rd9396, 32;
	and.b64  	%rd9398, %rd9373, 4294967295;
	add.s64 	%rd9399, %rd9397, %rd9398;
	add.s64 	%rd9400, %rd9399, %rd9336;
	shr.u64 	%rd9401, %rd9400, 32;
	and.b64  	%rd9402, %rd9378, 4294967295;
	add.s64 	%rd9403, %rd9401, %rd9402;
	add.s64 	%rd9404, %rd9403, %rd9339;
	cvt.u32.u64 	%r2357, %rd9404;
	shr.u64 	%rd9405, %rd9404, 32;
	add.s64 	%rd9406, %rd9405, %rd9380;
	add.s64 	%rd9407, %rd9406, %rd9320;
	shr.u64 	%rd9408, %rd9407, 32;
	and.b64  	%rd9409, %rd9407, 4294967295;
	mul.lo.s64 	%rd9410, %rd9409, 977;
	shr.u64 	%rd9411, %rd9410, 32;
	mad.lo.s64 	%rd9412, %rd9408, 977, %rd9411;
	cvt.u64.u32 	%rd9413, %r2354;
	and.b64  	%rd9414, %rd9410, 4294967295;
	add.s64 	%rd16220, %rd9414, %rd9413;
	shr.u64 	%rd9415, %rd16220, 32;
	cvt.u64.u32 	%rd9416, %r2356;
	add.s64 	%rd9417, %rd9415, %rd9416;
	add.s64 	%rd9418, %rd9407, %rd9412;
	and.b64  	%rd9419, %rd9418, 4294967295;
	add.s64 	%rd16219, %rd9417, %rd9419;
	shr.u64 	%rd9420, %rd16219, 32;
	and.b64  	%rd9421, %rd9384, 4294967295;
	add.s64 	%rd9422, %rd9420, %rd9421;
	add.s64 	%rd16218, %rd9422, %rd9408;
	shr.u64 	%rd9423, %rd16218, 32;
	and.b64  	%rd9424, %rd9388, 4294967295;
	add.s64 	%rd16217, %rd9423, %rd9424;
	shr.u64 	%rd9425, %rd16217, 32;
	and.b64  	%rd9426, %rd9392, 4294967295;
	add.s64 	%rd16216, %rd9425, %rd9426;
	shr.u64 	%rd9427, %rd16216, 32;
	and.b64  	%rd9428, %rd9396, 4294967295;
	add.s64 	%rd16215, %rd9427, %rd9428;
	shr.u64 	%rd9429, %rd16215, 32;
	and.b64  	%rd9430, %rd9400, 4294967295;
	add.s64 	%rd16214, %rd9429, %rd9430;
	{ .reg .b32 tmp; mov.b64 {tmp, %r2358}, %rd16214; }
	add.s32 	%r3126, %r2357, %r2358;
$L__BB0_767:
	cvt.u32.u64 	%r542, %rd16219;
	cvt.u32.u64 	%r543, %rd16218;
	cvt.u32.u64 	%r544, %rd16217;
	cvt.u32.u64 	%r545, %rd16216;
	cvt.u32.u64 	%r546, %rd16215;
	cvt.u32.u64 	%r547, %rd16214;
	setp.lt.u32 	%p846, %r3126, %r514;
	@%p846 bra 	$L__BB0_782;
	setp.gt.u32 	%p847, %r3126, %r514;
	@%p847 bra 	$L__BB0_781;
	cvt.u32.u64 	%r2359, %rd566;
	setp.gt.u32 	%p848, %r2359, %r547;
	@%p848 bra 	$L__BB0_782;
	setp.lt.u32 	%p849, %r2359, %r547;
	@%p849 bra 	$L__BB0_781;
	cvt.u32.u64 	%r2361, %rd755;
	setp.gt.u32 	%p850, %r2361, %r546;
	@%p850 bra 	$L__BB0_782;
	setp.lt.u32 	%p851, %r2361, %r546;
	@%p851 bra 	$L__BB0_781;
	cvt.u32.u64 	%r2363, %rd756;
	setp.gt.u32 	%p852, %r2363, %r545;
	@%p852 bra 	$L__BB0_782;
	setp.lt.u32 	%p853, %r2363, %r545;
	@%p853 bra 	$L__BB0_781;
	cvt.u32.u64 	%r2365, %rd565;
	setp.gt.u32 	%p854, %r2365, %r544;
	@%p854 bra 	$L__BB0_782;
	setp.lt.u32 	%p855, %r2365, %r544;
	@%p855 bra 	$L__BB0_781;
	cvt.u32.u64 	%r2367, %rd758;
	setp.gt.u32 	%p856, %r2367, %r543;
	@%p856 bra 	$L__BB0_782;
	setp.lt.u32 	%p857, %r2367, %r543;
	@%p857 bra 	$L__BB0_781;
	cvt.u32.u64 	%r2369, %rd757;
	setp.gt.u32 	%p858, %r2369, %r542;
	@%p858 bra 	$L__BB0_782;
	cvt.u32.u64 	%r2371, %rd759;
	setp.ge.u32 	%p859, %r2369, %r542;
	cvt.u32.u64 	%r2372, %rd16220;
	setp.gt.u32 	%p860, %r2371, %r2372;
	and.pred  	%p861, %p859, %p860;
	@%p861 bra 	$L__BB0_782;
$L__BB0_781:
	and.b64  	%rd9432, %rd16220, 4294967295;
	sub.s64 	%rd16220, %rd9432, %rd759;
	shr.u64 	%rd9433, %rd16220, 63;
	and.b64  	%rd9434, %rd16219, 4294967295;
	add.s64 	%rd9435, %rd9433, %rd757;
	sub.s64 	%rd16219, %rd9434, %rd9435;
	shr.u64 	%rd9436, %rd16219, 63;
	and.b64  	%rd9437, %rd16218, 4294967295;
	add.s64 	%rd9438, %rd9436, %rd758;
	sub.s64 	%rd16218, %rd9437, %rd9438;
	shr.u64 	%rd9439, %rd16218, 63;
	and.b64  	%rd9440, %rd16217, 4294967295;
	add.s64 	%rd9441, %rd9439, %rd565;
	sub.s64 	%rd16217, %rd9440, %rd9441;
	shr.u64 	%rd9442, %rd16217, 63;
	and.b64  	%rd9443, %rd16216, 4294967295;
	add.s64 	%rd9444, %rd9442, %rd756;
	sub.s64 	%rd16216, %rd9443, %rd9444;
	shr.u64 	%rd9445, %rd16216, 63;
	and.b64  	%rd9446, %rd16215, 4294967295;
	add.s64 	%rd9447, %rd9445, %rd755;
	sub.s64 	%rd16215, %rd9446, %rd9447;
	shr.u64 	%rd9448, %rd16215, 63;
	and.b64  	%rd9449, %rd16214, 4294967295;
	add.s64 	%rd9450, %rd9448, %rd566;
	sub.s64 	%rd16214, %rd9449, %rd9450;
	shr.u64 	%rd9451, %rd16214, 63;
	cvt.u32.u64 	%r2373, %rd9451;
	add.s32 	%r2374, %r514, %r2373;
	sub.s32 	%r3126, %r3126, %r2374;
	bra.uni 	$L__BB0_767;
$L__BB0_782:
	mul.lo.s64 	%rd9452, %rd600, %rd600;
	cvt.u32.u64 	%r2375, %rd9452;
	shr.u64 	%rd9453, %rd9452, 32;
	mul.lo.s64 	%rd9454, %rd601, %rd600;
	add.s64 	%rd9455, %rd9453, %rd9454;
	shr.u64 	%rd9456, %rd9455, 32;
	mul.lo.s64 	%rd9457, %rd602, %rd600;
	add.s64 	%rd9458, %rd9456, %rd9457;
	shr.u64 	%rd9459, %rd9458, 32;
	mul.lo.s64 	%rd9460, %rd603, %rd600;
	add.s64 	%rd9461, %rd9459, %rd9460;
	shr.u64 	%rd9462, %rd9461, 32;
	mul.lo.s64 	%rd9463, %rd604, %rd600;
	add.s64 	%rd9464, %rd9462, %rd9463;
	shr.u64 	%rd9465, %rd9464, 32;
	mul.lo.s64 	%rd9466, %rd605, %rd600;
	add.s64 	%rd9467, %rd9465, %rd9466;
	shr.u64 	%rd9468, %rd9467, 32;
	mul.lo.s64 	%rd9469, %rd606, %rd600;
	add.s64 	%rd9470, %rd9468, %rd9469;
	shr.u64 	%rd9471, %rd9470, 32;
	cvt.u64.u32 	%rd9472, %r3108;
	mul.lo.s64 	%rd9473, %rd600, %rd9472;
	add.s64 	%rd9474, %rd9471, %rd9473;
	shr.u64 	%rd9475, %rd9474, 32;
	and.b64  	%rd9476, %rd9455, 4294967295;
	add.s64 	%rd9477, %rd9454, %rd9476;
	shr.u64 	%rd9478, %rd9477, 32;
	and.b64  	%rd9479, %rd9458, 4294967295;
	add.s64 	%rd9480, %rd9478, %rd9479;
	mad.lo.s64 	%rd9481, %rd601, %rd601, %rd9480;
	shr.u64 	%rd9482, %rd9481, 32;
	mul.lo.s64 	%rd9483, %rd602, %rd601;
	and.b64  	%rd9484, %rd9461, 4294967295;
	add.s64 	%rd9485, %rd9482, %rd9484;
	add.s64 	%rd9486, %rd9485, %rd9483;
	shr.u64 	%rd9487, %rd9486, 32;
	mul.lo.s64 	%rd9488, %rd603, %rd601;
	and.b64  	%rd9489, %rd9464, 4294967295;
	add.s64 	%rd9490, %rd9487, %rd9489;
	add.s64 	%rd9491, %rd9490, %rd9488;
	shr.u64 	%rd9492, %rd9491, 32;
	mul.lo.s64 	%rd9493, %rd604, %rd601;
	and.b64  	%rd9494, %rd9467, 4294967295;
	add.s64 	%rd9495, %rd9492, %rd9494;
	add.s64 	%rd9496, %rd9495, %rd9493;
	shr.u64 	%rd9497, %rd9496, 32;
	mul.lo.s64 	%rd9498, %rd605, %rd601;
	and.b64  	%rd9499, %rd9470, 4294967295;
	add.s64 	%rd9500, %rd9497, %rd9499;
	add.s64 	%rd9501, %rd9500, %rd9498;
	shr.u64 	%rd9502, %rd9501, 32;
	mul.lo.s64 	%rd9503, %rd606, %rd601;
	and.b64  	%rd9504, %rd9474, 4294967295;
	add.s64 	%rd9505, %rd9502, %rd9504;
	add.s64 	%rd9506, %rd9505, %rd9503;
	shr.u64 	%rd9507, %rd9506, 32;
	mul.lo.s64 	%rd9508, %rd601, %rd9472;
	add.s64 	%rd9509, %rd9507, %rd9475;
	add.s64 	%rd9510, %rd9509, %rd9508;
	shr.u64 	%rd9511, %rd9510, 32;
	and.b64  	%rd9512, %rd9481, 4294967295;
	add.s64 	%rd9513, %rd9457, %rd9512;
	shr.u64 	%rd9514, %rd9513, 32;
	and.b64  	%rd9515, %rd9486, 4294967295;
	add.s64 	%rd9516, %rd9514, %rd9515;
	add.s64 	%rd9517, %rd9516, %rd9483;
	shr.u64 	%rd9518, %rd9517, 32;
	and.b64  	%rd9519, %rd9491, 4294967295;
	add.s64 	%rd9520, %rd9518, %rd9519;
	mad.lo.s64 	%rd9521, %rd602, %rd602, %rd9520;
	shr.u64 	%rd9522, %rd9521, 32;
	mul.lo.s64 	%rd9523, %rd603, %rd602;
	and.b64  	%rd9524, %rd9496, 4294967295;
	add.s64 	%rd9525, %rd9522, %rd9524;
	add.s64 	%rd9526, %rd9525, %rd9523;
	shr.u64 	%rd9527, %rd9526, 32;
	mul.lo.s64 	%rd9528, %rd604, %rd602;
	and.b64  	%rd9529, %rd9501, 4294967295;
	add.s64 	%rd9530, %rd9527, %rd9529;
	add.s64 	%rd9531, %rd9530, %rd9528;
	shr.u64 	%rd9532, %rd9531, 32;
	mul.lo.s64 	%rd9533, %rd605, %rd602;
	and.b64  	%rd9534, %rd9506, 4294967295;
	add.s64 	%rd9535, %rd9532, %rd9534;
	add.s64 	%rd9536, %rd9535, %rd9533;
	shr.u64 	%rd9537, %rd9536, 32;
	mul.lo.s64 	%rd9538, %rd606, %rd602;
	and.b64  	%rd9539, %rd9510, 4294967295;
	add.s64 	%rd9540, %rd9537, %rd9539;
	add.s64 	%rd9541, %rd9540, %rd9538;
	shr.u64 	%rd9542, %rd9541, 32;
	mul.lo.s64 	%rd9543, %rd602, %rd9472;
	add.s64 	%rd9544, %rd9542, %rd9511;
	add.s64 	%rd9545, %rd9544, %rd9543;
	shr.u64 	%rd9546, %rd9545, 32;
	and.b64  	%rd9547, %rd9517, 4294967295;
	add.s64 	%rd9548, %rd9460, %rd9547;
	shr.u64 	%rd9549, %rd9548, 32;
	and.b64  	%rd9550, %rd9521, 4294967295;
	add.s64 	%rd9551, %rd9549, %rd9550;
	add.s64 	%rd9552, %rd9551, %rd9488;
	shr.u64 	%rd9553, %rd9552, 32;
	and.b64  	%rd9554, %rd9526, 4294967295;
	add.s64 	%rd9555, %rd9553, %rd9554;
	add.s64 	%rd9556, %rd9555, %rd9523;
	shr.u64 	%rd9557, %rd9556, 32;
	and.b64  	%rd9558, %rd9531, 4294967295;
	add.s64 	%rd9559, %rd9557, %rd9558;
	mad.lo.s64 	%rd9560, %rd603, %rd603, %rd9559;
	shr.u64 	%rd9561, %rd9560, 32;
	mul.lo.s64 	%rd9562, %rd604, %rd603;
	and.b64  	%rd9563, %rd9536, 4294967295;
	add.s64 	%rd9564, %rd9561, %rd9563;
	add.s64 	%rd9565, %rd9564, %rd9562;
	shr.u64 	%rd9566, %rd9565, 32;
	mul.lo.s64 	%rd9567, %rd605, %rd603;
	and.b64  	%rd9568, %rd9541, 4294967295;
	add.s64 	%rd9569, %rd9566, %rd9568;
	add.s64 	%rd9570, %rd9569, %rd9567;
	shr.u64 	%rd9571, %rd9570, 32;
	mul.lo.s64 	%rd9572, %rd606, %rd603;
	and.b64  	%rd9573, %rd9545, 4294967295;
	add.s64 	%rd9574, %rd9571, %rd9573;
	add.s64 	%rd9575, %rd9574, %rd9572;
	shr.u64 	%rd9576, %rd9575, 32;
	mul.lo.s64 	%rd9577, %rd603, %rd9472;
	add.s64 	%rd9578, %rd9576, %rd9546;
	add.s64 	%rd9579, %rd9578, %rd9577;
	shr.u64 	%rd9580, %rd9579, 32;
	and.b64  	%rd9581, %rd9552, 4294967295;
	add.s64 	%rd9582, %rd9463, %rd9581;
	shr.u64 	%rd9583, %rd9582, 32;
	and.b64  	%rd9584, %rd9556, 4294967295;
	add.s64 	%rd9585, %rd9583, %rd9584;
	add.s64 	%rd9586, %rd9585, %rd9493;
	shr.u64 	%rd9587, %rd9586, 32;
	and.b64  	%rd9588, %rd9560, 4294967295;
	add.s64 	%rd9589, %rd9587, %rd9588;
	add.s64 	%rd9590, %rd9589, %rd9528;
	shr.u64 	%rd9591, %rd9590, 32;
	and.b64  	%rd9592, %rd9565, 4294967295;
	add.s64 	%rd9593, %rd9591, %rd9592;
	add.s64 	%rd9594, %rd9593, %rd9562;
	shr.u64 	%rd9595, %rd9594, 32;
	and.b64  	%rd9596, %rd9570, 4294967295;
	add.s64 	%rd9597, %rd9595, %rd9596;
	mad.lo.s64 	%rd9598, %rd604, %rd604, %rd9597;
	shr.u64 	%rd9599, %rd9598, 32;
	mul.lo.s64 	%rd9600, %rd605, %rd604;
	and.b64  	%rd9601, %rd9575, 4294967295;
	add.s64 	%rd9602, %rd9599, %rd9601;
	add.s64 	%rd9603, %rd9602, %rd9600;
	shr.u64 	%rd9604, %rd9603, 32;
	mul.lo.s64 	%rd9605, %rd606, %rd604;
	and.b64  	%rd9606, %rd9579, 4294967295;
	add.s64 	%rd9607, %rd9604, %rd9606;
	add.s64 	%rd9608, %rd9607, %rd9605;
	shr.u64 	%rd9609, %rd9608, 32;
	mul.lo.s64 	%rd9610, %rd604, %rd9472;
	add.s64 	%rd9611, %rd9609, %rd9580;
	add.s64 	%rd9612, %rd9611, %rd9610;
	shr.u64 	%rd9613, %rd9612, 32;
	and.b64  	%rd9614, %rd9586, 4294967295;
	add.s64 	%rd9615, %rd9466, %rd9614;
	shr.u64 	%rd9616, %rd9615, 32;
	and.b64  	%rd9617, %rd9590, 4294967295;
	add.s64 	%rd9618, %rd9616, %rd9617;
	add.s64 	%rd9619, %rd9618, %rd9498;
	shr.u64 	%rd9620, %rd9619, 32;
	and.b64  	%rd9621, %rd9594, 4294967295;
	add.s64 	%rd9622, %rd9620, %rd9621;
	add.s64 	%rd9623, %rd9622, %rd9533;
	shr.u64 	%rd9624, %rd9623, 32;
	and.b64  	%rd9625, %rd9598, 4294967295;
	add.s64 	%rd9626, %rd9624, %rd9625;
	add.s64 	%rd9627, %rd9626, %rd9567;
	shr.u64 	%rd9628, %rd9627, 32;
	and.b64  	%rd9629, %rd9603, 4294967295;
	add.s64 	%rd9630, %rd9628, %rd9629;
	add.s64 	%rd9631, %rd9630, %rd9600;
	shr.u64 	%rd9632, %rd9631, 32;
	and.b64  	%rd9633, %rd9608, 4294967295;
	add.s64 	%rd9634, %rd9632, %rd9633;
	mad.lo.s64 	%rd9635, %rd605, %rd605, %rd9634;
	shr.u64 	%rd9636, %rd9635, 32;
	mul.lo.s64 	%rd9637, %rd606, %rd605;
	and.b64  	%rd9638, %rd9612, 4294967295;
	add.s64 	%rd9639, %rd9636, %rd9638;
	add.s64 	%rd9640, %rd9639, %rd9637;
	shr.u64 	%rd9641, %rd9640, 32;
	mul.lo.s64 	%rd9642, %rd605, %rd9472;
	add.s64 	%rd9643, %rd9641, %rd9613;
	add.s64 	%rd9644, %rd9643, %rd9642;
	shr.u64 	%rd9645, %rd9644, 32;
	and.b64  	%rd9646, %rd9619, 4294967295;
	add.s64 	%rd9647, %rd9469, %rd9646;
	shr.u64 	%rd9648, %rd9647, 32;
	and.b64  	%rd9649, %rd9623, 4294967295;
	add.s64 	%rd9650, %rd9648, %rd9649;
	add.s64 	%rd9651, %rd9650, %rd9503;
	shr.u64 	%rd9652, %rd9651, 32;
	and.b64  	%rd9653, %rd9627, 4294967295;
	add.s64 	%rd9654, %rd9652, %rd9653;
	add.s64 	%rd9655, %rd9654, %rd9538;
	shr.u64 	%rd9656, %rd9655, 32;
	and.b64  	%rd9657, %rd9631, 4294967295;
	add.s64 	%rd9658, %rd9656, %rd9657;
	add.s64 	%rd9659, %rd9658, %rd9572;
	shr.u64 	%rd9660, %rd9659, 32;
	and.b64  	%rd9661, %rd9635, 4294967295;
	add.s64 	%rd9662, %rd9660, %rd9661;
	add.s64 	%rd9663, %rd9662, %rd9605;
	shr.u64 	%rd9664, %rd9663, 32;
	and.b64  	%rd9665, %rd9640, 4294967295;
	add.s64 	%rd9666, %rd9664, %rd9665;
	add.s64 	%rd9667, %rd9666, %rd9637;
	shr.u64 	%rd9668, %rd9667, 32;
	and.b64  	%rd9669, %rd9644, 4294967295;
	add.s64 	%rd9670, %rd9668, %rd9669;
	mad.lo.s64 	%rd9671, %rd606, %rd606, %rd9670;
	shr.u64 	%rd9672, %rd9671, 32;
	mul.lo.s64 	%rd9673, %rd606, %rd9472;
	add.s64 	%rd9674, %rd9672, %rd9645;
	add.s64 	%rd9675, %rd9674, %rd9673;
	shr.u64 	%rd9676, %rd9675, 32;
	and.b64  	%rd9677, %rd9651, 4294967295;
	add.s64 	%rd9678, %rd9473, %rd9677;
	shr.u64 	%rd9679, %rd9678, 32;
	and.b64  	%rd9680, %rd9655, 4294967295;
	add.s64 	%rd9681, %rd9679, %rd9680;
	add.s64 	%rd9682, %rd9681, %rd9508;
	cvt.u32.u64 	%r2376, %rd9682;
	shr.u64 	%rd9683, %rd9682, 32;
	and.b64  	%rd9684, %rd9659, 4294967295;
	add.s64 	%rd9685, %rd9683, %rd9684;
	add.s64 	%rd9686, %rd9685, %rd9543;
	shr.u64 	%rd9687, %rd9686, 32;
	and.b64  	%rd9688, %rd9663, 4294967295;
	add.s64 	%rd9689, %rd9687, %rd9688;
	add.s64 	%rd9690, %rd9689, %rd9577;
	shr.u64 	%rd9691, %rd9690, 32;
	and.b64  	%rd9692, %rd9667, 4294967295;
	add.s64 	%rd9693, %rd9691, %rd9692;
	add.s64 	%rd9694, %rd9693, %rd9610;
	shr.u64 	%rd9695, %rd9694, 32;
	and.b64  	%rd9696, %rd9671, 4294967295;
	add.s64 	%rd9697, %rd9695, %rd9696;
	add.s64 	%rd9698, %rd9697, %rd9642;
	shr.u64 	%rd9699, %rd9698, 32;
	and.b64  	%rd9700, %rd9675, 4294967295;
	add.s64 	%rd9701, %rd9699, %rd9700;
	add.s64 	%rd9702, %rd9701, %rd9673;
	shr.u64 	%rd9703, %rd9702, 32;
	mul.wide.u32 	%rd9704, %r3108, %r3108;
	add.s64 	%rd9705, %rd9703, %rd9676;
	add.s64 	%rd9706, %rd9705, %rd9704;
	shr.u64 	%rd9707, %rd9706, 32;
	and.b64  	%rd9708, %rd9682, 4294967295;
	mul.lo.s64 	%rd9709, %rd9708, 977;
	cvt.u32.u64 	%r2377, %rd9709;
	shr.u64 	%rd9710, %rd9709, 32;
	and.b64  	%rd9711, %rd9686, 4294967295;
	mad.lo.s64 	%rd9712, %rd9711, 977, %rd9710;
	shr.u64 	%rd9713, %rd9712, 32;
	and.b64  	%rd9714, %rd9690, 4294967295;
	mad.lo.s64 	%rd9715, %rd9714, 977, %rd9713;
	shr.u64 	%rd9716, %rd9715, 32;
	and.b64  	%rd9717, %rd9694, 4294967295;
	mad.lo.s64 	%rd9718, %rd9717, 977, %rd9716;
	shr.u64 	%rd9719, %rd9718, 32;
	and.b64  	%rd9720, %rd9698, 4294967295;
	mad.lo.s64 	%rd9721, %rd9720, 977, %rd9719;
	shr.u64 	%rd9722, %rd9721, 32;
	and.b64  	%rd9723, %rd9702, 4294967295;
	mad.lo.s64 	%rd9724, %rd9723, 977, %rd9722;
	shr.u64 	%rd9725, %rd9724, 32;
	and.b64  	%rd9726, %rd9706, 4294967295;
	mad.lo.s64 	%rd9727, %rd9726, 977, %rd9725;
	shr.u64 	%rd9728, %rd9727, 32;
	mad.lo.s64 	%rd9729, %rd9707, 977, %rd9728;
	shr.u64 	%rd9730, %rd9729, 32;
	add.s32 	%r2378, %r2375, %r2377;
	setp.lt.u32 	%p862, %r2378, %r2375;
	selp.u64 	%rd9731, 1, 0, %p862;
	and.b64  	%rd9732, %rd9477, 4294967295;
	and.b64  	%rd9733, %rd9712, 4294967295;
	add.s64 	%rd9734, %rd9732, %rd9731;
	add.s64 	%rd9735, %rd9734, %rd9733;
	cvt.u32.u64 	%r2379, %rd9735;
	shr.u64 	%rd9736, %rd9735, 32;
	and.b64  	%rd9737, %rd9513, 4294967295;
	and.b64  	%rd9738, %rd9715, 4294967295;
	add.s64 	%rd9739, %rd9736, %rd9737;
	add.s64 	%rd9740, %rd9739, %rd9738;
	shr.u64 	%rd9741, %rd9740, 32;
	and.b64  	%rd9742, %rd9548, 4294967295;
	and.b64  	%rd9743, %rd9718, 4294967295;
	add.s64 	%rd9744, %rd9741, %rd9742;
	add.s64 	%rd9745, %rd9744, %rd9743;
	shr.u64 	%rd9746, %rd9745, 32;
	and.b64  	%rd9747, %rd9582, 4294967295;
	and.b64  	%rd9748, %rd9721, 4294967295;
	add.s64 	%rd9749, %rd9746, %rd9747;
	add.s64 	%rd9750, %rd9749, %rd9748;
	shr.u64 	%rd9751, %rd9750, 32;
	and.b64  	%rd9752, %rd9615, 4294967295;
	and.b64  	%rd9753, %rd9724, 4294967295;
	add.s64 	%rd9754, %rd9751, %rd9752;
	add.s64 	%rd9755, %rd9754, %rd9753;
	shr.u64 	%rd9756, %rd9755, 32;
	and.b64  	%rd9757, %rd9647, 4294967295;
	and.b64  	%rd9758, %rd9727, 4294967295;
	add.s64 	%rd9759, %rd9756, %rd9757;
	add.s64 	%rd9760, %rd9759, %rd9758;
	shr.u64 	%rd9761, %rd9760, 32;
	and.b64  	%rd9762, %rd9678, 4294967295;
	and.b64  	%rd9763, %rd9729, 4294967295;
	add.s64 	%rd9764, %rd9761, %rd9762;
	add.s64 	%rd9765, %rd9764, %rd9763;
	shr.u64 	%rd9766, %rd9765, 32;
	add.s64 	%rd9767, %rd9730, %rd9766;
	add.s32 	%r2380, %r2379, %r2376;
	setp.lt.u32 	%p863, %r2380, %r2379;
	selp.u64 	%rd9768, 1, 0, %p863;
	and.b64  	%rd9769, %rd9740, 4294967295;
	add.s64 	%rd9770, %rd9769, %rd9768;
	add.s64 	%rd9771, %rd9770, %rd9711;
	shr.u64 	%rd9772, %rd9771, 32;
	and.b64  	%rd9773, %rd9745, 4294967295;
	add.s64 	%rd9774, %rd9772, %rd9773;
	add.s64 	%rd9775, %rd9774, %rd9714;
	shr.u64 	%rd9776, %rd9775, 32;
	and.b64  	%rd9777, %rd9750, 4294967295;
	add.s64 	%rd9778, %rd9776, %rd9777;
	add.s64 	%rd9779, %rd9778, %rd9717;
	shr.u64 	%rd9780, %rd9779, 32;
	and.b64  	%rd9781, %rd9755, 4294967295;
	add.s64 	%rd9782, %rd9780, %rd9781;
	add.s64 	%rd9783, %rd9782, %rd9720;
	shr.u64 	%rd9784, %rd9783, 32;
	and.b64  	%rd9785, %rd9760, 4294967295;
	add.s64 	%rd9786, %rd9784, %rd9785;
	add.s64 	%rd9787, %rd9786, %rd9723;
	shr.u64 	%rd9788, %rd9787, 32;
	and.b64  	%rd9789, %rd9765, 4294967295;
	add.s64 	%rd9790, %rd9788, %rd9789;
	add.s64 	%rd9791, %rd9790, %rd9726;
	cvt.u32.u64 	%r2381, %rd9791;
	shr.u64 	%rd9792, %rd9791, 32;
	add.s64 	%rd9793, %rd9792, %rd9767;
	add.s64 	%rd9794, %rd9793, %rd9707;
	shr.u64 	%rd9795, %rd9794, 32;
	and.b64  	%rd9796, %rd9794, 4294967295;
	mul.lo.s64 	%rd9797, %rd9796, 977;
	shr.u64 	%rd9798, %rd9797, 32;
	mad.lo.s64 	%rd9799, %rd9795, 977, %rd9798;
	cvt.u64.u32 	%rd9800, %r2378;
	and.b64  	%rd9801, %rd9797, 4294967295;
	add.s64 	%rd16221, %rd9801, %rd9800;
	shr.u64 	%rd9802, %rd16221, 32;
	cvt.u64.u32 	%rd9803, %r2380;
	add.s64 	%rd9804, %rd9802, %rd9803;
	add.s64 	%rd9805, %rd9794, %rd9799;
	and.b64  	%rd9806, %rd9805, 4294967295;
	add.s64 	%rd16222, %rd9804, %rd9806;
	shr.u64 	%rd9807, %rd16222, 32;
	and.b64  	%rd9808, %rd9771, 4294967295;
	add.s64 	%rd9809, %rd9807, %rd9808;
	add.s64 	%rd16223, %rd9809, %rd9795;
	shr.u64 	%rd9810, %rd16223, 32;
	and.b64  	%rd9811, %rd9775, 4294967295;
	add.s64 	%rd16224, %rd9810, %rd9811;
	shr.u64 	%rd9812, %rd16224, 32;
	and.b64  	%rd9813, %rd9779, 4294967295;
	add.s64 	%rd16225, %rd9812, %rd9813;
	shr.u64 	%rd9814, %rd16225, 32;
	and.b64  	%rd9815, %rd9783, 4294967295;
	add.s64 	%rd16226, %rd9814, %rd9815;
	shr.u64 	%rd9816, %rd16226, 32;
	and.b64  	%rd9817, %rd9787, 4294967295;
	add.s64 	%rd16227, %rd9816, %rd9817;
	{ .reg .b32 tmp; mov.b64 {tmp, %r2382}, %rd16227; }
	add.s32 	%r3127, %r2381, %r2382;
$L__BB0_783:
	cvt.u32.u64 	%r551, %rd16227;
	cvt.u32.u64 	%r552, %rd16226;
	cvt.u32.u64 	%r553, %rd16225;
	cvt.u32.u64 	%r554, %rd16224;
	cvt.u32.u64 	%r555, %rd16223;
	cvt.u32.u64 	%r556, %rd16222;
	cvt.u32.u64 	%r557, %rd16221;
	setp.lt.u32 	%p864, %r3127, %r514;
	@%p864 bra 	$L__BB0_798;
	setp.gt.u32 	%p865, %r3127, %r514;
	@%p865 bra 	$L__BB0_797;
	cvt.u32.u64 	%r2383, %rd566;
	setp.gt.u32 	%p866, %r2383, %r551;
	@%p866 bra 	$L__BB0_798;
	setp.lt.u32 	%p867, %r2383, %r551;
	@%p867 bra 	$L__BB0_797;
	cvt.u32.u64 	%r2385, %rd755;
	setp.gt.u32 	%p868, %r2385, %r552;
	@%p868 bra 	$L__BB0_798;
	setp.lt.u32 	%p869, %r2385, %r552;
	@%p869 bra 	$L__BB0_797;
	cvt.u32.u64 	%r2387, %rd756;
	setp.gt.u32 	%p870, %r2387, %r553;
	@%p870 bra 	$L__BB0_798;
	setp.lt.u32 	%p871, %r2387, %r553;
	@%p871 bra 	$L__BB0_797;
	cvt.u32.u64 	%r2389, %rd565;
	setp.gt.u32 	%p872, %r2389, %r554;
	@%p872 bra 	$L__BB0_798;
	setp.lt.u32 	%p873, %r2389, %r554;
	@%p873 bra 	$L__BB0_797;
	cvt.u32.u64 	%r2391, %rd758;
	setp.gt.u32 	%p874, %r2391, %r555;
	@%p874 bra 	$L__BB0_798;
	setp.lt.u32 	%p875, %r2391, %r555;
	@%p875 bra 	$L__BB0_797;
	cvt.u32.u64 	%r2393, %rd757;
	setp.gt.u32 	%p876, %r2393, %r556;
	@%p876 bra 	$L__BB0_798;
	cvt.u32.u64 	%r2395, %rd759;
	setp.ge.u32 	%p877, %r2393, %r556;
	setp.gt.u32 	%p878, %r2395, %r557;
	and.pred  	%p879, %p877, %p878;
	@%p879 bra 	$L__BB0_798;
$L__BB0_797:
	and.b64  	%rd9819, %rd16221, 4294967295;
	sub.s64 	%rd16221, %rd9819, %rd759;
	shr.u64 	%rd9820, %rd16221, 63;
	and.b64  	%rd9821, %rd16222, 4294967295;
	add.s64 	%rd9822, %rd9820, %rd757;
	sub.s64 	%rd16222, %rd9821, %rd9822;
	shr.u64 	%rd9823, %rd16222, 63;
	and.b64  	%rd9824, %rd16223, 4294967295;
	add.s64 	%rd9825, %rd9823, %rd758;
	sub.s64 	%rd16223, %rd9824, %rd9825;
	shr.u64 	%rd9826, %rd16223, 63;
	and.b64  	%rd9827, %rd16224, 4294967295;
	add.s64 	%rd9828, %rd9826, %rd565;
	sub.s64 	%rd16224, %rd9827, %rd9828;
	shr.u64 	%rd9829, %rd16224, 63;
	and.b64  	%rd9830, %rd16225, 4294967295;
	add.s64 	%rd9831, %rd9829, %rd756;
	sub.s64 	%rd16225, %rd9830, %rd9831;
	shr.u64 	%rd9832, %rd16225, 63;
	and.b64  	%rd9833, %rd16226, 4294967295;
	add.s64 	%rd9834, %rd9832, %rd755;
	sub.s64 	%rd16226, %rd9833, %rd9834;
	shr.u64 	%rd9835, %rd16226, 63;
	and.b64  	%rd9836, %rd16227, 4294967295;
	add.s64 	%rd9837, %rd9835, %rd566;
	sub.s64 	%rd16227, %rd9836, %rd9837;
	shr.u64 	%rd9838, %rd16227, 63;
	cvt.u32.u64 	%r2396, %rd9838;
	add.s32 	%r2397, %r514, %r2396;
	sub.s32 	%r3127, %r3127, %r2397;
	bra.uni 	$L__BB0_783;
$L__BB0_798:
	shl.b32 	%r3128, %r557, 1;
	shr.u64 	%rd9839, %rd16221, 31;
	and.b64  	%rd9840, %rd9839, 1;
	shl.b64 	%rd9841, %rd16222, 1;
	and.b64  	%rd9842, %rd9841, 8589934590;
	or.b64  	%rd16228, %rd9840, %rd9842;
	cvt.u32.u64 	%r561, %rd16228;
	shr.u64 	%rd9843, %rd9842, 32;
	shl.b64 	%rd9844, %rd16223, 1;
	and.b64  	%rd9845, %rd9844, 8589934590;
	or.b64  	%rd16229, %rd9843, %rd9845;
	cvt.u32.u64 	%r562, %rd16229;
	shr.u64 	%rd9846, %rd9845, 32;
	shl.b64 	%rd9847, %rd16224, 1;
	and.b64  	%rd9848, %rd9847, 8589934590;
	or.b64  	%rd16230, %rd9846, %rd9848;
	cvt.u32.u64 	%r563, %rd16230;
	shr.u64 	%rd9849, %rd9848, 32;
	shl.b64 	%rd9850, %rd16225, 1;
	and.b64  	%rd9851, %rd9850, 8589934590;
	or.b64  	%rd16231, %rd9849, %rd9851;
	cvt.u32.u64 	%r564, %rd16231;
	shr.u64 	%rd9852, %rd9851, 32;
	shl.b64 	%rd9853, %rd16226, 1;
	and.b64  	%rd9854, %rd9853, 8589934590;
	or.b64  	%rd16232, %rd9852, %rd9854;
	cvt.u32.u64 	%r565, %rd16232;
	shr.u64 	%rd9855, %rd9854, 32;
	shl.b64 	%rd9856, %rd16227, 1;
	and.b64  	%rd9857, %rd9856, 8589934590;
	or.b64  	%rd16233, %rd9855, %rd9857;
	cvt.u32.u64 	%r566, %rd16233;
	shr.u64 	%rd9858, %rd9857, 32;
	mul.wide.u32 	%rd9859, %r3127, 2;
	add.s64 	%rd9860, %rd9858, %rd9859;
	cvt.u32.u64 	%r3129, %rd9860;
	setp.gt.u64 	%p880, %rd9860, 4294967295;
	@%p880 bra 	$L__BB0_813;
	setp.gt.u32 	%p881, %r514, %r3129;
	@%p881 bra 	$L__BB0_814;
	setp.lt.u32 	%p882, %r514, %r3129;
	@%p882 bra 	$L__BB0_813;
	cvt.u32.u64 	%r2398, %rd566;
	setp.gt.u32 	%p883, %r2398, %r566;
	@%p883 bra 	$L__BB0_814;
	setp.lt.u32 	%p884, %r2398, %r566;
	@%p884 bra 	$L__BB0_813;
	cvt.u32.u64 	%r2400, %rd755;
	setp.gt.u32 	%p885, %r2400, %r565;
	@%p885 bra 	$L__BB0_814;
	setp.lt.u32 	%p886, %r2400, %r565;
	@%p886 bra 	$L__BB0_813;
	cvt.u32.u64 	%r2402, %rd756;
	setp.gt.u32 	%p887, %r2402, %r564;
	@%p887 bra 	$L__BB0_814;
	setp.lt.u32 	%p888, %r2402, %r564;
	@%p888 bra 	$L__BB0_813;
	cvt.u32.u64 	%r2404, %rd565;
	setp.gt.u32 	%p889, %r2404, %r563;
	@%p889 bra 	$L__BB0_814;
	setp.lt.u32 	%p890, %r2404, %r563;
	@%p890 bra 	$L__BB0_813;
	cvt.u32.u64 	%r2406, %rd758;
	setp.gt.u32 	%p891, %r2406, %r562;
	@%p891 bra 	$L__BB0_814;
	setp.lt.u32 	%p892, %r2406, %r562;
	@%p892 bra 	$L__BB0_813;
	cvt.u32.u64 	%r2408, %rd757;
	setp.gt.u32 	%p893, %r2408, %r561;
	@%p893 bra 	$L__BB0_814;
	cvt.u32.u64 	%r2410, %rd759;
	setp.ge.u32 	%p894, %r2408, %r561;
	setp.lt.u32 	%p895, %r3128, %r2410;
	and.pred  	%p896, %p894, %p895;
	@%p896 bra 	$L__BB0_814;
$L__BB0_813:
	cvt.u64.u32 	%rd9862, %r3128;
	sub.s64 	%rd9863, %rd9862, %rd759;
	cvt.u32.u64 	%r3128, %rd9863;
	shr.u64 	%rd9864, %rd9863, 63;
	and.b64  	%rd9865, %rd16228, 4294967295;
	add.s64 	%rd9866, %rd9864, %rd757;
	sub.s64 	%rd16228, %rd9865, %rd9866;
	shr.u64 	%rd9867, %rd16228, 63;
	and.b64  	%rd9868, %rd16229, 4294967295;
	add.s64 	%rd9869, %rd9867, %rd758;
	sub.s64 	%rd16229, %rd9868, %rd9869;
	shr.u64 	%rd9870, %rd16229, 63;
	and.b64  	%rd9871, %rd16230, 4294967295;
	add.s64 	%rd9872, %rd9870, %rd565;
	sub.s64 	%rd16230, %rd9871, %rd9872;
	shr.u64 	%rd9873, %rd16230, 63;
	and.b64  	%rd9874, %rd16231, 4294967295;
	add.s64 	%rd9875, %rd9873, %rd756;
	sub.s64 	%rd16231, %rd9874, %rd9875;
	shr.u64 	%rd9876, %rd16231, 63;
	and.b64  	%rd9877, %rd16232, 4294967295;
	add.s64 	%rd9878, %rd9876, %rd755;
	sub.s64 	%rd16232, %rd9877, %rd9878;
	shr.u64 	%rd9879, %rd16232, 63;
	and.b64  	%rd9880, %rd16233, 4294967295;
	add.s64 	%rd9881, %rd9879, %rd566;
	sub.s64 	%rd16233, %rd9880, %rd9881;
	shr.u64 	%rd9882, %rd16233, 63;
	cvt.u32.u64 	%r2411, %rd9882;
	add.s32 	%r2412, %r514, %r2411;
	sub.s32 	%r3129, %r3129, %r2412;
$L__BB0_814:
	shl.b32 	%r3130, %r3128, 1;
	shr.u32 	%r2413, %r3128, 31;
	cvt.u64.u32 	%rd9883, %r2413;
	shl.b64 	%rd9884, %rd16228, 1;
	and.b64  	%rd9885, %rd9884, 8589934590;
	or.b64  	%rd16234, %rd9885, %rd9883;
	cvt.u32.u64 	%r573, %rd16234;
	shr.u64 	%rd9886, %rd9885, 32;
	shl.b64 	%rd9887, %rd16229, 1;
	and.b64  	%rd9888, %rd9887, 8589934590;
	or.b64  	%rd16235, %rd9886, %rd9888;
	cvt.u32.u64 	%r574, %rd16235;
	shr.u64 	%rd9889, %rd9888, 32;
	shl.b64 	%rd9890, %rd16230, 1;
	and.b64  	%rd9891, %rd9890, 8589934590;
	or.b64  	%rd16236, %rd9889, %rd9891;
	cvt.u32.u64 	%r575, %rd16236;
	shr.u64 	%rd9892, %rd9891, 32;
	shl.b64 	%rd9893, %rd16231, 1;
	and.b64  	%rd9894, %rd9893, 8589934590;
	or.b64  	%rd16237, %rd9892, %rd9894;
	cvt.u32.u64 	%r576, %rd16237;
	shr.u64 	%rd9895, %rd9894, 32;
	shl.b64 	%rd9896, %rd16232, 1;
	and.b64  	%rd9897, %rd9896, 8589934590;
	or.b64  	%rd16238, %rd9895, %rd9897;
	cvt.u32.u64 	%r577, %rd16238;
	shr.u64 	%rd9898, %rd9897, 32;
	shl.b64 	%rd9899, %rd16233, 1;
	and.b64  	%rd9900, %rd9899, 8589934590;
	or.b64  	%rd16239, %rd9898, %rd9900;
	cvt.u32.u64 	%r578, %rd16239;
	shr.u64 	%rd9901, %rd9900, 32;
	mul.wide.u32 	%rd9902, %r3129, 2;
	add.s64 	%rd9903, %rd9901, %rd9902;
	cvt.u32.u64 	%r3131, %rd9903;
	setp.gt.u64 	%p897, %rd9903, 4294967295;
	@%p897 bra 	$L__BB0_829;
	setp.gt.u32 	%p898, %r514, %r3131;
	@%p898 bra 	$L__BB0_830;
	setp.lt.u32 	%p899, %r514, %r3131;
	@%p899 bra 	$L__BB0_829;
	cvt.u32.u64 	%r2414, %rd566;
	setp.gt.u32 	%p900, %r2414, %r578;
	@%p900 bra 	$L__BB0_830;
	setp.lt.u32 	%p901, %r2414, %r578;
	@%p901 bra 	$L__BB0_829;
	cvt.u32.u64 	%r2416, %rd755;
	setp.gt.u32 	%p902, %r2416, %r577;
	@%p902 bra 	$L__BB0_830;
	setp.lt.u32 	%p903, %r2416, %r577;
	@%p903 bra 	$L__BB0_829;
	cvt.u32.u64 	%r2418, %rd756;
	setp.gt.u32 	%p904, %r2418, %r576;
	@%p904 bra 	$L__BB0_830;
	setp.lt.u32 	%p905, %r2418, %r576;
	@%p905 bra 	$L__BB0_829;
	cvt.u32.u64 	%r2420, %rd565;
	setp.gt.u32 	%p906, %r2420, %r575;
	@%p906 bra 	$L__BB0_830;
	setp.lt.u32 	%p907, %r2420, %r575;
	@%p907 bra 	$L__BB0_829;
	cvt.u32.u64 	%r2422, %rd758;
	setp.gt.u32 	%p908, %r2422, %r574;
	@%p908 bra 	$L__BB0_830;
	setp.lt.u32 	%p909, %r2422, %r574;
	@%p909 bra 	$L__BB0_829;
	cvt.u32.u64 	%r2424, %rd757;
	setp.gt.u32 	%p910, %r2424, %r573;
	@%p910 bra 	$L__BB0_830;
	cvt.u32.u64 	%r2426, %rd759;
	setp.ge.u32 	%p911, %r2424, %r573;
	setp.lt.u32 	%p912, %r3130, %r2426;
	and.pred  	%p913, %p911, %p912;
	@%p913 bra 	$L__BB0_830;
$L__BB0_829:
	cvt.u64.u32 	%rd9905, %r3130;
	sub.s64 	%rd9906, %rd9905, %rd759;
	cvt.u32.u64 	%r3130, %rd9906;
	shr.u64 	%rd9907, %rd9906, 63;
	and.b64  	%rd9908, %rd16234, 4294967295;
	add.s64 	%rd9909, %rd9907, %rd757;
	sub.s64 	%rd16234, %rd9908, %rd9909;
	shr.u64 	%rd9910, %rd16234, 63;
	and.b64  	%rd9911, %rd16235, 4294967295;
	add.s64 	%rd9912, %rd9910, %rd758;
	sub.s64 	%rd16235, %rd9911, %rd9912;
	shr.u64 	%rd9913, %rd16235, 63;
	and.b64  	%rd9914, %rd16236, 4294967295;
	add.s64 	%rd9915, %rd9913, %rd565;
	sub.s64 	%rd16236, %rd9914, %rd9915;
	shr.u64 	%rd9916, %rd16236, 63;
	and.b64  	%rd9917, %rd16237, 4294967295;
	add.s64 	%rd9918, %rd9916, %rd756;
	sub.s64 	%rd16237, %rd9917, %rd9918;
	shr.u64 	%rd9919, %rd16237, 63;
	and.b64  	%rd9920, %rd16238, 4294967295;
	add.s64 	%rd9921, %rd9919, %rd755;
	sub.s64 	%rd16238, %rd9920, %rd9921;
	shr.u64 	%rd9922, %rd16238, 63;
	and.b64  	%rd9923, %rd16239, 4294967295;
	add.s64 	%rd9924, %rd9922, %rd566;
	sub.s64 	%rd16239, %rd9923, %rd9924;
	shr.u64 	%rd9925, %rd16239, 63;
	cvt.u32.u64 	%r2427, %rd9925;
	add.s32 	%r2428, %r514, %r2427;
	sub.s32 	%r3131, %r3131, %r2428;
$L__BB0_830:
	shl.b32 	%r3132, %r3130, 1;
	shr.u32 	%r2429, %r3130, 31;
	cvt.u64.u32 	%rd9926, %r2429;
	shl.b64 	%rd9927, %rd16234, 1;
	and.b64  	%rd9928, %rd9927, 8589934590;
	or.b64  	%rd16240, %rd9928, %rd9926;
	cvt.u32.u64 	%r585, %rd16240;
	shr.u64 	%rd9929, %rd9928, 32;
	shl.b64 	%rd9930, %rd16235, 1;
	and.b64  	%rd9931, %rd9930, 8589934590;
	or.b64  	%rd16241, %rd9929, %rd9931;
	cvt.u32.u64 	%r586, %rd16241;
	shr.u64 	%rd9932, %rd9931, 32;
	shl.b64 	%rd9933, %rd16236, 1;
	and.b64  	%rd9934, %rd9933, 8589934590;
	or.b64  	%rd16242, %rd9932, %rd9934;
	cvt.u32.u64 	%r587, %rd16242;
	shr.u64 	%rd9935, %rd9934, 32;
	shl.b64 	%rd9936, %rd16237, 1;
	and.b64  	%rd9937, %rd9936, 8589934590;
	or.b64  	%rd16243, %rd9935, %rd9937;
	cvt.u32.u64 	%r588, %rd16243;
	shr.u64 	%rd9938, %rd9937, 32;
	shl.b64 	%rd9939, %rd16238, 1;
	and.b64  	%rd9940, %rd9939, 8589934590;
	or.b64  	%rd16244, %rd9938, %rd9940;
	cvt.u32.u64 	%r589, %rd16244;
	shr.u64 	%rd9941, %rd9940, 32;
	shl.b64 	%rd9942, %rd16239, 1;
	and.b64  	%rd9943, %rd9942, 8589934590;
	or.b64  	%rd16245, %rd9941, %rd9943;
	cvt.u32.u64 	%r590, %rd16245;
	shr.u64 	%rd9944, %rd9943, 32;
	mul.wide.u32 	%rd9945, %r3131, 2;
	add.s64 	%rd9946, %rd9944, %rd9945;
	cvt.u32.u64 	%r3133, %rd9946;
	setp.gt.u64 	%p914, %rd9946, 4294967295;
	@%p914 bra 	$L__BB0_845;
	setp.gt.u32 	%p915, %r514, %r3133;
	@%p915 bra 	$L__BB0_846;
	setp.lt.u32 	%p916, %r514, %r3133;
	@%p916 bra 	$L__BB0_845;
	cvt.u32.u64 	%r2430, %rd566;
	setp.gt.u32 	%p917, %r2430, %r590;
	@%p917 bra 	$L__BB0_846;
	setp.lt.u32 	%p918, %r2430, %r590;
	@%p918 bra 	$L__BB0_845;
	cvt.u32.u64 	%r2432, %rd755;
	setp.gt.u32 	%p919, %r2432, %r589;
	@%p919 bra 	$L__BB0_846;
	setp.lt.u32 	%p920, %r2432, %r589;
	@%p920 bra 	$L__BB0_845;
	cvt.u32.u64 	%r2434, %rd756;
	setp.gt.u32 	%p921, %r2434, %r588;
	@%p921 bra 	$L__BB0_846;
	setp.lt.u32 	%p922, %r2434, %r588;
	@%p922 bra 	$L__BB0_845;
	cvt.u32.u64 	%r2436, %rd565;
	setp.gt.u32 	%p923, %r2436, %r587;
	@%p923 bra 	$L__BB0_846;
	setp.lt.u32 	%p924, %r2436, %r587;
	@%p924 bra 	$L__BB0_845;
	cvt.u32.u64 	%r2438, %rd758;
	setp.gt.u32 	%p925, %r2438, %r586;
	@%p925 bra 	$L__BB0_846;
	setp.lt.u32 	%p926, %r2438, %r586;
	@%p926 bra 	$L__BB0_845;
	cvt.u32.u64 	%r2440, %rd757;
	setp.gt.u32 	%p927, %r2440, %r585;
	@%p927 bra 	$L__BB0_846;
	cvt.u32.u64 	%r2441, %rd759;
	setp.ge.u32 	%p928, %r2440, %r585;
	setp.lt.u32 	%p929, %r3132, %r2441;
	and.pred  	%p930, %p928, %p929;
	@%p930 bra 	$L__BB0_846;
$L__BB0_845:
	cvt.u64.u32 	%rd9948, %r3132;
	sub.s64 	%rd9949, %rd9948, %rd759;
	cvt.u32.u64 	%r3132, %rd9949;
	shr.u64 	%rd9950, %rd9949, 63;
	and.b64  	%rd9951, %rd16240, 4294967295;
	add.s64 	%rd9952, %rd9950, %rd757;
	sub.s64 	%rd16240, %rd9951, %rd9952;
	shr.u64 	%rd9953, %rd16240, 63;
	and.b64  	%rd9954, %rd16241, 4294967295;
	add.s64 	%rd9955, %rd9953, %rd758;
	sub.s64 	%rd16241, %rd9954, %rd9955;
	shr.u64 	%rd9956, %rd16241, 63;
	and.b64  	%rd9957, %rd16242, 4294967295;
	add.s64 	%rd9958, %rd9956, %rd565;
	sub.s64 	%rd16242, %rd9957, %rd9958;
	shr.u64 	%rd9959, %rd16242, 63;
	and.b64  	%rd9960, %rd16243, 4294967295;
	add.s64 	%rd9961, %rd9959, %rd756;
	sub.s64 	%rd16243, %rd9960, %rd9961;
	shr.u64 	%rd9962, %rd16243, 63;
	and.b64  	%rd9963, %rd16244, 4294967295;
	add.s64 	%rd9964, %rd9962, %rd755;
	sub.s64 	%rd16244, %rd9963, %rd9964;
	shr.u64 	%rd9965, %rd16244, 63;
	and.b64  	%rd9966, %rd16245, 4294967295;
	add.s64 	%rd9967, %rd9965, %rd566;
	sub.s64 	%rd16245, %rd9966, %rd9967;
	shr.u64 	%rd9968, %rd16245, 63;
	cvt.u32.u64 	%r2443, %rd9968;
	add.s32 	%r2444, %r514, %r2443;
	sub.s32 	%r3133, %r3133, %r2444;
$L__BB0_846:
	and.b64  	%rd9969, %rd16220, 4294967295;
	cvt.u64.u32 	%rd9970, %r3132;
	sub.s64 	%rd9971, %rd9969, %rd9970;
	cvt.u32.u64 	%r3181, %rd9971;
	shr.u64 	%rd9972, %rd9971, 63;
	and.b64  	%rd9973, %rd16219, 4294967295;
	and.b64  	%rd9974, %rd16240, 4294967295;
	add.s64 	%rd9975, %rd9972, %rd9974;
	sub.s64 	%rd16251, %rd9973, %rd9975;
	shr.u64 	%rd9976, %rd16251, 63;
	and.b64  	%rd9977, %rd16218, 4294967295;
	and.b64  	%rd9978, %rd16241, 4294967295;
	add.s64 	%rd9979, %rd9976, %rd9978;
	sub.s64 	%rd16250, %rd9977, %rd9979;
	shr.u64 	%rd9980, %rd16250, 63;
	and.b64  	%rd9981, %rd16217, 4294967295;
	and.b64  	%rd9982, %rd16242, 4294967295;
	add.s64 	%rd9983, %rd9980, %rd9982;
	sub.s64 	%rd16249, %rd9981, %rd9983;
	shr.u64 	%rd9984, %rd16249, 63;
	and.b64  	%rd9985, %rd16216, 4294967295;
	and.b64  	%rd9986, %rd16243, 4294967295;
	add.s64 	%rd9987, %rd9984, %rd9986;
	sub.s64 	%rd16248, %rd9985, %rd9987;
	shr.u64 	%rd9988, %rd16248, 63;
	and.b64  	%rd9989, %rd16215, 4294967295;
	and.b64  	%rd9990, %rd16244, 4294967295;
	add.s64 	%rd9991, %rd9988, %rd9990;
	sub.s64 	%rd16247, %rd9989, %rd9991;
	shr.u64 	%rd9992, %rd16247, 63;
	and.b64  	%rd9993, %rd16214, 4294967295;
	and.b64  	%rd9994, %rd16245, 4294967295;
	add.s64 	%rd9995, %rd9992, %rd9994;
	sub.s64 	%rd16246, %rd9993, %rd9995;
	shr.u64 	%rd9996, %rd16246, 63;
	cvt.u64.u32 	%rd9997, %r3126;
	cvt.u64.u32 	%rd9998, %r3133;
	add.s64 	%rd9999, %rd9996, %rd9998;
	sub.s64 	%rd10000, %rd9997, %rd9999;
	cvt.u32.u64 	%r3174, %rd10000;
	setp.gt.s64 	%p931, %rd10000, -1;
	@%p931 bra 	$L__BB0_848;
	cvt.u32.u64 	%r2445, %rd759;
	add.s32 	%r3181, %r2445, %r3181;
	setp.lt.u32 	%p932, %r3181, %r2445;
	selp.u64 	%rd10001, 1, 0, %p932;
	and.b64  	%rd10002, %rd16251, 4294967295;
	add.s64 	%rd10003, %rd10002, %rd10001;
	add.s64 	%rd16251, %rd10003, %rd757;
	shr.u64 	%rd10004, %rd16251, 32;
	and.b64  	%rd10005, %rd16250, 4294967295;
	add.s64 	%rd10006, %rd10004, %rd10005;
	add.s64 	%rd16250, %rd10006, %rd758;
	shr.u64 	%rd10007, %rd16250, 32;
	and.b64  	%rd10008, %rd16249, 4294967295;
	add.s64 	%rd10009, %rd10007, %rd10008;
	add.s64 	%rd16249, %rd10009, %rd565;
	shr.u64 	%rd10010, %rd16249, 32;
	and.b64  	%rd10011, %rd16248, 4294967295;
	add.s64 	%rd10012, %rd10010, %rd10011;
	add.s64 	%rd16248, %rd10012, %rd756;
	shr.u64 	%rd10013, %rd16248, 32;
	and.b64  	%rd10014, %rd16247, 4294967295;
	add.s64 	%rd10015, %rd10013, %rd10014;
	add.s64 	%rd16247, %rd10015, %rd755;
	shr.u64 	%rd10016, %rd16247, 32;
	and.b64  	%rd10017, %rd16246, 4294967295;
	add.s64 	%rd10018, %rd10016, %rd10017;
	add.s64 	%rd16246, %rd10018, %rd566;
	{ .reg .b32 tmp; mov.b64 {tmp, %r2446}, %rd16246; }
	add.s32 	%r2447, %r3174, %r2446;
	add.s32 	%r3174, %r2447, %r514;
$L__BB0_848:
	cvt.u32.u64 	%r3180, %rd16251;
	cvt.u32.u64 	%r3179, %rd16250;
	cvt.u32.u64 	%r3178, %rd16249;
	cvt.u32.u64 	%r3177, %rd16248;
	cvt.u32.u64 	%r3176, %rd16247;
	cvt.u32.u64 	%r3175, %rd16246;
	mul.wide.u32 	%rd10019, %r3069, %r3077;
	cvt.u32.u64 	%r2448, %rd10019;
	shr.u64 	%rd10020, %rd10019, 32;
	mul.wide.u32 	%rd10021, %r3068, %r3077;
	add.s64 	%rd10022, %rd10020, %rd10021;
	shr.u64 	%rd10023, %rd10022, 32;
	mul.wide.u32 	%rd10024, %r3067, %r3077;
	add.s64 	%rd10025, %rd10023, %rd10024;
	shr.u64 	%rd10026, %rd10025, 32;
	mul.wide.u32 	%rd10027, %r3066, %r3077;
	add.s64 	%rd10028, %rd10026, %rd10027;
	shr.u64 	%rd10029, %rd10028, 32;
	mul.wide.u32 	%rd10030, %r3065, %r3077;
	add.s64 	%rd10031, %rd10029, %rd10030;
	shr.u64 	%rd10032, %rd10031, 32;
	mul.wide.u32 	%rd10033, %r3064, %r3077;
	add.s64 	%rd10034, %rd10032, %rd10033;
	shr.u64 	%rd10035, %rd10034, 32;
	mul.wide.u32 	%rd10036, %r3063, %r3077;
	add.s64 	%rd10037, %rd10035, %rd10036;
	shr.u64 	%rd10038, %rd10037, 32;
	mul.wide.u32 	%rd10039, %r3062, %r3077;
	add.s64 	%rd10040, %rd10038, %rd10039;
	shr.u64 	%rd10041, %rd10040, 32;
	mul.wide.u32 	%rd10042, %r3069, %r3076;
	and.b64  	%rd10043, %rd10022, 4294967295;
	add.s64 	%rd10044, %rd10042, %rd10043;
	shr.u64 	%rd10045, %rd10044, 32;
	mul.wide.u32 	%rd10046, %r3068, %r3076;
	and.b64  	%rd10047, %rd10025, 4294967295;
	add.s64 	%rd10048, %rd10045, %rd10047;
	add.s64 	%rd10049, %rd10048, %rd10046;
	shr.u64 	%rd10050, %rd10049, 32;
	mul.wide.u32 	%rd10051, %r3067, %r3076;
	and.b64  	%rd10052, %rd10028, 4294967295;
	add.s64 	%rd10053, %rd10050, %rd10052;
	add.s64 	%rd10054, %rd10053, %rd10051;
	shr.u64 	%rd10055, %rd10054, 32;
	mul.wide.u32 	%rd10056, %r3066, %r3076;
	and.b64  	%rd10057, %rd10031, 4294967295;
	add.s64 	%rd10058, %rd10055, %rd10057;
	add.s64 	%rd10059, %rd10058, %rd10056;
	shr.u64 	%rd10060, %rd10059, 32;
	mul.wide.u32 	%rd10061, %r3065, %r3076;
	and.b64  	%rd10062, %rd10034, 4294967295;
	add.s64 	%rd10063, %rd10060, %rd10062;
	add.s64 	%rd10064, %rd10063, %rd10061;
	shr.u64 	%rd10065, %rd10064, 32;
	mul.wide.u32 	%rd10066, %r3064, %r3076;
	and.b64  	%rd10067, %rd10037, 4294967295;
	add.s64 	%rd10068, %rd10065, %rd10067;
	add.s64 	%rd10069, %rd10068, %rd10066;
	shr.u64 	%rd10070, %rd10069, 32;
	mul.wide.u32 	%rd10071, %r3063, %r3076;
	and.b64  	%rd10072, %rd10040, 4294967295;
	add.s64 	%rd10073, %rd10070, %rd10072;
	add.s64 	%rd10074, %rd10073, %rd10071;
	shr.u64 	%rd10075, %rd10074, 32;
	mul.wide.u32 	%rd10076, %r3062, %r3076;
	add.s64 	%rd10077, %rd10075, %rd10041;
	add.s64 	%rd10078, %rd10077, %rd10076;
	shr.u64 	%rd10079, %rd10078, 32;
	mul.wide.u32 	%rd10080, %r3069, %r3075;
	and.b64  	%rd10081, %rd10049, 4294967295;
	add.s64 	%rd10082, %rd10080, %rd10081;
	shr.u64 	%rd10083, %rd10082, 32;
	mul.wide.u32 	%rd10084, %r3068, %r3075;
	and.b64  	%rd10085, %rd10054, 4294967295;
	add.s64 	%rd10086, %rd10083, %rd10085;
	add.s64 	%rd10087, %rd10086, %rd10084;
	shr.u64 	%rd10088, %rd10087, 32;
	mul.wide.u32 	%rd10089, %r3067, %r3075;
	and.b64  	%rd10090, %rd10059, 4294967295;
	add.s64 	%rd10091, %rd10088, %rd10090;
	add.s64 	%rd10092, %rd10091, %rd10089;
	shr.u64 	%rd10093, %rd10092, 32;
	mul.wide.u32 	%rd10094, %r3066, %r3075;
	and.b64  	%rd10095, %rd10064, 4294967295;
	add.s64 	%rd10096, %rd10093, %rd10095;
	add.s64 	%rd10097, %rd10096, %rd10094;
	shr.u64 	%rd10098, %rd10097, 32;
	mul.wide.u32 	%rd10099, %r3065, %r3075;
	and.b64  	%rd10100, %rd10069, 4294967295;
	add.s64 	%rd10101, %rd10098, %rd10100;
	add.s64 	%rd10102, %rd10101, %rd10099;
	shr.u64 	%rd10103, %rd10102, 32;
	mul.wide.u32 	%rd10104, %r3064, %r3075;
	and.b64  	%rd10105, %rd10074, 4294967295;
	add.s64 	%rd10106, %rd10103, %rd10105;
	add.s64 	%rd10107, %rd10106, %rd10104;
	shr.u64 	%rd10108, %rd10107, 32;
	mul.wide.u32 	%rd10109, %r3063, %r3075;
	and.b64  	%rd10110, %rd10078, 4294967295;
	add.s64 	%rd10111, %rd10108, %rd10110;
	add.s64 	%rd10112, %rd10111, %rd10109;
	shr.u64 	%rd10113, %rd10112, 32;
	mul.wide.u32 	%rd10114, %r3062, %r3075;
	add.s64 	%rd10115, %rd10113, %rd10079;
	add.s64 	%rd10116, %rd10115, %rd10114;
	shr.u64 	%rd10117, %rd10116, 32;
	mul.wide.u32 	%rd10118, %r3069, %r3074;
	and.b64  	%rd10119, %rd10087, 4294967295;
	add.s64 	%rd10120, %rd10118, %rd10119;
	shr.u64 	%rd10121, %rd10120, 32;
	mul.wide.u32 	%rd10122, %r3068, %r3074;
	and.b64  	%rd10123, %rd10092, 4294967295;
	add.s64 	%rd10124, %rd10121, %rd10123;
	add.s64 	%rd10125, %rd10124, %rd10122;
	shr.u64 	%rd10126, %rd10125, 32;
	mul.wide.u32 	%rd10127, %r3067, %r3074;
	and.b64  	%rd10128, %rd10097, 4294967295;
	add.s64 	%rd10129, %rd10126, %rd10128;
	add.s64 	%rd10130, %rd10129, %rd10127;
	shr.u64 	%rd10131, %rd10130, 32;
	mul.wide.u32 	%rd10132, %r3066, %r3074;
	and.b64  	%rd10133, %rd10102, 4294967295;
	add.s64 	%rd10134, %rd10131, %rd10133;
	add.s64 	%rd10135, %rd10134, %rd10132;
	shr.u64 	%rd10136, %rd10135, 32;
	mul.wide.u32 	%rd10137, %r3065, %r3074;
	and.b64  	%rd10138, %rd10107, 4294967295;
	add.s64 	%rd10139, %rd10136, %rd10138;
	add.s64 	%rd10140, %rd10139, %rd10137;
	shr.u64 	%rd10141, %rd10140, 32;
	mul.wide.u32 	%rd10142, %r3064, %r3074;
	and.b64  	%rd10143, %rd10112, 4294967295;
	add.s64 	%rd10144, %rd10141, %rd10143;
	add.s64 	%rd10145, %rd10144, %rd10142;
	shr.u64 	%rd10146, %rd10145, 32;
	mul.wide.u32 	%rd10147, %r3063, %r3074;
	and.b64  	%rd10148, %rd10116, 4294967295;
	add.s64 	%rd10149, %rd10146, %rd10148;
	add.s64 	%rd10150, %rd10149, %rd10147;
	shr.u64 	%rd10151, %rd10150, 32;
	mul.wide.u32 	%rd10152, %r3062, %r3074;
	add.s64 	%rd10153, %rd10151, %rd10117;
	add.s64 	%rd10154, %rd10153, %rd10152;
	shr.u64 	%rd10155, %rd10154, 32;
	mul.wide.u32 	%rd10156, %r3069, %r3073;
	and.b64  	%rd10157, %rd10125, 4294967295;
	add.s64 	%rd10158, %rd10156, %rd10157;
	shr.u64 	%rd10159, %rd10158, 32;
	mul.wide.u32 	%rd10160, %r3068, %r3073;
	and.b64  	%rd10161, %rd10130, 4294967295;
	add.s64 	%rd10162, %rd10159, %rd10161;
	add.s64 	%rd10163, %rd10162, %rd10160;
	shr.u64 	%rd10164, %rd10163, 32;
	mul.wide.u32 	%rd10165, %r3067, %r3073;
	and.b64  	%rd10166, %rd10135, 4294967295;
	add.s64 	%rd10167, %rd10164, %rd10166;
	add.s64 	%rd10168, %rd10167, %rd10165;
	shr.u64 	%rd10169, %rd10168, 32;
	mul.wide.u32 	%rd10170, %r3066, %r3073;
	and.b64  	%rd10171, %rd10140, 4294967295;
	add.s64 	%rd10172, %rd10169, %rd10171;
	add.s64 	%rd10173, %rd10172, %rd10170;
	shr.u64 	%rd10174, %rd10173, 32;
	mul.wide.u32 	%rd10175, %r3065, %r3073;
	and.b64  	%rd10176, %rd10145, 4294967295;
	add.s64 	%rd10177, %rd10174, %rd10176;
	add.s64 	%rd10178, %rd10177, %rd10175;
	shr.u64 	%rd10179, %rd10178, 32;
	mul.wide.u32 	%rd10180, %r3064, %r3073;
	and.b64  	%rd10181, %rd10150, 4294967295;
	add.s64 	%rd10182, %rd10179, %rd10181;
	add.s64 	%rd10183, %rd10182, %rd10180;
	shr.u64 	%rd10184, %rd10183, 32;
	mul.wide.u32 	%rd10185, %r3063, %r3073;
	and.b64  	%rd10186, %rd10154, 4294967295;
	add.s64 	%rd10187, %rd10184, %rd10186;
	add.s64 	%rd10188, %rd10187, %rd10185;
	shr.u64 	%rd10189, %rd10188, 32;
	mul.wide.u32 	%rd10190, %r3062, %r3073;
	add.s64 	%rd10191, %rd10189, %rd10155;
	add.s64 	%rd10192, %rd10191, %rd10190;
	shr.u64 	%rd10193, %rd10192, 32;
	mul.wide.u32 	%rd10194, %r3069, %r3072;
	and.b64  	%rd10195, %rd10163, 4294967295;
	add.s64 	%rd10196, %rd10194, %rd10195;
	shr.u64 	%rd10197, %rd10196, 32;
	mul.wide.u32 	%rd10198, %r3068, %r3072;
	and.b64  	%rd10199, %rd10168, 4294967295;
	add.s64 	%rd10200, %rd10197, %rd10199;
	add.s64 	%rd10201, %rd10200, %rd10198;
	shr.u64 	%rd10202, %rd10201, 32;
	mul.wide.u32 	%rd10203, %r3067, %r3072;
	and.b64  	%rd10204, %rd10173, 4294967295;
	add.s64 	%rd10205, %rd10202, %rd10204;
	add.s64 	%rd10206, %rd10205, %rd10203;
	shr.u64 	%rd10207, %rd10206, 32;
	mul.wide.u32 	%rd10208, %r3066, %r3072;
	and.b64  	%rd10209, %rd10178, 4294967295;
	add.s64 	%rd10210, %rd10207, %rd10209;
	add.s64 	%rd10211, %rd10210, %rd10208;
	shr.u64 	%rd10212, %rd10211, 32;
	mul.wide.u32 	%rd10213, %r3065, %r3072;
	and.b64  	%rd10214, %rd10183, 4294967295;
	add.s64 	%rd10215, %rd10212, %rd10214;
	add.s64 	%rd10216, %rd10215, %rd10213;
	shr.u64 	%rd10217, %rd10216, 32;
	mul.wide.u32 	%rd10218, %r3064, %r3072;
	and.b64  	%rd10219, %rd10188, 4294967295;
	add.s64 	%rd10220, %rd10217, %rd10219;
	add.s64 	%rd10221, %rd10220, %rd10218;
	shr.u64 	%rd10222, %rd10221, 32;
	mul.wide.u32 	%rd10223, %r3063, %r3072;
	and.b64  	%rd10224, %rd10192, 4294967295;
	add.s64 	%rd10225, %rd10222, %rd10224;
	add.s64 	%rd10226, %rd10225, %rd10223;
	shr.u64 	%rd10227, %rd10226, 32;
	mul.wide.u32 	%rd10228, %r3062, %r3072;
	add.s64 	%rd10229, %rd10227, %rd10193;
	add.s64 	%rd10230, %rd10229, %rd10228;
	shr.u64 	%rd10231, %rd10230, 32;
	mul.wide.u32 	%rd10232, %r3069, %r3071;
	and.b64  	%rd10233, %rd10201, 4294967295;
	add.s64 	%rd10234, %rd10232, %rd10233;
	shr.u64 	%rd10235, %rd10234, 32;
	mul.wide.u32 	%rd10236, %r3068, %r3071;
	and.b64  	%rd10237, %rd10206, 4294967295;
	add.s64 	%rd10238, %rd10235, %rd10237;
	add.s64 	%rd10239, %rd10238, %rd10236;
	shr.u64 	%rd10240, %rd10239, 32;
	mul.wide.u32 	%rd10241, %r3067, %r3071;
	and.b64  	%rd10242, %rd10211, 4294967295;
	add.s64 	%rd10243, %rd10240, %rd10242;
	add.s64 	%rd10244, %rd10243, %rd10241;
	shr.u64 	%rd10245, %rd10244, 32;
	mul.wide.u32 	%rd10246, %r3066, %r3071;
	and.b64  	%rd10247, %rd10216, 4294967295;
	add.s64 	%rd10248, %rd10245, %rd10247;
	add.s64 	%rd10249, %rd10248, %rd10246;
	shr.u64 	%rd10250, %rd10249, 32;
	mul.wide.u32 	%rd10251, %r3065, %r3071;
	and.b64  	%rd10252, %rd10221, 4294967295;
	add.s64 	%rd10253, %rd10250, %rd10252;
	add.s64 	%rd10254, %rd10253, %rd10251;
	shr.u64 	%rd10255, %rd10254, 32;
	mul.wide.u32 	%rd10256, %r3064, %r3071;
	and.b64  	%rd10257, %rd10226, 4294967295;
	add.s64 	%rd10258, %rd10255, %rd10257;
	add.s64 	%rd10259, %rd10258, %rd10256;
	shr.u64 	%rd10260, %rd10259, 32;
	mul.wide.u32 	%rd10261, %r3063, %r3071;
	and.b64  	%rd10262, %rd10230, 4294967295;
	add.s64 	%rd10263, %rd10260, %rd10262;
	add.s64 	%rd10264, %rd10263, %rd10261;
	shr.u64 	%rd10265, %rd10264, 32;
	mul.wide.u32 	%rd10266, %r3062, %r3071;
	add.s64 	%rd10267, %rd10265, %rd10231;
	add.s64 	%rd10268, %rd10267, %rd10266;
	shr.u64 	%rd10269, %rd10268, 32;
	mul.wide.u32 	%rd10270, %r3069, %r3070;
	and.b64  	%rd10271, %rd10239, 4294967295;
	add.s64 	%rd10272, %rd10270, %rd10271;
	shr.u64 	%rd10273, %rd10272, 32;
	mul.wide.u32 	%rd10274, %r3068, %r3070;
	and.b64  	%rd10275, %rd10244, 4294967295;
	add.s64 	%rd10276, %rd10273, %rd10275;
	add.s64 	%rd10277, %rd10276, %rd10274;
	cvt.u32.u64 	%r2449, %rd10277;
	shr.u64 	%rd10278, %rd10277, 32;
	mul.wide.u32 	%rd10279, %r3067, %r3070;
	and.b64  	%rd10280, %rd10249, 4294967295;
	add.s64 	%rd10281, %rd10278, %rd10280;
	add.s64 	%rd10282, %rd10281, %rd10279;
	shr.u64 	%rd10283, %rd10282, 32;
	mul.wide.u32 	%rd10284, %r3066, %r3070;
	and.b64  	%rd10285, %rd10254, 4294967295;
	add.s64 	%rd10286, %rd10283, %rd10285;
	add.s64 	%rd10287, %rd10286, %rd10284;
	shr.u64 	%rd10288, %rd10287, 32;
	mul.wide.u32 	%rd10289, %r3065, %r3070;
	and.b64  	%rd10290, %rd10259, 4294967295;
	add.s64 	%rd10291, %rd10288, %rd10290;
	add.s64 	%rd10292, %rd10291, %rd10289;
	shr.u64 	%rd10293, %rd10292, 32;
	mul.wide.u32 	%rd10294, %r3064, %r3070;
	and.b64  	%rd10295, %rd10264, 4294967295;
	add.s64 	%rd10296, %rd10293, %rd10295;
	add.s64 	%rd10297, %rd10296, %rd10294;
	shr.u64 	%rd10298, %rd10297, 32;
	mul.wide.u32 	%rd10299, %r3063, %r3070;
	and.b64  	%rd10300, %rd10268, 4294967295;
	add.s64 	%rd10301, %rd10298, %rd10300;
	add.s64 	%rd10302, %rd10301, %rd10299;
	shr.u64 	%rd10303, %rd10302, 32;
	mul.wide.u32 	%rd10304, %r3062, %r3070;
	add.s64 	%rd10305, %rd10303, %rd10269;
	add.s64 	%rd10306, %rd10305, %rd10304;
	shr.u64 	%rd10307, %rd10306, 32;
	and.b64  	%rd10308, %rd10277, 4294967295;
	mul.lo.s64 	%rd10309, %rd10308, 977;
	cvt.u32.u64 	%r2450, %rd10309;
	shr.u64 	%rd10310, %rd10309, 32;
	and.b64  	%rd10311, %rd10282, 4294967295;
	mad.lo.s64 	%rd10312, %rd10311, 977, %rd10310;
	shr.u64 	%rd10313, %rd10312, 32;
	and.b64  	%rd10314, %rd10287, 4294967295;
	mad.lo.s64 	%rd10315, %rd10314, 977, %rd10313;
	shr.u64 	%rd10316, %rd10315, 32;
	and.b64  	%rd10317, %rd10292, 4294967295;
	mad.lo.s64 	%rd10318, %rd10317, 977, %rd10316;
	shr.u64 	%rd10319, %rd10318, 32;
	and.b64  	%rd10320, %rd10297, 4294967295;
	mad.lo.s64 	%rd10321, %rd10320, 977, %rd10319;
	shr.u64 	%rd10322, %rd10321, 32;
	and.b64  	%rd10323, %rd10302, 4294967295;
	mad.lo.s64 	%rd10324, %rd10323, 977, %rd10322;
	shr.u64 	%rd10325, %rd10324, 32;
	and.b64  	%rd10326, %rd10306, 4294967295;
	mad.lo.s64 	%rd10327, %rd10326, 977, %rd10325;
	shr.u64 	%rd10328, %rd10327, 32;
	mad.lo.s64 	%rd10329, %rd10307, 977, %rd10328;
	shr.u64 	%rd10330, %rd10329, 32;
	add.s32 	%r2451, %r2448, %r2450;
	setp.lt.u32 	%p933, %r2451, %r2448;
	selp.u64 	%rd10331, 1, 0, %p933;
	and.b64  	%rd10332, %rd10044, 4294967295;
	and.b64  	%rd10333, %rd10312, 4294967295;
	add.s64 	%rd10334, %rd10332, %rd10331;
	add.s64 	%rd10335, %rd10334, %rd10333;
	cvt.u32.u64 	%r2452, %rd10335;
	shr.u64 	%rd10336, %rd10335, 32;
	and.b64  	%rd10337, %rd10082, 4294967295;
	and.b64  	%rd10338, %rd10315, 4294967295;
	add.s64 	%rd10339, %rd10336, %rd10337;
	add.s64 	%rd10340, %rd10339, %rd10338;
	shr.u64 	%rd10341, %rd10340, 32;
	and.b64  	%rd10342, %rd10120, 4294967295;
	and.b64  	%rd10343, %rd10318, 4294967295;
	add.s64 	%rd10344, %rd10341, %rd10342;
	add.s64 	%rd10345, %rd10344, %rd10343;
	shr.u64 	%rd10346, %rd10345, 32;
	and.b64  	%rd10347, %rd10158, 4294967295;
	and.b64  	%rd10348, %rd10321, 4294967295;
	add.s64 	%rd10349, %rd10346, %rd10347;
	add.s64 	%rd10350, %rd10349, %rd10348;
	shr.u64 	%rd10351, %rd10350, 32;
	and.b64  	%rd10352, %rd10196, 4294967295;
	and.b64  	%rd10353, %rd10324, 4294967295;
	add.s64 	%rd10354, %rd10351, %rd10352;
	add.s64 	%rd10355, %rd10354, %rd10353;
	shr.u64 	%rd10356, %rd10355, 32;
	and.b64  	%rd10357, %rd10234, 4294967295;
	and.b64  	%rd10358, %rd10327, 4294967295;
	add.s64 	%rd10359, %rd10356, %rd10357;
	add.s64 	%rd10360, %rd10359, %rd10358;
	shr.u64 	%rd10361, %rd10360, 32;
	and.b64  	%rd10362, %rd10272, 4294967295;
	and.b64  	%rd10363, %rd10329, 4294967295;
	add.s64 	%rd10364, %rd10361, %rd10362;
	add.s64 	%rd10365, %rd10364, %rd10363;
	shr.u64 	%rd10366, %rd10365, 32;
	add.s64 	%rd10367, %rd10330, %rd10366;
	add.s32 	%r2453, %r2452, %r2449;
	setp.lt.u32 	%p934, %r2453, %r2452;
	selp.u64 	%rd10368, 1, 0, %p934;
	and.b64  	%rd10369, %rd10340, 4294967295;
	add.s64 	%rd10370, %rd10369, %rd10368;
	add.s64 	%rd10371, %rd10370, %rd10311;
	shr.u64 	%rd10372, %rd10371, 32;
	and.b64  	%rd10373, %rd10345, 4294967295;
	add.s64 	%rd10374, %rd10372, %rd10373;
	add.s64 	%rd10375, %rd10374, %rd10314;
	shr.u64 	%rd10376, %rd10375, 32;
	and.b64  	%rd10377, %rd10350, 4294967295;
	add.s64 	%rd10378, %rd10376, %rd10377;
	add.s64 	%rd10379, %rd10378, %rd10317;
	shr.u64 	%rd10380, %rd10379, 32;
	and.b64  	%rd10381, %rd10355, 4294967295;
	add.s64 	%rd10382, %rd10380, %rd10381;
	add.s64 	%rd10383, %rd10382, %rd10320;
	shr.u64 	%rd10384, %rd10383, 32;
	and.b64  	%rd10385, %rd10360, 4294967295;
	add.s64 	%rd10386, %rd10384, %rd10385;
	add.s64 	%rd10387, %rd10386, %rd10323;
	shr.u64 	%rd10388, %rd10387, 32;
	and.b64  	%rd10389, %rd10365, 4294967295;
	add.s64 	%rd10390, %rd10388, %rd10389;
	add.s64 	%rd10391, %rd10390, %rd10326;
	cvt.u32.u64 	%r2454, %rd10391;
	shr.u64 	%rd10392, %rd10391, 32;
	add.s64 	%rd10393, %rd10392, %rd10367;
	add.s64 	%rd10394, %rd10393, %rd10307;
	shr.u64 	%rd10395, %rd10394, 32;
	and.b64  	%rd10396, %rd10394, 4294967295;
	mul.lo.s64 	%rd10397, %rd10396, 977;
	shr.u64 	%rd10398, %rd10397, 32;
	mad.lo.s64 	%rd10399, %rd10395, 977, %rd10398;
	cvt.u64.u32 	%rd10400, %r2451;
	and.b64  	%rd10401, %rd10397, 4294967295;
	add.s64 	%rd16258, %rd10401, %rd10400;
	shr.u64 	%rd10402, %rd16258, 32;
	cvt.u64.u32 	%rd10403, %r2453;
	add.s64 	%rd10404, %rd10402, %rd10403;
	add.s64 	%rd10405, %rd10394, %rd10399;
	and.b64  	%rd10406, %rd10405, 4294967295;
	add.s64 	%rd16257, %rd10404, %rd10406;
	shr.u64 	%rd10407, %rd16257, 32;
	and.b64  	%rd10408, %rd10371, 4294967295;
	add.s64 	%rd10409, %rd10407, %rd10408;
	add.s64 	%rd16256, %rd10409, %rd10395;
	shr.u64 	%rd10410, %rd16256, 32;
	and.b64  	%rd10411, %rd10375, 4294967295;
	add.s64 	%rd16255, %rd10410, %rd10411;
	shr.u64 	%rd10412, %rd16255, 32;
	and.b64  	%rd10413, %rd10379, 4294967295;
	add.s64 	%rd16254, %rd10412, %rd10413;
	shr.u64 	%rd10414, %rd16254, 32;
	and.b64  	%rd10415, %rd10383, 4294967295;
	add.s64 	%rd16253, %rd10414, %rd10415;
	shr.u64 	%rd10416, %rd16253, 32;
	and.b64  	%rd10417, %rd10387, 4294967295;
	add.s64 	%rd16252, %rd10416, %rd10417;
	{ .reg .b32 tmp; mov.b64 {tmp, %r2455}, %rd16252; }
	add.s32 	%r3136, %r2454, %r2455;
$L__BB0_849:
	cvt.u32.u64 	%r610, %rd16258;
	cvt.u32.u64 	%r611, %rd16257;
	cvt.u32.u64 	%r612, %rd16256;
	cvt.u32.u64 	%r613, %rd16255;
	cvt.u32.u64 	%r614, %rd16254;
	cvt.u32.u64 	%r615, %rd16253;
	cvt.u32.u64 	%r616, %rd16252;
	setp.lt.u32 	%p935, %r3136, %r514;
	@%p935 bra 	$L__BB0_864;
	setp.gt.u32 	%p936, %r3136, %r514;
	@%p936 bra 	$L__BB0_863;
	cvt.u32.u64 	%r2456, %rd566;
	setp.gt.u32 	%p937, %r2456, %r616;
	@%p937 bra 	$L__BB0_864;
	setp.lt.u32 	%p938, %r2456, %r616;
	@%p938 bra 	$L__BB0_863;
	cvt.u32.u64 	%r2458, %rd755;
	setp.gt.u32 	%p939, %r2458, %r615;
	@%p939 bra 	$L__BB0_864;
	setp.lt.u32 	%p940, %r2458, %r615;
	@%p940 bra 	$L__BB0_863;
	cvt.u32.u64 	%r2460, %rd756;
	setp.gt.u32 	%p941, %r2460, %r614;
	@%p941 bra 	$L__BB0_864;
	setp.lt.u32 	%p942, %r2460, %r614;
	@%p942 bra 	$L__BB0_863;
	cvt.u32.u64 	%r2462, %rd565;
	setp.gt.u32 	%p943, %r2462, %r613;
	@%p943 bra 	$L__BB0_864;
	setp.lt.u32 	%p944, %r2462, %r613;
	@%p944 bra 	$L__BB0_863;
	cvt.u32.u64 	%r2464, %rd758;
	setp.gt.u32 	%p945, %r2464, %r612;
	@%p945 bra 	$L__BB0_864;
	setp.lt.u32 	%p946, %r2464, %r612;
	@%p946 bra 	$L__BB0_863;
	cvt.u32.u64 	%r2466, %rd757;
	setp.gt.u32 	%p947, %r2466, %r611;
	@%p947 bra 	$L__BB0_864;
	cvt.u32.u64 	%r2467, %rd759;
	setp.ge.u32 	%p948, %r2466, %r611;
	setp.gt.u32 	%p949, %r2467, %r610;
	and.pred  	%p950, %p948, %p949;
	@%p950 bra 	$L__BB0_864;
$L__BB0_863:
	and.b64  	%rd10419, %rd16258, 4294967295;
	sub.s64 	%rd16258, %rd10419, %rd759;
	shr.u64 	%rd10420, %rd16258, 63;
	and.b64  	%rd10421, %rd16257, 4294967295;
	add.s64 	%rd10422, %rd10420, %rd757;
	sub.s64 	%rd16257, %rd10421, %rd10422;
	shr.u64 	%rd10423, %rd16257, 63;
	and.b64  	%rd10424, %rd16256, 4294967295;
	add.s64 	%rd10425, %rd10423, %rd758;
	sub.s64 	%rd16256, %rd10424, %rd10425;
	shr.u64 	%rd10426, %rd16256, 63;
	and.b64  	%rd10427, %rd16255, 4294967295;
	add.s64 	%rd10428, %rd10426, %rd565;
	sub.s64 	%rd16255, %rd10427, %rd10428;
	shr.u64 	%rd10429, %rd16255, 63;
	and.b64  	%rd10430, %rd16254, 4294967295;
	add.s64 	%rd10431, %rd10429, %rd756;
	sub.s64 	%rd16254, %rd10430, %rd10431;
	shr.u64 	%rd10432, %rd16254, 63;
	and.b64  	%rd10433, %rd16253, 4294967295;
	add.s64 	%rd10434, %rd10432, %rd755;
	sub.s64 	%rd16253, %rd10433, %rd10434;
	shr.u64 	%rd10435, %rd16253, 63;
	and.b64  	%rd10436, %rd16252, 4294967295;
	add.s64 	%rd10437, %rd10435, %rd566;
	sub.s64 	%rd16252, %rd10436, %rd10437;
	shr.u64 	%rd10438, %rd16252, 63;
	cvt.u32.u64 	%r2469, %rd10438;
	add.s32 	%r2470, %r514, %r2469;
	sub.s32 	%r3136, %r3136, %r2470;
	bra.uni 	$L__BB0_849;
$L__BB0_864:
	shl.b32 	%r3173, %r610, 1;
	shr.u64 	%rd10439, %rd16258, 31;
	and.b64  	%rd10440, %rd10439, 1;
	shl.b64 	%rd10441, %rd16257, 1;
	and.b64  	%rd10442, %rd10441, 8589934590;
	or.b64  	%rd968, %rd10440, %rd10442;
	cvt.u32.u64 	%r3172, %rd968;
	shr.u64 	%rd10443, %rd10442, 32;
	shl.b64 	%rd10444, %rd16256, 1;
	and.b64  	%rd10445, %rd10444, 8589934590;
	or.b64  	%rd969, %rd10443, %rd10445;
	cvt.u32.u64 	%r3171, %rd969;
	shr.u64 	%rd10446, %rd10445, 32;
	shl.b64 	%rd10447, %rd16255, 1;
	and.b64  	%rd10448, %rd10447, 8589934590;
	or.b64  	%rd970, %rd10446, %rd10448;
	cvt.u32.u64 	%r3170, %rd970;
	shr.u64 	%rd10449, %rd10448, 32;
	shl.b64 	%rd10450, %rd16254, 1;
	and.b64  	%rd10451, %rd10450, 8589934590;
	or.b64  	%rd971, %rd10449, %rd10451;
	cvt.u32.u64 	%r3169, %rd971;
	shr.u64 	%rd10452, %rd10451, 32;
	shl.b64 	%rd10453, %rd16253, 1;
	and.b64  	%rd10454, %rd10453, 8589934590;
	or.b64  	%rd972, %rd10452, %rd10454;
	cvt.u32.u64 	%r3168, %rd972;
	shr.u64 	%rd10455, %rd10454, 32;
	shl.b64 	%rd10456, %rd16252, 1;
	and.b64  	%rd10457, %rd10456, 8589934590;
	or.b64  	%rd973, %rd10455, %rd10457;
	cvt.u32.u64 	%r3167, %rd973;
	shr.u64 	%rd10458, %rd10457, 32;
	mul.wide.u32 	%rd10459, %r3136, 2;
	add.s64 	%rd10460, %rd10458, %rd10459;
	cvt.u32.u64 	%r3166, %rd10460;
	setp.gt.u64 	%p951, %rd10460, 4294967295;
	@%p951 bra 	$L__BB0_879;
	setp.gt.u32 	%p952, %r514, %r3166;
	@%p952 bra 	$L__BB0_880;
	setp.lt.u32 	%p953, %r514, %r3166;
	@%p953 bra 	$L__BB0_879;
	cvt.u32.u64 	%r2471, %rd566;
	setp.gt.u32 	%p954, %r2471, %r3167;
	@%p954 bra 	$L__BB0_880;
	setp.lt.u32 	%p955, %r2471, %r3167;
	@%p955 bra 	$L__BB0_879;
	cvt.u32.u64 	%r2473, %rd755;
	setp.gt.u32 	%p956, %r2473, %r3168;
	@%p956 bra 	$L__BB0_880;
	setp.lt.u32 	%p957, %r2473, %r3168;
	@%p957 bra 	$L__BB0_879;
	cvt.u32.u64 	%r2475, %rd756;
	setp.gt.u32 	%p958, %r2475, %r3169;
	@%p958 bra 	$L__BB0_880;
	setp.lt.u32 	%p959, %r2475, %r3169;
	@%p959 bra 	$L__BB0_879;
	cvt.u32.u64 	%r2477, %rd565;
	setp.gt.u32 	%p960, %r2477, %r3170;
	@%p960 bra 	$L__BB0_880;
	setp.lt.u32 	%p961, %r2477, %r3170;
	@%p961 bra 	$L__BB0_879;
	cvt.u32.u64 	%r2479, %rd758;
	setp.gt.u32 	%p962, %r2479, %r3171;
	@%p962 bra 	$L__BB0_880;
	setp.lt.u32 	%p963, %r2479, %r3171;
	@%p963 bra 	$L__BB0_879;
	cvt.u32.u64 	%r2481, %rd757;
	setp.gt.u32 	%p964, %r2481, %r3172;
	@%p964 bra 	$L__BB0_880;
	cvt.u32.u64 	%r2482, %rd759;
	setp.ge.u32 	%p965, %r2481, %r3172;
	setp.lt.u32 	%p966, %r3173, %r2482;
	and.pred  	%p967, %p965, %p966;
	@%p967 bra 	$L__BB0_880;
$L__BB0_879:
	cvt.u64.u32 	%rd10462, %r3173;
	sub.s64 	%rd10463, %rd10462, %rd759;
	cvt.u32.u64 	%r3173, %rd10463;
	shr.u64 	%rd10464, %rd10463, 63;
	and.b64  	%rd10465, %rd968, 4294967295;
	add.s64 	%rd10466, %rd10464, %rd757;
	sub.s64 	%rd10467, %rd10465, %rd10466;
	cvt.u32.u64 	%r3172, %rd10467;
	shr.u64 	%rd10468, %rd10467, 63;
	and.b64  	%rd10469, %rd969, 4294967295;
	add.s64 	%rd10470, %rd10468, %rd758;
	sub.s64 	%rd10471, %rd10469, %rd10470;
	cvt.u32.u64 	%r3171, %rd10471;
	shr.u64 	%rd10472, %rd10471, 63;
	and.b64  	%rd10473, %rd970, 4294967295;
	add.s64 	%rd10474, %rd10472, %rd565;
	sub.s64 	%rd10475, %rd10473, %rd10474;
	cvt.u32.u64 	%r3170, %rd10475;
	shr.u64 	%rd10476, %rd10475, 63;
	and.b64  	%rd10477, %rd971, 4294967295;
	add.s64 	%rd10478, %rd10476, %rd756;
	sub.s64 	%rd10479, %rd10477, %rd10478;
	cvt.u32.u64 	%r3169, %rd10479;
	shr.u64 	%rd10480, %rd10479, 63;
	and.b64  	%rd10481, %rd972, 4294967295;
	add.s64 	%rd10482, %rd10480, %rd755;
	sub.s64 	%rd10483, %rd10481, %rd10482;
	cvt.u32.u64 	%r3168, %rd10483;
	shr.u64 	%rd10484, %rd10483, 63;
	and.b64  	%rd10485, %rd973, 4294967295;
	add.s64 	%rd10486, %rd10484, %rd566;
	sub.s64 	%rd10487, %rd10485, %rd10486;
	cvt.u32.u64 	%r3167, %rd10487;
	shr.u64 	%rd10488, %rd10487, 63;
	cvt.u32.u64 	%r2484, %rd10488;
	add.s32 	%r2485, %r514, %r2484;
	sub.s32 	%r3166, %r3166, %r2485;
$L__BB0_880:
	add.s32 	%r3032, %r84, -1;
	setp.gt.s32 	%p1124, %r84, 0;
	@%p1124 bra 	$L__BB0_250;
	cvt.u64.u32 	%rd16365, %r3189;
	cvt.u64.u32 	%rd16364, %r3188;
	cvt.u64.u32 	%rd16363, %r3187;
	cvt.u64.u32 	%rd16362, %r3186;
	cvt.u64.u32 	%rd16361, %r3185;
	cvt.u64.u32 	%rd16360, %r3184;
	cvt.u64.u32 	%rd16359, %r3183;
	cvt.u64.u32 	%rd16358, %r3182;
	cvt.u64.u32 	%rd16357, %r3181;
	cvt.u64.u32 	%rd16356, %r3180;
	cvt.u64.u32 	%rd16355, %r3179;
	cvt.u64.u32 	%rd16354, %r3178;
	cvt.u64.u32 	%rd16353, %r3177;
	cvt.u64.u32 	%rd16352, %r3176;
	cvt.u64.u32 	%rd16351, %r3175;
	cvt.u64.u32 	%rd16350, %r3174;
$L__BB0_882:
	ld.const.u32 	%rd1362, [FIELD_P];
	ld.const.u32 	%rd1363, [FIELD_P+4];
	ld.const.u32 	%rd1364, [FIELD_P+8];
	ld.const.u32 	%rd1365, [FIELD_P+12];
	ld.const.u32 	%rd1366, [FIELD_P+16];
	ld.const.u32 	%rd1367, [FIELD_P+20];
	ld.const.u32 	%rd1368, [FIELD_P+24];
	ld.const.u32 	%r795, [FIELD_P+28];
	add.s64 	%rd13443, %rd1362, -2;
	cvt.u32.u64 	%r2723, %rd13443;
	shr.s64 	%rd13444, %rd13443, 63;
	add.s64 	%rd13445, %rd13444, %rd1363;
	cvt.u32.u64 	%r2724, %rd13445;
	shr.s64 	%rd13446, %rd13445, 63;
	add.s64 	%rd13447, %rd13446, %rd1364;
	cvt.u32.u64 	%r2725, %rd13447;
	shr.s64 	%rd13448, %rd13447, 63;
	add.s64 	%rd13449, %rd13448, %rd1365;
	cvt.u32.u64 	%r2726, %rd13449;
	st.local.v4.u32 	[%rd1], {%r2723, %r2724, %r2725, %r2726};
	shr.s64 	%rd13450, %rd13449, 63;
	add.s64 	%rd13451, %rd13450, %rd1366;
	cvt.u32.u64 	%r2727, %rd13451;
	shr.s64 	%rd13452, %rd13451, 63;
	add.s64 	%rd13453, %rd13452, %rd1367;
	cvt.u32.u64 	%r2728, %rd13453;
	shr.s64 	%rd13454, %rd13453, 63;
	add.s64 	%rd13455, %rd13454, %rd1368;
	cvt.u32.u64 	%r2729, %rd13455;
	shr.s64 	%rd13456, %rd13455, 63;
	cvt.u32.u64 	%r2730, %rd13456;
	add.s32 	%r2731, %r795, %r2730;
	st.local.v4.u32 	[%rd1+16], {%r2727, %r2728, %r2729, %r2731};
	mov.b32 	%r3216, 0;
	mov.b32 	%r3215, 1;
	mov.u32 	%r3217, %r3216;
	mov.u32 	%r3218, %r3216;
	mov.u32 	%r3219, %r3216;
	mov.u32 	%r3220, %r3216;
	mov.u32 	%r3221, %r3216;
	mov.u32 	%r3241, %r3216;
	mov.u32 	%r3214, %r3216;
$L__BB0_883:
	mul.wide.u32 	%rd13457, %r3214, 4;
	add.s64 	%rd13458, %rd1, %rd13457;
	ld.local.u32 	%r3232, [%rd13458];
	mov.b32 	%r3231, 0;
$L__BB0_884:
	and.b32  	%r2733, %r3232, 1;
	setp.eq.b32 	%p1125, %r2733, 1;
	not.pred 	%p1126, %p1125;
	@%p1126 bra 	$L__BB0_1043;
	mul.wide.u32 	%rd13459, %r3173, %r3215;
	cvt.u32.u64 	%r2734, %rd13459;
	shr.u64 	%rd13460, %rd13459, 32;
	mul.wide.u32 	%rd13461, %r3172, %r3215;
	add.s64 	%rd13462, %rd13460, %rd13461;
	shr.u64 	%rd13463, %rd13462, 32;
	mul.wide.u32 	%rd13464, %r3171, %r3215;
	add.s64 	%rd13465, %rd13463, %rd13464;
	shr.u64 	%rd13466, %rd13465, 32;
	mul.wide.u32 	%rd13467, %r3170, %r3215;
	add.s64 	%rd13468, %rd13466, %rd13467;
	shr.u64 	%rd13469, %rd13468, 32;
	mul.wide.u32 	%rd13470, %r3169, %r3215;
	add.s64 	%rd13471, %rd13469, %rd13470;
	shr.u64 	%rd13472, %rd13471, 32;
	mul.wide.u32 	%rd13473, %r3168, %r3215;
	add.s64 	%rd13474, %rd13472, %rd13473;
	shr.u64 	%rd13475, %rd13474, 32;
	mul.wide.u32 	%rd13476, %r3167, %r3215;
	add.s64 	%rd13477, %rd13475, %rd13476;
	shr.u64 	%rd13478, %rd13477, 32;
	mul.wide.u32 	%rd13479, %r3166, %r3215;
	add.s64 	%rd13480, %rd13478, %rd13479;
	shr.u64 	%rd13481, %rd13480, 32;
	mul.wide.u32 	%rd13482, %r3173, %r3216;
	and.b64  	%rd13483, %rd13462, 4294967295;
	add.s64 	%rd13484, %rd13482, %rd13483;
	shr.u64 	%rd13485, %rd13484, 32;
	mul.wide.u32 	%rd13486, %r3172, %r3216;
	and.b64  	%rd13487, %rd13465, 4294967295;
	add.s64 	%rd13488, %rd13485, %rd13487;
	add.s64 	%rd13489, %rd13488, %rd13486;
	shr.u64 	%rd13490, %rd13489, 32;
	mul.wide.u32 	%rd13491, %r3171, %r3216;
	and.b64  	%rd13492, %rd13468, 4294967295;
	add.s64 	%rd13493, %rd13490, %rd13492;
	add.s64 	%rd13494, %rd13493, %rd13491;
	shr.u64 	%rd13495, %rd13494, 32;
	mul.wide.u32 	%rd13496, %r3170, %r3216;
	and.b64  	%rd13497, %rd13471, 4294967295;
	add.s64 	%rd13498, %rd13495, %rd13497;
	add.s64 	%rd13499, %rd13498, %rd13496;
	shr.u64 	%rd13500, %rd13499, 32;
	mul.wide.u32 	%rd13501, %r3169, %r3216;
	and.b64  	%rd13502, %rd13474, 4294967295;
	add.s64 	%rd13503, %rd13500, %rd13502;
	add.s64 	%rd13504, %rd13503, %rd13501;
	shr.u64 	%rd13505, %rd13504, 32;
	mul.wide.u32 	%rd13506, %r3168, %r3216;
	and.b64  	%rd13507, %rd13477, 4294967295;
	add.s64 	%rd13508, %rd13505, %rd13507;
	add.s64 	%rd13509, %rd13508, %rd13506;
	shr.u64 	%rd13510, %rd13509, 32;
	mul.wide.u32 	%rd13511, %r3167, %r3216;
	and.b64  	%rd13512, %rd13480, 4294967295;
	add.s64 	%rd13513, %rd13510, %rd13512;
	add.s64 	%rd13514, %rd13513, %rd13511;
	shr.u64 	%rd13515, %rd13514, 32;
	mul.wide.u32 	%rd13516, %r3166, %r3216;
	add.s64 	%rd13517, %rd13515, %rd13481;
	add.s64 	%rd13518, %rd13517, %rd13516;
	shr.u64 	%rd13519, %rd13518, 32;
	mul.wide.u32 	%rd13520, %r3173, %r3217;
	and.b64  	%rd13521, %rd13489, 4294967295;
	add.s64 	%rd13522, %rd13520, %rd13521;
	shr.u64 	%rd13523, %rd13522, 32;
	mul.wide.u32 	%rd13524, %r3172, %r3217;
	and.b64  	%rd13525, %rd13494, 4294967295;
	add.s64 	%rd13526, %rd13523, %rd13525;
	add.s64 	%rd13527, %rd13526, %rd13524;
	shr.u64 	%rd13528, %rd13527, 32;
	mul.wide.u32 	%rd13529, %r3171, %r3217;
	and.b64  	%rd13530, %rd13499, 4294967295;
	add.s64 	%rd13531, %rd13528, %rd13530;
	add.s64 	%rd13532, %rd13531, %rd13529;
	shr.u64 	%rd13533, %rd13532, 32;
	mul.wide.u32 	%rd13534, %r3170, %r3217;
	and.b64  	%rd13535, %rd13504, 4294967295;
	add.s64 	%rd13536, %rd13533, %rd13535;
	add.s64 	%rd13537, %rd13536, %rd13534;
	shr.u64 	%rd13538, %rd13537, 32;
	mul.wide.u32 	%rd13539, %r3169, %r3217;
	and.b64  	%rd13540, %rd13509, 4294967295;
	add.s64 	%rd13541, %rd13538, %rd13540;
	add.s64 	%rd13542, %rd13541, %rd13539;
	shr.u64 	%rd13543, %rd13542, 32;
	mul.wide.u32 	%rd13544, %r3168, %r3217;
	and.b64  	%rd13545, %rd13514, 4294967295;
	add.s64 	%rd13546, %rd13543, %rd13545;
	add.s64 	%rd13547, %rd13546, %rd13544;
	shr.u64 	%rd13548, %rd13547, 32;
	mul.wide.u32 	%rd13549, %r3167, %r3217;
	and.b64  	%rd13550, %rd13518, 4294967295;
	add.s64 	%rd13551, %rd13548, %rd13550;
	add.s64 	%rd13552, %rd13551, %rd13549;
	shr.u64 	%rd13553, %rd13552, 32;
	mul.wide.u32 	%rd13554, %r3166, %r3217;
	add.s64 	%rd13555, %rd13553, %rd13519;
	add.s64 	%rd13556, %rd13555, %rd13554;
	shr.u64 	%rd13557, %rd13556, 32;
	mul.wide.u32 	%rd13558, %r3173, %r3218;
	and.b64  	%rd13559, %rd13527, 4294967295;
	add.s64 	%rd13560, %rd13558, %rd13559;
	shr.u64 	%rd13561, %rd13560, 32;
	mul.wide.u32 	%rd13562, %r3172, %r3218;
	and.b64  	%rd13563, %rd13532, 4294967295;
	add.s64 	%rd13564, %rd13561, %rd13563;
	add.s64 	%rd13565, %rd13564, %rd13562;
	shr.u64 	%rd13566, %rd13565, 32;
	mul.wide.u32 	%rd13567, %r3171, %r3218;
	and.b64  	%rd13568, %rd13537, 4294967295;
	add.s64 	%rd13569, %rd13566, %rd13568;
	add.s64 	%rd13570, %rd13569, %rd13567;
	shr.u64 	%rd13571, %rd13570, 32;
	mul.wide.u32 	%rd13572, %r3170, %r3218;
	and.b64  	%rd13573, %rd13542, 4294967295;
	add.s64 	%rd13574, %rd13571, %rd13573;
	add.s64 	%rd13575, %rd13574, %rd13572;
	shr.u64 	%rd13576, %rd13575, 32;
	mul.wide.u32 	%rd13577, %r3169, %r3218;
	and.b64  	%rd13578, %rd13547, 4294967295;
	add.s64 	%rd13579, %rd13576, %rd13578;
	add.s64 	%rd13580, %rd13579, %rd13577;
	shr.u64 	%rd13581, %rd13580, 32;
	mul.wide.u32 	%rd13582, %r3168, %r3218;
	and.b64  	%rd13583, %rd13552, 4294967295;
	add.s64 	%rd13584, %rd13581, %rd13583;
	add.s64 	%rd13585, %rd13584, %rd13582;
	shr.u64 	%rd13586, %rd13585, 32;
	mul.wide.u32 	%rd13587, %r3167, %r3218;
	and.b64  	%rd13588, %rd13556, 4294967295;
	add.s64 	%rd13589, %rd13586, %rd13588;
	add.s64 	%rd13590, %rd13589, %rd13587;
	shr.u64 	%rd13591, %rd13590, 32;
	mul.wide.u32 	%rd13592, %r3166, %r3218;
	add.s64 	%rd13593, %rd13591, %rd13557;
	add.s64 	%rd13594, %rd13593, %rd13592;
	shr.u64 	%rd13595, %rd13594, 32;
	mul.wide.u32 	%rd13596, %r3173, %r3219;
	and.b64  	%rd13597, %rd13565, 4294967295;
	add.s64 	%rd13598, %rd13596, %rd13597;
	shr.u64 	%rd13599, %rd13598, 32;
	mul.wide.u32 	%rd13600, %r3172, %r3219;
	and.b64  	%rd13601, %rd13570, 4294967295;
	add.s64 	%rd13602, %rd13599, %rd13601;
	add.s64 	%rd13603, %rd13602, %rd13600;
	shr.u64 	%rd13604, %rd13603, 32;
	mul.wide.u32 	%rd13605, %r3171, %r3219;
	and.b64  	%rd13606, %rd13575, 4294967295;
	add.s64 	%rd13607, %rd13604, %rd13606;
	add.s64 	%rd13608, %rd13607, %rd13605;
	shr.u64 	%rd13609, %rd13608, 32;
	mul.wide.u32 	%rd13610, %r3170, %r3219;
	and.b64  	%rd13611, %rd13580, 4294967295;
	add.s64 	%rd13612, %rd13609, %rd13611;
	add.s64 	%rd13613, %rd13612, %rd13610;
	shr.u64 	%rd13614, %rd13613, 32;
	mul.wide.u32 	%rd13615, %r3169, %r3219;
	and.b64  	%rd13616, %rd13585, 4294967295;
	add.s64 	%rd13617, %rd13614, %rd13616;
	add.s64 	%rd13618, %rd13617, %rd13615;
	shr.u64 	%rd13619, %rd13618, 32;
	mul.wide.u32 	%rd13620, %r3168, %r3219;
	and.b64  	%rd13621, %rd13590, 4294967295;
	add.s64 	%rd13622, %rd13619, %rd13621;
	add.s64 	%rd13623, %rd13622, %rd13620;
	shr.u64 	%rd13624, %rd13623, 32;
	mul.wide.u32 	%rd13625, %r3167, %r3219;
	and.b64  	%rd13626, %rd13594, 4294967295;
	add.s64 	%rd13627, %rd13624, %rd13626;
	add.s64 	%rd13628, %rd13627, %rd13625;
	shr.u64 	%rd13629, %rd13628, 32;
	mul.wide.u32 	%rd13630, %r3166, %r3219;
	add.s64 	%rd13631, %rd13629, %rd13595;
	add.s64 	%rd13632, %rd13631, %rd13630;
	shr.u64 	%rd13633, %rd13632, 32;
	mul.wide.u32 	%rd13634, %r3173, %r3220;
	and.b64  	%rd13635, %rd13603, 4294967295;
	add.s64 	%rd13636, %rd13634, %rd13635;
	shr.u64 	%rd13637, %rd13636, 32;
	mul.wide.u32 	%rd13638, %r3172, %r3220;
	and.b64  	%rd13639, %rd13608, 4294967295;
	add.s64 	%rd13640, %rd13637, %rd13639;
	add.s64 	%rd13641, %rd13640, %rd13638;
	shr.u64 	%rd13642, %rd13641, 32;
	mul.wide.u32 	%rd13643, %r3171, %r3220;
	and.b64  	%rd13644, %rd13613, 4294967295;
	add.s64 	%rd13645, %rd13642, %rd13644;
	add.s64 	%rd13646, %rd13645, %rd13643;
	shr.u64 	%rd13647, %rd13646, 32;
	mul.wide.u32 	%rd13648, %r3170, %r3220;
	and.b64  	%rd13649, %rd13618, 4294967295;
	add.s64 	%rd13650, %rd13647, %rd13649;
	add.s64 	%rd13651, %rd13650, %rd13648;
	shr.u64 	%rd13652, %rd13651, 32;
	mul.wide.u32 	%rd13653, %r3169, %r3220;
	and.b64  	%rd13654, %rd13623, 4294967295;
	add.s64 	%rd13655, %rd13652, %rd13654;
	add.s64 	%rd13656, %rd13655, %rd13653;
	shr.u64 	%rd13657, %rd13656, 32;
	mul.wide.u32 	%rd13658, %r3168, %r3220;
	and.b64  	%rd13659, %rd13628, 4294967295;
	add.s64 	%rd13660, %rd13657, %rd13659;
	add.s64 	%rd13661, %rd13660, %rd13658;
	shr.u64 	%rd13662, %rd13661, 32;
	mul.wide.u32 	%rd13663, %r3167, %r3220;
	and.b64  	%rd13664, %rd13632, 4294967295;
	add.s64 	%rd13665, %rd13662, %rd13664;
	add.s64 	%rd13666, %rd13665, %rd13663;
	shr.u64 	%rd13667, %rd13666, 32;
	mul.wide.u32 	%rd13668, %r3166, %r3220;
	add.s64 	%rd13669, %rd13667, %rd13633;
	add.s64 	%rd13670, %rd13669, %rd13668;
	shr.u64 	%rd13671, %rd13670, 32;
	mul.wide.u32 	%rd13672, %r3173, %r3221;
	and.b64  	%rd13673, %rd13641, 4294967295;
	add.s64 	%rd13674, %rd13672, %rd13673;
	shr.u64 	%rd13675, %rd13674, 32;
	mul.wide.u32 	%rd13676, %r3172, %r3221;
	and.b64  	%rd13677, %rd13646, 4294967295;
	add.s64 	%rd13678, %rd13675, %rd13677;
	add.s64 	%rd13679, %rd13678, %rd13676;
	shr.u64 	%rd13680, %rd13679, 32;
	mul.wide.u32 	%rd13681, %r3171, %r3221;
	and.b64  	%rd13682, %rd13651, 4294967295;
	add.s64 	%rd13683, %rd13680, %rd13682;
	add.s64 	%rd13684, %rd13683, %rd13681;
	shr.u64 	%rd13685, %rd13684, 32;
	mul.wide.u32 	%rd13686, %r3170, %r3221;
	and.b64  	%rd13687, %rd13656, 4294967295;
	add.s64 	%rd13688, %rd13685, %rd13687;
	add.s64 	%rd13689, %rd13688, %rd13686;
	shr.u64 	%rd13690, %rd13689, 32;
	mul.wide.u32 	%rd13691, %r3169, %r3221;
	and.b64  	%rd13692, %rd13661, 4294967295;
	add.s64 	%rd13693, %rd13690, %rd13692;
	add.s64 	%rd13694, %rd13693, %rd13691;
	shr.u64 	%rd13695, %rd13694, 32;
	mul.wide.u32 	%rd13696, %r3168, %r3221;
	and.b64  	%rd13697, %rd13666, 4294967295;
	add.s64 	%rd13698, %rd13695, %rd13697;
	add.s64 	%rd13699, %rd13698, %rd13696;
	shr.u64 	%rd13700, %rd13699, 32;
	mul.wide.u32 	%rd13701, %r3167, %r3221;
	and.b64  	%rd13702, %rd13670, 4294967295;
	add.s64 	%rd13703, %rd13700, %rd13702;
	add.s64 	%rd13704, %rd13703, %rd13701;
	shr.u64 	%rd13705, %rd13704, 32;
	mul.wide.u32 	%rd13706, %r3166, %r3221;
	add.s64 	%rd13707, %rd13705, %rd13671;
	add.s64 	%rd13708, %rd13707, %rd13706;
	shr.u64 	%rd13709, %rd13708, 32;
	mul.wide.u32 	%rd13710, %r3173, %r3241;
	and.b64  	%rd13711, %rd13679, 4294967295;
	add.s64 	%rd13712, %rd13710, %rd13711;
	shr.u64 	%rd13713, %rd13712, 32;
	mul.wide.u32 	%rd13714, %r3172, %r3241;
	and.b64  	%rd13715, %rd13684, 4294967295;
	add.s64 	%rd13716, %rd13713, %rd13715;
	add.s64 	%rd13717, %rd13716, %rd13714;
	cvt.u32.u64 	%r2735, %rd13717;
	shr.u64 	%rd13718, %rd13717, 32;
	mul.wide.u32 	%rd13719, %r3171, %r3241;
	and.b64  	%rd13720, %rd13689, 4294967295;
	add.s64 	%rd13721, %rd13718, %rd13720;
	add.s64 	%rd13722, %rd13721, %rd13719;
	shr.u64 	%rd13723, %rd13722, 32;
	mul.wide.u32 	%rd13724, %r3170, %r3241;
	and.b64  	%rd13725, %rd13694, 4294967295;
	add.s64 	%rd13726, %rd13723, %rd13725;
	add.s64 	%rd13727, %rd13726, %rd13724;
	shr.u64 	%rd13728, %rd13727, 32;
	mul.wide.u32 	%rd13729, %r3169, %r3241;
	and.b64  	%rd13730, %rd13699, 4294967295;
	add.s64 	%rd13731, %rd13728, %rd13730;
	add.s64 	%rd13732, %rd13731, %rd13729;
	shr.u64 	%rd13733, %rd13732, 32;
	mul.wide.u32 	%rd13734, %r3168, %r3241;
	and.b64  	%rd13735, %rd13704, 4294967295;
	add.s64 	%rd13736, %rd13733, %rd13735;
	add.s64 	%rd13737, %rd13736, %rd13734;
	shr.u64 	%rd13738, %rd13737, 32;
	mul.wide.u32 	%rd13739, %r3167, %r3241;
	and.b64  	%rd13740, %rd13708, 4294967295;
	add.s64 	%rd13741, %rd13738, %rd13740;
	add.s64 	%rd13742, %rd13741, %rd13739;
	shr.u64 	%rd13743, %rd13742, 32;
	mul.wide.u32 	%rd13744, %r3166, %r3241;
	add.s64 	%rd13745, %rd13743, %rd13709;
	add.s64 	%rd13746, %rd13745, %rd13744;
	shr.u64 	%rd13747, %rd13746, 32;
	and.b64  	%rd13748, %rd13717, 4294967295;
	mul.lo.s64 	%rd13749, %rd13748, 977;
	cvt.u32.u64 	%r2736, %rd13749;
	shr.u64 	%rd13750, %rd13749, 32;
	and.b64  	%rd13751, %rd13722, 4294967295;
	mad.lo.s64 	%rd13752, %rd13751, 977, %rd13750;
	shr.u64 	%rd13753, %rd13752, 32;
	and.b64  	%rd13754, %rd13727, 4294967295;
	mad.lo.s64 	%rd13755, %rd13754, 977, %rd13753;
	shr.u64 	%rd13756, %rd13755, 32;
	and.b64  	%rd13757, %rd13732, 4294967295;
	mad.lo.s64 	%rd13758, %rd13757, 977, %rd13756;
	shr.u64 	%rd13759, %rd13758, 32;
	and.b64  	%rd13760, %rd13737, 4294967295;
	mad.lo.s64 	%rd13761, %rd13760, 977, %rd13759;
	shr.u64 	%rd13762, %rd13761, 32;
	and.b64  	%rd13763, %rd13742, 4294967295;
	mad.lo.s64 	%rd13764, %rd13763, 977, %rd13762;
	shr.u64 	%rd13765, %rd13764, 32;
	and.b64  	%rd13766, %rd13746, 4294967295;
	mad.lo.s64 	%rd13767, %rd13766, 977, %rd13765;
	shr.u64 	%rd13768, %rd13767, 32;
	mad.lo.s64 	%rd13769, %rd13747, 977, %rd13768;
	shr.u64 	%rd13770, %rd13769, 32;
	add.s32 	%r2737, %r2734, %r2736;
	setp.lt.u32 	%p1127, %r2737, %r2734;
	selp.u64 	%rd13771, 1, 0, %p1127;
	and.b64  	%rd13772, %rd13484, 4294967295;
	and.b64  	%rd13773, %rd13752, 4294967295;
	add.s64 	%rd13774, %rd13772, %rd13771;
	add.s64 	%rd13775, %rd13774, %rd13773;
	cvt.u32.u64 	%r2738, %rd13775;
	shr.u64 	%rd13776, %rd13775, 32;
	and.b64  	%rd13777, %rd13522, 4294967295;
	and.b64  	%rd13778, %rd13755, 4294967295;
	add.s64 	%rd13779, %rd13776, %rd13777;
	add.s64 	%rd13780, %rd13779, %rd13778;
	shr.u64 	%rd13781, %rd13780, 32;
	and.b64  	%rd13782, %rd13560, 4294967295;
	and.b64  	%rd13783, %rd13758, 4294967295;
	add.s64 	%rd13784, %rd13781, %rd13782;
	add.s64 	%rd13785, %rd13784, %rd13783;
	shr.u64 	%rd13786, %rd13785, 32;
	and.b64  	%rd13787, %rd13598, 4294967295;
	and.b64  	%rd13788, %rd13761, 4294967295;
	add.s64 	%rd13789, %rd13786, %rd13787;
	add.s64 	%rd13790, %rd13789, %rd13788;
	shr.u64 	%rd13791, %rd13790, 32;
	and.b64  	%rd13792, %rd13636, 4294967295;
	and.b64  	%rd13793, %rd13764, 4294967295;
	add.s64 	%rd13794, %rd13791, %rd13792;
	add.s64 	%rd13795, %rd13794, %rd13793;
	shr.u64 	%rd13796, %rd13795, 32;
	and.b64  	%rd13797, %rd13674, 4294967295;
	and.b64  	%rd13798, %rd13767, 4294967295;
	add.s64 	%rd13799, %rd13796, %rd13797;
	add.s64 	%rd13800, %rd13799, %rd13798;
	shr.u64 	%rd13801, %rd13800, 32;
	and.b64  	%rd13802, %rd13712, 4294967295;
	and.b64  	%rd13803, %rd13769, 4294967295;
	add.s64 	%rd13804, %rd13801, %rd13802;
	add.s64 	%rd13805, %rd13804, %rd13803;
	shr.u64 	%rd13806, %rd13805, 32;
	add.s64 	%rd13807, %rd13770, %rd13806;
	add.s32 	%r2739, %r2738, %r2735;
	setp.lt.u32 	%p1128, %r2739, %r2738;
	selp.u64 	%rd13808, 1, 0, %p1128;
	and.b64  	%rd13809, %rd13780, 4294967295;
	add.s64 	%rd13810, %rd13809, %rd13808;
	add.s64 	%rd13811, %rd13810, %rd13751;
	shr.u64 	%rd13812, %rd13811, 32;
	and.b64  	%rd13813, %rd13785, 4294967295;
	add.s64 	%rd13814, %rd13812, %rd13813;
	add.s64 	%rd13815, %rd13814, %rd13754;
	shr.u64 	%rd13816, %rd13815, 32;
	and.b64  	%rd13817, %rd13790, 4294967295;
	add.s64 	%rd13818, %rd13816, %rd13817;
	add.s64 	%rd13819, %rd13818, %rd13757;
	shr.u64 	%rd13820, %rd13819, 32;
	and.b64  	%rd13821, %rd13795, 4294967295;
	add.s64 	%rd13822, %rd13820, %rd13821;
	add.s64 	%rd13823, %rd13822, %rd13760;
	shr.u64 	%rd13824, %rd13823, 32;
	and.b64  	%rd13825, %rd13800, 4294967295;
	add.s64 	%rd13826, %rd13824, %rd13825;
	add.s64 	%rd13827, %rd13826, %rd13763;
	shr.u64 	%rd13828, %rd13827, 32;
	and.b64  	%rd13829, %rd13805, 4294967295;
	add.s64 	%rd13830, %rd13828, %rd13829;
	add.s64 	%rd13831, %rd13830, %rd13766;
	cvt.u32.u64 	%r2740, %rd13831;
	shr.u64 	%rd13832, %rd13831, 32;
	add.s64 	%rd13833, %rd13832, %rd13807;
	add.s64 	%rd13834, %rd13833, %rd13747;
	shr.u64 	%rd13835, %rd13834, 32;
	and.b64  	%rd13836, %rd13834, 4294967295;
	mul.lo.s64 	%rd13837, %rd13836, 977;
	shr.u64 	%rd13838, %rd13837, 32;
	mad.lo.s64 	%rd13839, %rd13835, 977, %rd13838;
	cvt.u64.u32 	%rd13840, %r2737;
	and.b64  	%rd13841, %rd13837, 4294967295;
	add.s64 	%rd16366, %rd13841, %rd13840;
	shr.u64 	%rd13842, %rd16366, 32;
	cvt.u64.u32 	%rd13843, %r2739;
	add.s64 	%rd13844, %rd13842, %rd13843;
	add.s64 	%rd13845, %rd13834, %rd13839;
	and.b64  	%rd13846, %rd13845, 4294967295;
	add.s64 	%rd16367, %rd13844, %rd13846;
	shr.u64 	%rd13847, %rd16367, 32;
	and.b64  	%rd13848, %rd13811, 4294967295;
	add.s64 	%rd13849, %rd13847, %rd13848;
	add.s64 	%rd16368, %rd13849, %rd13835;
	shr.u64 	%rd13850, %rd16368, 32;
	and.b64  	%rd13851, %rd13815, 4294967295;
	add.s64 	%rd16369, %rd13850, %rd13851;
	shr.u64 	%rd13852, %rd16369, 32;
	and.b64  	%rd13853, %rd13819, 4294967295;
	add.s64 	%rd16370, %rd13852, %rd13853;
	shr.u64 	%rd13854, %rd16370, 32;
	and.b64  	%rd13855, %rd13823, 4294967295;
	add.s64 	%rd16371, %rd13854, %rd13855;
	shr.u64 	%rd13856, %rd16371, 32;
	and.b64  	%rd13857, %rd13827, 4294967295;
	add.s64 	%rd16372, %rd13856, %rd13857;
	{ .reg .b32 tmp; mov.b64 {tmp, %r2741}, %rd16372; }
	add.s32 	%r3241, %r2740, %r2741;
$L__BB0_886:
	cvt.u32.u64 	%r3221, %rd16372;
	cvt.u32.u64 	%r3220, %rd16371;
	cvt.u32.u64 	%r3219, %rd16370;
	cvt.u32.u64 	%r3218, %rd16369;
	cvt.u32.u64 	%r3217, %rd16368;
	cvt.u32.u64 	%r3216, %rd16367;
	cvt.u32.u64 	%r3215, %rd16366;
	setp.lt.u32 	%p1129, %r3241, %r795;
	@%p1129 bra 	$L__BB0_1043;
	setp.gt.u32 	%p1130, %r3241, %r795;
	@%p1130 bra 	$L__BB0_900;
	cvt.u32.u64 	%r2742, %rd1368;
	setp.gt.u32 	%p1131, %r2742, %r3221;
	@%p1131 bra 	$L__BB0_1043;
	setp.lt.u32 	%p1132, %r2742, %r3221;
	@%p1132 bra 	$L__BB0_900;
	cvt.u32.u64 	%r2744, %rd1367;
	setp.gt.u32 	%p1133, %r2744, %r3220;
	@%p1133 bra 	$L__BB0_1043;
	setp.lt.u32 	%p1134, %r2744, %r3220;
	@%p1134 bra 	$L__BB0_900;
	cvt.u32.u64 	%r2746, %rd1366;
	setp.gt.u32 	%p1135, %r2746, %r3219;
	@%p1135 bra 	$L__BB0_1043;
	setp.lt.u32 	%p1136, %r2746, %r3219;
	@%p1136 bra 	$L__BB0_900;
	cvt.u32.u64 	%r2748, %rd1365;
	setp.gt.u32 	%p1137, %r2748, %r3218;
	@%p1137 bra 	$L__BB0_1043;
	setp.lt.u32 	%p1138, %r2748, %r3218;
	@%p1138 bra 	$L__BB0_900;
	cvt.u32.u64 	%r2750, %rd1364;
	setp.gt.u32 	%p1139, %r2750, %r3217;
	@%p1139 bra 	$L__BB0_1043;
	setp.lt.u32 	%p1140, %r2750, %r3217;
	@%p1140 bra 	$L__BB0_900;
	cvt.u32.u64 	%r2752, %rd1363;
	setp.gt.u32 	%p1141, %r2752, %r3216;
	@%p1141 bra 	$L__BB0_1043;
	cvt.u32.u64 	%r2754, %rd1362;
	setp.ge.u32 	%p1142, %r2752, %r3216;
	setp.gt.u32 	%p1143, %r2754, %r3215;
	and.pred  	%p1144, %p1142, %p1143;
	@%p1144 bra 	$L__BB0_1043;
$L__BB0_900:
	and.b64  	%rd13859, %rd16366, 4294967295;
	sub.s64 	%rd16366, %rd13859, %rd1362;
	shr.u64 	%rd13860, %rd16366, 63;
	and.b64  	%rd13861, %rd16367, 4294967295;
	add.s64 	%rd13862, %rd13860, %rd1363;
	sub.s64 	%rd16367, %rd13861, %rd13862;
	shr.u64 	%rd13863, %rd16367, 63;
	and.b64  	%rd13864, %rd16368, 4294967295;
	add.s64 	%rd13865, %rd13863, %rd1364;
	sub.s64 	%rd16368, %rd13864, %rd13865;
	shr.u64 	%rd13866, %rd16368, 63;
	and.b64  	%rd13867, %rd16369, 4294967295;
	add.s64 	%rd13868, %rd13866, %rd1365;
	sub.s64 	%rd16369, %rd13867, %rd13868;
	shr.u64 	%rd13869, %rd16369, 63;
	and.b64  	%rd13870, %rd16370, 4294967295;
	add.s64 	%rd13871, %rd13869, %rd1366;
	sub.s64 	%rd16370, %rd13870, %rd13871;
	shr.u64 	%rd13872, %rd16370, 63;
	and.b64  	%rd13873, %rd16371, 4294967295;
	add.s64 	%rd13874, %rd13872, %rd1367;
	sub.s64 	%rd16371, %rd13873, %rd13874;
	shr.u64 	%rd13875, %rd16371, 63;
	and.b64  	%rd13876, %rd16372, 4294967295;
	add.s64 	%rd13877, %rd13875, %rd1368;
	sub.s64 	%rd16372, %rd13876, %rd13877;
	shr.u64 	%rd13878, %rd16372, 63;
	cvt.u32.u64 	%r2755, %rd13878;
	add.s32 	%r2756, %r795, %r2755;
	sub.s32 	%r3241, %r3241, %r2756;
	bra.uni 	$L__BB0_886;
$L__BB0_901:
	ld.const.u32 	%rd974, [FIELD_P];
	and.b64  	%rd10489, %rd474, 4294967295;
	and.b64  	%rd975, %rd441, 4294967295;
	sub.s64 	%rd10490, %rd10489, %rd975;
	cvt.u32.u64 	%r3137, %rd10490;
	shr.u64 	%rd10491, %rd10490, 63;
	and.b64  	%rd10492, %rd475, 4294967295;
	and.b64  	%rd976, %rd442, 4294967295;
	add.s64 	%rd10493, %rd10491, %rd976;
	sub.s64 	%rd16259, %rd10492, %rd10493;
	shr.u64 	%rd10494, %rd16259, 63;
	and.b64  	%rd10495, %rd476, 4294967295;
	and.b64  	%rd978, %rd443, 4294967295;
	add.s64 	%rd10496, %rd10494, %rd978;
	sub.s64 	%rd16260, %rd10495, %rd10496;
	shr.u64 	%rd10497, %rd16260, 63;
	and.b64  	%rd10498, %rd477, 4294967295;
	and.b64  	%rd980, %rd444, 4294967295;
	add.s64 	%rd10499, %rd10497, %rd980;
	sub.s64 	%rd16261, %rd10498, %rd10499;
	shr.u64 	%rd10500, %rd16261, 63;
	and.b64  	%rd10501, %rd478, 4294967295;
	and.b64  	%rd982, %rd445, 4294967295;
	add.s64 	%rd10502, %rd10500, %rd982;
	sub.s64 	%rd16262, %rd10501, %rd10502;
	shr.u64 	%rd10503, %rd16262, 63;
	and.b64  	%rd10504, %rd479, 4294967295;
	and.b64  	%rd984, %rd446, 4294967295;
	add.s64 	%rd10505, %rd10503, %rd984;
	sub.s64 	%rd16263, %rd10504, %rd10505;
	shr.u64 	%rd10506, %rd16263, 63;
	and.b64  	%rd10507, %rd480, 4294967295;
	and.b64  	%rd986, %rd447, 4294967295;
	add.s64 	%rd10508, %rd10506, %rd986;
	sub.s64 	%rd16264, %rd10507, %rd10508;
	shr.u64 	%rd10509, %rd16264, 63;
	cvt.u64.u32 	%rd10510, %r371;
	cvt.u64.u32 	%rd10511, %r360;
	add.s64 	%rd10512, %rd10509, %rd10511;
	sub.s64 	%rd10513, %rd10510, %rd10512;
	cvt.u32.u64 	%r3138, %rd10513;
	setp.gt.s64 	%p968, %rd10513, -1;
	@%p968 bra 	$L__BB0_903;
	cvt.u32.u64 	%r2486, %rd974;
	add.s32 	%r3137, %r2486, %r3137;
	setp.lt.u32 	%p969, %r3137, %r2486;
	selp.u64 	%rd10514, 1, 0, %p969;
	and.b64  	%rd10515, %rd16259, 4294967295;
	add.s64 	%rd10516, %rd10515, %rd10514;
	add.s64 	%rd16259, %rd10516, %rd569;
	shr.u64 	%rd10517, %rd16259, 32;
	and.b64  	%rd10518, %rd16260, 4294967295;
	add.s64 	%rd10519, %rd10517, %rd10518;
	add.s64 	%rd16260, %rd10519, %rd577;
	shr.u64 	%rd10520, %rd16260, 32;
	and.b64  	%rd10521, %rd16261, 4294967295;
	add.s64 	%rd10522, %rd10520, %rd10521;
	add.s64 	%rd16261, %rd10522, %rd565;
	shr.u64 	%rd10523, %rd16261, 32;
	and.b64  	%rd10524, %rd16262, 4294967295;
	add.s64 	%rd10525, %rd10523, %rd10524;
	add.s64 	%rd16262, %rd10525, %rd568;
	shr.u64 	%rd10526, %rd16262, 32;
	and.b64  	%rd10527, %rd16263, 4294967295;
	add.s64 	%rd10528, %rd10526, %rd10527;
	add.s64 	%rd16263, %rd10528, %rd567;
	shr.u64 	%rd10529, %rd16263, 32;
	and.b64  	%rd10530, %rd16264, 4294967295;
	add.s64 	%rd10531, %rd10529, %rd10530;
	add.s64 	%rd16264, %rd10531, %rd566;
	{ .reg .b32 tmp; mov.b64 {tmp, %r2487}, %rd16264; }
	add.s32 	%r2488, %r3138, %r2487;
	add.s32 	%r3138, %r2488, %r2150;
$L__BB0_903:
	and.b64  	%rd10532, %rd558, 4294967295;
	and.b64  	%rd1000, %rd530, 4294967295;
	sub.s64 	%rd10533, %rd10532, %rd1000;
	cvt.u32.u64 	%r3139, %rd10533;
	shr.u64 	%rd10534, %rd10533, 63;
	and.b64  	%rd10535, %rd559, 4294967295;
	and.b64  	%rd1001, %rd531, 4294967295;
	add.s64 	%rd10536, %rd10534, %rd1001;
	sub.s64 	%rd16265, %rd10535, %rd10536;
	shr.u64 	%rd10537, %rd16265, 63;
	and.b64  	%rd10538, %rd560, 4294967295;
	and.b64  	%rd1003, %rd532, 4294967295;
	add.s64 	%rd10539, %rd10537, %rd1003;
	sub.s64 	%rd16266, %rd10538, %rd10539;
	shr.u64 	%rd10540, %rd16266, 63;
	and.b64  	%rd10541, %rd561, 4294967295;
	and.b64  	%rd1005, %rd533, 4294967295;
	add.s64 	%rd10542, %rd10540, %rd1005;
	sub.s64 	%rd16267, %rd10541, %rd10542;
	shr.u64 	%rd10543, %rd16267, 63;
	and.b64  	%rd10544, %rd562, 4294967295;
	and.b64  	%rd1007, %rd534, 4294967295;
	add.s64 	%rd10545, %rd10543, %rd1007;
	sub.s64 	%rd16268, %rd10544, %rd10545;
	shr.u64 	%rd10546, %rd16268, 63;
	and.b64  	%rd10547, %rd563, 4294967295;
	and.b64  	%rd1009, %rd535, 4294967295;
	add.s64 	%rd10548, %rd10546, %rd1009;
	sub.s64 	%rd16269, %rd10547, %rd10548;
	shr.u64 	%rd10549, %rd16269, 63;
	and.b64  	%rd10550, %rd564, 4294967295;
	and.b64  	%rd1011, %rd536, 4294967295;
	add.s64 	%rd10551, %rd10549, %rd1011;
	sub.s64 	%rd16270, %rd10550, %rd10551;
	shr.u64 	%rd10552, %rd16270, 63;
	cvt.u64.u32 	%rd10553, %r418;
	cvt.u64.u32 	%rd10554, %r407;
	add.s64 	%rd10555, %rd10552, %rd10554;
	sub.s64 	%rd10556, %rd10553, %rd10555;
	cvt.u32.u64 	%r3140, %rd10556;
	setp.gt.s64 	%p970, %rd10556, -1;
	@%p970 bra 	$L__BB0_905;
	cvt.u32.u64 	%r2489, %rd974;
	add.s32 	%r3139, %r2489, %r3139;
	setp.lt.u32 	%p971, %r3139, %r2489;
	selp.u64 	%rd10557, 1, 0, %p971;
	and.b64  	%rd10558, %rd16265, 4294967295;
	add.s64 	%rd10559, %rd10558, %rd10557;
	add.s64 	%rd16265, %rd10559, %rd569;
	shr.u64 	%rd10560, %rd16265, 32;
	and.b64  	%rd10561, %rd16266, 4294967295;
	add.s64 	%rd10562, %rd10560, %rd10561;
	add.s64 	%rd16266, %rd10562, %rd577;
	shr.u64 	%rd10563, %rd16266, 32;
	and.b64  	%rd10564, %rd16267, 4294967295;
	add.s64 	%rd10565, %rd10563, %rd10564;
	add.s64 	%rd16267, %rd10565, %rd565;
	shr.u64 	%rd10566, %rd16267, 32;
	and.b64  	%rd10567, %rd16268, 4294967295;
	add.s64 	%rd10568, %rd10566, %rd10567;
	add.s64 	%rd16268, %rd10568, %rd568;
	shr.u64 	%rd10569, %rd16268, 32;
	and.b64  	%rd10570, %rd16269, 4294967295;
	add.s64 	%rd10571, %rd10569, %rd10570;
	add.s64 	%rd16269, %rd10571, %rd567;
	shr.u64 	%rd10572, %rd16269, 32;
	and.b64  	%rd10573, %rd16270, 4294967295;
	add.s64 	%rd10574, %rd10572, %rd10573;
	add.s64 	%rd16270, %rd10574, %rd566;
	{ .reg .b32 tmp; mov.b64 {tmp, %r2490}, %rd16270; }
	add.s32 	%r2491, %r3140, %r2490;
	add.s32 	%r3140, %r2491, %r2150;
$L__BB0_905:
	cvt.u64.u32 	%rd10575, %r3137;
	mul.wide.u32 	%rd10576, %r3137, %r3137;
	cvt.u32.u64 	%r2492, %rd10576;
	shr.u64 	%rd10577, %rd10576, 32;
	and.b64  	%rd1025, %rd16259, 4294967295;
	mul.lo.s64 	%rd10578, %rd1025, %rd10575;
	add.s64 	%rd10579, %rd10577, %rd10578;
	shr.u64 	%rd10580, %rd10579, 32;
	and.b64  	%rd1026, %rd16260, 4294967295;
	mul.lo.s64 	%rd10581, %rd1026, %rd10575;
	add.s64 	%rd10582, %rd10580, %rd10581;
	shr.u64 	%rd10583, %rd10582, 32;
	and.b64  	%rd1027, %rd16261, 4294967295;
	mul.lo.s64 	%rd10584, %rd1027, %rd10575;
	add.s64 	%rd10585, %rd10583, %rd10584;
	shr.u64 	%rd10586, %rd10585, 32;
	and.b64  	%rd1028, %rd16262, 4294967295;
	mul.lo.s64 	%rd10587, %rd1028, %rd10575;
	add.s64 	%rd10588, %rd10586, %rd10587;
	shr.u64 	%rd10589, %rd10588, 32;
	and.b64  	%rd1029, %rd16263, 4294967295;
	mul.lo.s64 	%rd10590, %rd1029, %rd10575;
	add.s64 	%rd10591, %rd10589, %rd10590;
	shr.u64 	%rd10592, %rd10591, 32;
	and.b64  	%rd1030, %rd16264, 4294967295;
	mul.lo.s64 	%rd10593, %rd1030, %rd10575;
	add.s64 	%rd10594, %rd10592, %rd10593;
	shr.u64 	%rd10595, %rd10594, 32;
	cvt.u64.u32 	%rd10596, %r3138;
	mul.wide.u32 	%rd10597, %r3138, %r3137;
	add.s64 	%rd10598, %rd10595, %rd10597;
	shr.u64 	%rd10599, %rd10598, 32;
	and.b64  	%rd10600, %rd10579, 4294967295;
	add.s64 	%rd10601, %rd10578, %rd10600;
	shr.u64 	%rd10602, %rd10601, 32;
	and.b64  	%rd10603, %rd10582, 4294967295;
	add.s64 	%rd10604, %rd10602, %rd10603;
	mad.lo.s64 	%rd10605, %rd1025, %rd1025, %rd10604;
	shr.u64 	%rd10606, %rd10605, 32;
	mul.lo.s64 	%rd10607, %rd1026, %rd1025;
	and.b64  	%rd10608, %rd10585, 4294967295;
	add.s64 	%rd10609, %rd10606, %rd10608;
	add.s64 	%rd10610, %rd10609, %rd10607;
	shr.u64 	%rd10611, %rd10610, 32;
	mul.lo.s64 	%rd10612, %rd1027, %rd1025;
	and.b64  	%rd10613, %rd10588, 4294967295;
	add.s64 	%rd10614, %rd10611, %rd10613;
	add.s64 	%rd10615, %rd10614, %rd10612;
	shr.u64 	%rd10616, %rd10615, 32;
	mul.lo.s64 	%rd10617, %rd1028, %rd1025;
	and.b64  	%rd10618, %rd10591, 4294967295;
	add.s64 	%rd10619, %rd10616, %rd10618;
	add.s64 	%rd10620, %rd10619, %rd10617;
	shr.u64 	%rd10621, %rd10620, 32;
	mul.lo.s64 	%rd10622, %rd1029, %rd1025;
	and.b64  	%rd10623, %rd10594, 4294967295;
	add.s64 	%rd10624, %rd10621, %rd10623;
	add.s64 	%rd10625, %rd10624, %rd10622;
	shr.u64 	%rd10626, %rd10625, 32;
	mul.lo.s64 	%rd10627, %rd1030, %rd1025;
	and.b64  	%rd10628, %rd10598, 4294967295;
	add.s64 	%rd10629, %rd10626, %rd10628;
	add.s64 	%rd10630, %rd10629, %rd10627;
	shr.u64 	%rd10631, %rd10630, 32;
	mul.lo.s64 	%rd10632, %rd1025, %rd10596;
	add.s64 	%rd10633, %rd10631, %rd10599;
	add.s64 	%rd10634, %rd10633, %rd10632;
	shr.u64 	%rd10635, %rd10634, 32;
	and.b64  	%rd10636, %rd10605, 4294967295;
	add.s64 	%rd10637, %rd10581, %rd10636;
	shr.u64 	%rd10638, %rd10637, 32;
	and.b64  	%rd10639, %rd10610, 4294967295;
	add.s64 	%rd10640, %rd10638, %rd10639;
	add.s64 	%rd10641, %rd10640, %rd10607;
	shr.u64 	%rd10642, %rd10641, 32;
	and.b64  	%rd10643, %rd10615, 4294967295;
	add.s64 	%rd10644, %rd10642, %rd10643;
	mad.lo.s64 	%rd10645, %rd1026, %rd1026, %rd10644;
	shr.u64 	%rd10646, %rd10645, 32;
	mul.lo.s64 	%rd10647, %rd1027, %rd1026;
	and.b64  	%rd10648, %rd10620, 4294967295;
	add.s64 	%rd10649, %rd10646, %rd10648;
	add.s64 	%rd10650, %rd10649, %rd10647;
	shr.u64 	%rd10651, %rd10650, 32;
	mul.lo.s64 	%rd10652, %rd1028, %rd1026;
	and.b64  	%rd10653, %rd10625, 4294967295;
	add.s64 	%rd10654, %rd10651, %rd10653;
	add.s64 	%rd10655, %rd10654, %rd10652;
	shr.u64 	%rd10656, %rd10655, 32;
	mul.lo.s64 	%rd10657, %rd1029, %rd1026;
	and.b64  	%rd10658, %rd10630, 4294967295;
	add.s64 	%rd10659, %rd10656, %rd10658;
	add.s64 	%rd10660, %rd10659, %rd10657;
	shr.u64 	%rd10661, %rd10660, 32;
	mul.lo.s64 	%rd10662, %rd1030, %rd1026;
	and.b64  	%rd10663, %rd10634, 4294967295;
	add.s64 	%rd10664, %rd10661, %rd10663;
	add.s64 	%rd10665, %rd10664, %rd10662;
	shr.u64 	%rd10666, %rd10665, 32;
	mul.lo.s64 	%rd10667, %rd1026, %rd10596;
	add.s64 	%rd10668, %rd10666, %rd10635;
	add.s64 	%rd10669, %rd10668, %rd10667;
	shr.u64 	%rd10670, %rd10669, 32;
	and.b64  	%rd10671, %rd10641, 4294967295;
	add.s64 	%rd10672, %rd10584, %rd10671;
	shr.u64 	%rd10673, %rd10672, 32;
	and.b64  	%rd10674, %rd10645, 4294967295;
	add.s64 	%rd10675, %rd10673, %rd10674;
	add.s64 	%rd10676, %rd10675, %rd10612;
	shr.u64 	%rd10677, %rd10676, 32;
	and.b64  	%rd10678, %rd10650, 4294967295;
	add.s64 	%rd10679, %rd10677, %rd10678;
	add.s64 	%rd10680, %rd10679, %rd10647;
	shr.u64 	%rd10681, %rd10680, 32;
	and.b64  	%rd10682, %rd10655, 4294967295;
	add.s64 	%rd10683, %rd10681, %rd10682;
	mad.lo.s64 	%rd10684, %rd1027, %rd1027, %rd10683;
	shr.u64 	%rd10685, %rd10684, 32;
	mul.lo.s64 	%rd10686, %rd1028, %rd1027;
	and.b64  	%rd10687, %rd10660, 4294967295;
	add.s64 	%rd10688, %rd10685, %rd10687;
	add.s64 	%rd10689, %rd10688, %rd10686;
	shr.u64 	%rd10690, %rd10689, 32;
	mul.lo.s64 	%rd10691, %rd1029, %rd1027;
	and.b64  	%rd10692, %rd10665, 4294967295;
	add.s64 	%rd10693, %rd10690, %rd10692;
	add.s64 	%rd10694, %rd10693, %rd10691;
	shr.u64 	%rd10695, %rd10694, 32;
	mul.lo.s64 	%rd10696, %rd1030, %rd1027;
	and.b64  	%rd10697, %rd10669, 4294967295;
	add.s64 	%rd10698, %rd10695, %rd10697;
	add.s64 	%rd10699, %rd10698, %rd10696;
	shr.u64 	%rd10700, %rd10699, 32;
	mul.lo.s64 	%rd10701, %rd1027, %rd10596;
	add.s64 	%rd10702, %rd10700, %rd10670;
	add.s64 	%rd10703, %rd10702, %rd10701;
	shr.u64 	%rd10704, %rd10703, 32;
	and.b64  	%rd10705, %rd10676, 4294967295;
	add.s64 	%rd10706, %rd10587, %rd10705;
	shr.u64 	%rd10707, %rd10706, 32;
	and.b64  	%rd10708, %rd10680, 4294967295;
	add.s64 	%rd10709, %rd10707, %rd10708;
	add.s64 	%rd10710, %rd10709, %rd10617;
	shr.u64 	%rd10711, %rd10710, 32;
	and.b64  	%rd10712, %rd10684, 4294967295;
	add.s64 	%rd10713, %rd10711, %rd10712;
	add.s64 	%rd10714, %rd10713, %rd10652;
	shr.u64 	%rd10715, %rd10714, 32;
	and.b64  	%rd10716, %rd10689, 4294967295;
	add.s64 	%rd10717, %rd10715, %rd10716;
	add.s64 	%rd10718, %rd10717, %rd10686;
	shr.u64 	%rd10719, %rd10718, 32;
	and.b64  	%rd10720, %rd10694, 4294967295;
	add.s64 	%rd10721, %rd10719, %rd10720;
	mad.lo.s64 	%rd10722, %rd1028, %rd1028, %rd10721;
	shr.u64 	%rd10723, %rd10722, 32;
	mul.lo.s64 	%rd10724, %rd1029, %rd1028;
	and.b64  	%rd10725, %rd10699, 4294967295;
	add.s64 	%rd10726, %rd10723, %rd10725;
	add.s64 	%rd10727, %rd10726, %rd10724;
	shr.u64 	%rd10728, %rd10727, 32;
	mul.lo.s64 	%rd10729, %rd1030, %rd1028;
	and.b64  	%rd10730, %rd10703, 4294967295;
	add.s64 	%rd10731, %rd10728, %rd10730;
	add.s64 	%rd10732, %rd10731, %rd10729;
	shr.u64 	%rd10733, %rd10732, 32;
	mul.lo.s64 	%rd10734, %rd1028, %rd10596;
	add.s64 	%rd10735, %rd10733, %rd10704;
	add.s64 	%rd10736, %rd10735, %rd10734;
	shr.u64 	%rd10737, %rd10736, 32;
	and.b64  	%rd10738, %rd10710, 4294967295;
	add.s64 	%rd10739, %rd10590, %rd10738;
	shr.u64 	%rd10740, %rd10739, 32;
	and.b64  	%rd10741, %rd10714, 4294967295;
	add.s64 	%rd10742, %rd10740, %rd10741;
	add.s64 	%rd10743, %rd10742, %rd10622;
	shr.u64 	%rd10744, %rd10743, 32;
	and.b64  	%rd10745, %rd10718, 4294967295;
	add.s64 	%rd10746, %rd10744, %rd10745;
	add.s64 	%rd10747, %rd10746, %rd10657;
	shr.u64 	%rd10748, %rd10747, 32;
	and.b64  	%rd10749, %rd10722, 4294967295;
	add.s64 	%rd10750, %rd10748, %rd10749;
	add.s64 	%rd10751, %rd10750, %rd10691;
	shr.u64 	%rd10752, %rd10751, 32;
	and.b64  	%rd10753, %rd10727, 4294967295;
	add.s64 	%rd10754, %rd10752, %rd10753;
	add.s64 	%rd10755, %rd10754, %rd10724;
	shr.u64 	%rd10756, %rd10755, 32;
	and.b64  	%rd10757, %rd10732, 4294967295;
	add.s64 	%rd10758, %rd10756, %rd10757;
	mad.lo.s64 	%rd10759, %rd1029, %rd1029, %rd10758;
	shr.u64 	%rd10760, %rd10759, 32;
	mul.lo.s64 	%rd10761, %rd1030, %rd1029;
	and.b64  	%rd10762, %rd10736, 4294967295;
	add.s64 	%rd10763, %rd10760, %rd10762;
	add.s64 	%rd10764, %rd10763, %rd10761;
	shr.u64 	%rd10765, %rd10764, 32;
	mul.lo.s64 	%rd10766, %rd1029, %rd10596;
	add.s64 	%rd10767, %rd10765, %rd10737;
	add.s64 	%rd10768, %rd10767, %rd10766;
	shr.u64 	%rd10769, %rd10768, 32;
	and.b64  	%rd10770, %rd10743, 4294967295;
	add.s64 	%rd10771, %rd10593, %rd10770;
	shr.u64 	%rd10772, %rd10771, 32;
	and.b64  	%rd10773, %rd10747, 4294967295;
	add.s64 	%rd10774, %rd10772, %rd10773;
	add.s64 	%rd10775, %rd10774, %rd10627;
	shr.u64 	%rd10776, %rd10775, 32;
	and.b64  	%rd10777, %rd10751, 4294967295;
	add.s64 	%rd10778, %rd10776, %rd10777;
	add.s64 	%rd10779, %rd10778, %rd10662;
	shr.u64 	%rd10780, %rd10779, 32;
	and.b64  	%rd10781, %rd10755, 4294967295;
	add.s64 	%rd10782, %rd10780, %rd10781;
	add.s64 	%rd10783, %rd10782, %rd10696;
	shr.u64 	%rd10784, %rd10783, 32;
	and.b64  	%rd10785, %rd10759, 4294967295;
	add.s64 	%rd10786, %rd10784, %rd10785;
	add.s64 	%rd10787, %rd10786, %rd10729;
	shr.u64 	%rd10788, %rd10787, 32;
	and.b64  	%rd10789, %rd10764, 4294967295;
	add.s64 	%rd10790, %rd10788, %rd10789;
	add.s64 	%rd10791, %rd10790, %rd10761;
	shr.u64 	%rd10792, %rd10791, 32;
	and.b64  	%rd10793, %rd10768, 4294967295;
	add.s64 	%rd10794, %rd10792, %rd10793;
	mad.lo.s64 	%rd10795, %rd1030, %rd1030, %rd10794;
	shr.u64 	%rd10796, %rd10795, 32;
	mul.lo.s64 	%rd10797, %rd1030, %rd10596;
	add.s64 	%rd10798, %rd10796, %rd10769;
	add.s64 	%rd10799, %rd10798, %rd10797;
	shr.u64 	%rd10800, %rd10799, 32;
	and.b64  	%rd10801, %rd10775, 4294967295;
	add.s64 	%rd10802, %rd10597, %rd10801;
	shr.u64 	%rd10803, %rd10802, 32;
	and.b64  	%rd10804, %rd10779, 4294967295;
	add.s64 	%rd10805, %rd10803, %rd10804;
	add.s64 	%rd10806, %rd10805, %rd10632;
	cvt.u32.u64 	%r2493, %rd10806;
	shr.u64 	%rd10807, %rd10806, 32;
	and.b64  	%rd10808, %rd10783, 4294967295;
	add.s64 	%rd10809, %rd10807, %rd10808;
	add.s64 	%rd10810, %rd10809, %rd10667;
	shr.u64 	%rd10811, %rd10810, 32;
	and.b64  	%rd10812, %rd10787, 4294967295;
	add.s64 	%rd10813, %rd10811, %rd10812;
	add.s64 	%rd10814, %rd10813, %rd10701;
	shr.u64 	%rd10815, %rd10814, 32;
	and.b64  	%rd10816, %rd10791, 4294967295;
	add.s64 	%rd10817, %rd10815, %rd10816;
	add.s64 	%rd10818, %rd10817, %rd10734;
	shr.u64 	%rd10819, %rd10818, 32;
	and.b64  	%rd10820, %rd10795, 4294967295;
	add.s64 	%rd10821, %rd10819, %rd10820;
	add.s64 	%rd10822, %rd10821, %rd10766;
	shr.u64 	%rd10823, %rd10822, 32;
	and.b64  	%rd10824, %rd10799, 4294967295;
	add.s64 	%rd10825, %rd10823, %rd10824;
	add.s64 	%rd10826, %rd10825, %rd10797;
	shr.u64 	%rd10827, %rd10826, 32;
	mul.wide.u32 	%rd10828, %r3138, %r3138;
	add.s64 	%rd10829, %rd10827, %rd10800;
	add.s64 	%rd10830, %rd10829, %rd10828;
	shr.u64 	%rd10831, %rd10830, 32;
	and.b64  	%rd10832, %rd10806, 4294967295;
	mul.lo.s64 	%rd10833, %rd10832, 977;
	cvt.u32.u64 	%r2494, %rd10833;
	shr.u64 	%rd10834, %rd10833, 32;
	and.b64  	%rd10835, %rd10810, 4294967295;
	mad.lo.s64 	%rd10836, %rd10835, 977, %rd10834;
	shr.u64 	%rd10837, %rd10836, 32;
	and.b64  	%rd10838, %rd10814, 4294967295;
	mad.lo.s64 	%rd10839, %rd10838, 977, %rd10837;
	shr.u64 	%rd10840, %rd10839, 32;
	and.b64  	%rd10841, %rd10818, 4294967295;
	mad.lo.s64 	%rd10842, %rd10841, 977, %rd10840;
	shr.u64 	%rd10843, %rd10842, 32;
	and.b64  	%rd10844, %rd10822, 4294967295;
	mad.lo.s64 	%rd10845, %rd10844, 977, %rd10843;
	shr.u64 	%rd10846, %rd10845, 32;
	and.b64  	%rd10847, %rd10826, 4294967295;
	mad.lo.s64 	%rd10848, %rd10847, 977, %rd10846;
	shr.u64 	%rd10849, %rd10848, 32;
	and.b64  	%rd10850, %rd10830, 4294967295;
	mad.lo.s64 	%rd10851, %rd10850, 977, %rd10849;
	shr.u64 	%rd10852, %rd10851, 32;
	mad.lo.s64 	%rd10853, %rd10831, 977, %rd10852;
	shr.u64 	%rd10854, %rd10853, 32;
	add.s32 	%r2495, %r2492, %r2494;
	setp.lt.u32 	%p972, %r2495, %r2492;
	selp.u64 	%rd10855, 1, 0, %p972;
	and.b64  	%rd10856, %rd10601, 4294967295;
	and.b64  	%rd10857, %rd10836, 4294967295;
	add.s64 	%rd10858, %rd10856, %rd10855;
	add.s64 	%rd10859, %rd10858, %rd10857;
	cvt.u32.u64 	%r2496, %rd10859;
	shr.u64 	%rd10860, %rd10859, 32;
	and.b64  	%rd10861, %rd10637, 4294967295;
	and.b64  	%rd10862, %rd10839, 4294967295;
	add.s64 	%rd10863, %rd10860, %rd10861;
	add.s64 	%rd10864, %rd10863, %rd10862;
	shr.u64 	%rd10865, %rd10864, 32;
	and.b64  	%rd10866, %rd10672, 4294967295;
	and.b64  	%rd10867, %rd10842, 4294967295;
	add.s64 	%rd10868, %rd10865, %rd10866;
	add.s64 	%rd10869, %rd10868, %rd10867;
	shr.u64 	%rd10870, %rd10869, 32;
	and.b64  	%rd10871, %rd10706, 4294967295;
	and.b64  	%rd10872, %rd10845, 4294967295;
	add.s64 	%rd10873, %rd10870, %rd10871;
	add.s64 	%rd10874, %rd10873, %rd10872;
	shr.u64 	%rd10875, %rd10874, 32;
	and.b64  	%rd10876, %rd10739, 4294967295;
	and.b64  	%rd10877, %rd10848, 4294967295;
	add.s64 	%rd10878, %rd10875, %rd10876;
	add.s64 	%rd10879, %rd10878, %rd10877;
	shr.u64 	%rd10880, %rd10879, 32;
	and.b64  	%rd10881, %rd10771, 4294967295;
	and.b64  	%rd10882, %rd10851, 4294967295;
	add.s64 	%rd10883, %rd10880, %rd10881;
	add.s64 	%rd10884, %rd10883, %rd10882;
	shr.u64 	%rd10885, %rd10884, 32;
	and.b64  	%rd10886, %rd10802, 4294967295;
	and.b64  	%rd10887, %rd10853, 4294967295;
	add.s64 	%rd10888, %rd10885, %rd10886;
	add.s64 	%rd10889, %rd10888, %rd10887;
	shr.u64 	%rd10890, %rd10889, 32;
	add.s64 	%rd10891, %rd10854, %rd10890;
	add.s32 	%r2497, %r2496, %r2493;
	setp.lt.u32 	%p973, %r2497, %r2496;
	selp.u64 	%rd10892, 1, 0, %p973;
	and.b64  	%rd10893, %rd10864, 4294967295;
	add.s64 	%rd10894, %rd10893, %rd10892;
	add.s64 	%rd10895, %rd10894, %rd10835;
	shr.u64 	%rd10896, %rd10895, 32;
	and.b64  	%rd10897, %rd10869, 4294967295;
	add.s64 	%rd10898, %rd10896, %rd10897;
	add.s64 	%rd10899, %rd10898, %rd10838;
	shr.u64 	%rd10900, %rd10899, 32;
	and.b64  	%rd10901, %rd10874, 4294967295;
	add.s64 	%rd10902, %rd10900, %rd10901;
	add.s64 	%rd10903, %rd10902, %rd10841;
	shr.u64 	%rd10904, %rd10903, 32;
	and.b64  	%rd10905, %rd10879, 4294967295;
	add.s64 	%rd10906, %rd10904, %rd10905;
	add.s64 	%rd10907, %rd10906, %rd10844;
	shr.u64 	%rd10908, %rd10907, 32;
	and.b64  	%rd10909, %rd10884, 4294967295;
	add.s64 	%rd10910, %rd10908, %rd10909;
	add.s64 	%rd10911, %rd10910, %rd10847;
	shr.u64 	%rd10912, %rd10911, 32;
	and.b64  	%rd10913, %rd10889, 4294967295;
	add.s64 	%rd10914, %rd10912, %rd10913;
	add.s64 	%rd10915, %rd10914, %rd10850;
	cvt.u32.u64 	%r2498, %rd10915;
	shr.u64 	%rd10916, %rd10915, 32;
	add.s64 	%rd10917, %rd10916, %rd10891;
	add.s64 	%rd10918, %rd10917, %rd10831;
	shr.u64 	%rd10919, %rd10918, 32;
	and.b64  	%rd10920, %rd10918, 4294967295;
	mul.lo.s64 	%rd10921, %rd10920, 977;
	shr.u64 	%rd10922, %rd10921, 32;
	mad.lo.s64 	%rd10923, %rd10919, 977, %rd10922;
	cvt.u64.u32 	%rd10924, %r2495;
	and.b64  	%rd10925, %rd10921, 4294967295;
	add.s64 	%rd16271, %rd10925, %rd10924;
	shr.u64 	%rd10926, %rd16271, 32;
	cvt.u64.u32 	%rd10927, %r2497;
	add.s64 	%rd10928, %rd10926, %rd10927;
	add.s64 	%rd10929, %rd10918, %rd10923;
	and.b64  	%rd10930, %rd10929, 4294967295;
	add.s64 	%rd16272, %rd10928, %rd10930;
	shr.u64 	%rd10931, %rd16272, 32;
	and.b64  	%rd10932, %rd10895, 4294967295;
	add.s64 	%rd10933, %rd10931, %rd10932;
	add.s64 	%rd16273, %rd10933, %rd10919;
	shr.u64 	%rd10934, %rd16273, 32;
	and.b64  	%rd10935, %rd10899, 4294967295;
	add.s64 	%rd16274, %rd10934, %rd10935;
	shr.u64 	%rd10936, %rd16274, 32;
	and.b64  	%rd10937, %rd10903, 4294967295;
	add.s64 	%rd16275, %rd10936, %rd10937;
	shr.u64 	%rd10938, %rd16275, 32;
	and.b64  	%rd10939, %rd10907, 4294967295;
	add.s64 	%rd16276, %rd10938, %rd10939;
	shr.u64 	%rd10940, %rd16276, 32;
	and.b64  	%rd10941, %rd10911, 4294967295;
	add.s64 	%rd16277, %rd10940, %rd10941;
	{ .reg .b32 tmp; mov.b64 {tmp, %r2499}, %rd16277; }
	add.s32 	%r3141, %r2498, %r2499;
$L__BB0_906:
	cvt.u32.u64 	%r649, %rd16277;
	cvt.u32.u64 	%r650, %rd16276;
	cvt.u32.u64 	%r651, %rd16275;
	cvt.u32.u64 	%r652, %rd16274;
	cvt.u32.u64 	%r653, %rd16273;
	cvt.u32.u64 	%r654, %rd16272;
	ld.const.u32 	%r655, [FIELD_P+28];
	setp.lt.u32 	%p974, %r3141, %r655;
	@%p974 bra 	$L__BB0_921;
	ld.const.u32 	%rd1045, [FIELD_P+12];
	ld.const.u32 	%rd1046, [FIELD_P+24];
	ld.const.u32 	%rd1047, [FIELD_P+20];
	ld.const.u32 	%rd1048, [FIELD_P+16];
	ld.const.u32 	%rd1049, [FIELD_P+4];
	ld.const.u32 	%rd1050, [FIELD_P+8];
	ld.const.u32 	%rd1051, [FIELD_P];
	setp.gt.u32 	%p975, %r3141, %r655;
	@%p975 bra 	$L__BB0_920;
	cvt.u32.u64 	%r2500, %rd1046;
	setp.gt.u32 	%p976, %r2500, %r649;
	@%p976 bra 	$L__BB0_921;
	setp.lt.u32 	%p977, %r2500, %r649;
	@%p977 bra 	$L__BB0_920;
	cvt.u32.u64 	%r2502, %rd1047;
	setp.gt.u32 	%p978, %r2502, %r650;
	@%p978 bra 	$L__BB0_921;
	setp.lt.u32 	%p979, %r2502, %r650;
	@%p979 bra 	$L__BB0_920;
	cvt.u32.u64 	%r2504, %rd1048;
	setp.gt.u32 	%p980, %r2504, %r651;
	@%p980 bra 	$L__BB0_921;
	setp.lt.u32 	%p981, %r2504, %r651;
	@%p981 bra 	$L__BB0_920;
	cvt.u32.u64 	%r2506, %rd1045;
	setp.gt.u32 	%p982, %r2506, %r652;
	@%p982 bra 	$L__BB0_921;
	setp.lt.u32 	%p983, %r2506, %r652;
	@%p983 bra 	$L__BB0_920;
	cvt.u32.u64 	%r2508, %rd1050;
	setp.gt.u32 	%p984, %r2508, %r653;
	@%p984 bra 	$L__BB0_921;
	setp.lt.u32 	%p985, %r2508, %r653;
	@%p985 bra 	$L__BB0_920;
	cvt.u32.u64 	%r2510, %rd1049;
	setp.gt.u32 	%p986, %r2510, %r654;
	@%p986 bra 	$L__BB0_921;
	cvt.u32.u64 	%r2512, %rd1051;
	setp.ge.u32 	%p987, %r2510, %r654;
	cvt.u32.u64 	%r2513, %rd16271;
	setp.gt.u32 	%p988, %r2512, %r2513;
	and.pred  	%p989, %p987, %p988;
	@%p989 bra 	$L__BB0_921;
$L__BB0_920:
	and.b64  	%rd10943, %rd16271, 4294967295;
	sub.s64 	%rd16271, %rd10943, %rd1051;
	shr.u64 	%rd10944, %rd16271, 63;
	and.b64  	%rd10945, %rd16272, 4294967295;
	add.s64 	%rd10946, %rd10944, %rd1049;
	sub.s64 	%rd16272, %rd10945, %rd10946;
	shr.u64 	%rd10947, %rd16272, 63;
	and.b64  	%rd10948, %rd16273, 4294967295;
	add.s64 	%rd10949, %rd10947, %rd1050;
	sub.s64 	%rd16273, %rd10948, %rd10949;
	shr.u64 	%rd10950, %rd16273, 63;
	and.b64  	%rd10951, %rd16274, 4294967295;
	add.s64 	%rd10952, %rd10950, %rd1045;
	sub.s64 	%rd16274, %rd10951, %rd10952;
	shr.u64 	%rd10953, %rd16274, 63;
	and.b64  	%rd10954, %rd16275, 4294967295;
	add.s64 	%rd10955, %rd10953, %rd1048;
	sub.s64 	%rd16275, %rd10954, %rd10955;
	shr.u64 	%rd10956, %rd16275, 63;
	and.b64  	%rd10957, %rd16276, 4294967295;
	add.s64 	%rd10958, %rd10956, %rd1047;
	sub.s64 	%rd16276, %rd10957, %rd10958;
	shr.u64 	%rd10959, %rd16276, 63;
	and.b64  	%rd10960, %rd16277, 4294967295;
	add.s64 	%rd10961, %rd10959, %rd1046;
	sub.s64 	%rd16277, %rd10960, %rd10961;
	shr.u64 	%rd10962, %rd16277, 63;
	cvt.u32.u64 	%r2514, %rd10962;
	add.s32 	%r2515, %r655, %r2514;
	sub.s32 	%r3141, %r3141, %r2515;
	bra.uni 	$L__BB0_906;
$L__BB0_921:
	and.b64  	%rd1059, %rd16271, 4294967295;
	cvt.u64.u32 	%rd10963, %r3137;
	mul.lo.s64 	%rd10964, %rd1059, %rd10963;
	cvt.u32.u64 	%r2516, %rd10964;
	shr.u64 	%rd10965, %rd10964, 32;
	mad.lo.s64 	%rd10966, %rd1025, %rd1059, %rd10965;
	shr.u64 	%rd10967, %rd10966, 32;
	mad.lo.s64 	%rd10968, %rd1026, %rd1059, %rd10967;
	shr.u64 	%rd10969, %rd10968, 32;
	mad.lo.s64 	%rd10970, %rd1027, %rd1059, %rd10969;
	shr.u64 	%rd10971, %rd10970, 32;
	mad.lo.s64 	%rd10972, %rd1028, %rd1059, %rd10971;
	shr.u64 	%rd10973, %rd10972, 32;
	mad.lo.s64 	%rd10974, %rd1029, %rd1059, %rd10973;
	shr.u64 	%rd10975, %rd10974, 32;
	mad.lo.s64 	%rd10976, %rd1030, %rd1059, %rd10975;
	shr.u64 	%rd10977, %rd10976, 32;
	cvt.u64.u32 	%rd10978, %r3138;
	mad.lo.s64 	%rd10979, %rd1059, %rd10978, %rd10977;
	shr.u64 	%rd10980, %rd10979, 32;
	and.b64  	%rd1060, %rd16272, 4294967295;
	and.b64  	%rd10981, %rd10966, 4294967295;
	mad.lo.s64 	%rd10982, %rd1060, %rd10963, %rd10981;
	shr.u64 	%rd10983, %rd10982, 32;
	and.b64  	%rd10984, %rd10968, 4294967295;
	add.s64 	%rd10985, %rd10983, %rd10984;
	mad.lo.s64 	%rd10986, %rd1025, %rd1060, %rd10985;
	shr.u64 	%rd10987, %rd10986, 32;
	and.b64  	%rd10988, %rd10970, 4294967295;
	add.s64 	%rd10989, %rd10987, %rd10988;
	mad.lo.s64 	%rd10990, %rd1026, %rd1060, %rd10989;
	shr.u64 	%rd10991, %rd10990, 32;
	and.b64  	%rd10992, %rd10972, 4294967295;
	add.s64 	%rd10993, %rd10991, %rd10992;
	mad.lo.s64 	%rd10994, %rd1027, %rd1060, %rd10993;
	shr.u64 	%rd10995, %rd10994, 32;
	and.b64  	%rd10996, %rd10974, 4294967295;
	add.s64 	%rd10997, %rd10995, %rd10996;
	mad.lo.s64 	%rd10998, %rd1028, %rd1060, %rd10997;
	shr.u64 	%rd10999, %rd10998, 32;
	and.b64  	%rd11000, %rd10976, 4294967295;
	add.s64 	%rd11001, %rd10999, %rd11000;
	mad.lo.s64 	%rd11002, %rd1029, %rd1060, %rd11001;
	shr.u64 	%rd11003, %rd11002, 32;
	and.b64  	%rd11004, %rd10979, 4294967295;
	add.s64 	%rd11005, %rd11003, %rd11004;
	mad.lo.s64 	%rd11006, %rd1030, %rd1060, %rd11005;
	shr.u64 	%rd11007, %rd11006, 32;
	add.s64 	%rd11008, %rd11007, %rd10980;
	mad.lo.s64 	%rd11009, %rd1060, %rd10978, %rd11008;
	shr.u64 	%rd11010, %rd11009, 32;
	and.b64  	%rd1061, %rd16273, 4294967295;
	and.b64  	%rd11011, %rd10986, 4294967295;
	mad.lo.s64 	%rd11012, %rd1061, %rd10963, %rd11011;
	shr.u64 	%rd11013, %rd11012, 32;
	and.b64  	%rd11014, %rd10990, 4294967295;
	add.s64 	%rd11015, %rd11013, %rd11014;
	mad.lo.s64 	%rd11016, %rd1025, %rd1061, %rd11015;
	shr.u64 	%rd11017, %rd11016, 32;
	and.b64  	%rd11018, %rd10994, 4294967295;
	add.s64 	%rd11019, %rd11017, %rd11018;
	mad.lo.s64 	%rd11020, %rd1026, %rd1061, %rd11019;
	shr.u64 	%rd11021, %rd11020, 32;
	and.b64  	%rd11022, %rd10998, 4294967295;
	add.s64 	%rd11023, %rd11021, %rd11022;
	mad.lo.s64 	%rd11024, %rd1027, %rd1061, %rd11023;
	shr.u64 	%rd11025, %rd11024, 32;
	and.b64  	%rd11026, %rd11002, 4294967295;
	add.s64 	%rd11027, %rd11025, %rd11026;
	mad.lo.s64 	%rd11028, %rd1028, %rd1061, %rd11027;
	shr.u64 	%rd11029, %rd11028, 32;
	and.b64  	%rd11030, %rd11006, 4294967295;
	add.s64 	%rd11031, %rd11029, %rd11030;
	mad.lo.s64 	%rd11032, %rd1029, %rd1061, %rd11031;
	shr.u64 	%rd11033, %rd11032, 32;
	and.b64  	%rd11034, %rd11009, 4294967295;
	add.s64 	%rd11035, %rd11033, %rd11034;
	mad.lo.s64 	%rd11036, %rd1030, %rd1061, %rd11035;
	shr.u64 	%rd11037, %rd11036, 32;
	add.s64 	%rd11038, %rd11037, %rd11010;
	mad.lo.s64 	%rd11039, %rd1061, %rd10978, %rd11038;
	shr.u64 	%rd11040, %rd11039, 32;
	and.b64  	%rd1062, %rd16274, 4294967295;
	and.b64  	%rd11041, %rd11016, 4294967295;
	mad.lo.s64 	%rd11042, %rd1062, %rd10963, %rd11041;
	shr.u64 	%rd11043, %rd11042, 32;
	and.b64  	%rd11044, %rd11020, 4294967295;
	add.s64 	%rd11045, %rd11043, %rd11044;
	mad.lo.s64 	%rd11046, %rd1025, %rd1062, %rd11045;
	shr.u64 	%rd11047, %rd11046, 32;
	and.b64  	%rd11048, %rd11024, 4294967295;
	add.s64 	%rd11049, %rd11047, %rd11048;
	mad.lo.s64 	%rd11050, %rd1026, %rd1062, %rd11049;
	shr.u64 	%rd11051, %rd11050, 32;
	and.b64  	%rd11052, %rd11028, 4294967295;
	add.s64 	%rd11053, %rd11051, %rd11052;
	mad.lo.s64 	%rd11054, %rd1027, %rd1062, %rd11053;
	shr.u64 	%rd11055, %rd11054, 32;
	and.b64  	%rd11056, %rd11032, 4294967295;
	add.s64 	%rd11057, %rd11055, %rd11056;
	mad.lo.s64 	%rd11058, %rd1028, %rd1062, %rd11057;
	shr.u64 	%rd11059, %rd11058, 32;
	and.b64  	%rd11060, %rd11036, 4294967295;
	add.s64 	%rd11061, %rd11059, %rd11060;
	mad.lo.s64 	%rd11062, %rd1029, %rd1062, %rd11061;
	shr.u64 	%rd11063, %rd11062, 32;
	and.b64  	%rd11064, %rd11039, 4294967295;
	add.s64 	%rd11065, %rd11063, %rd11064;
	mad.lo.s64 	%rd11066, %rd1030, %rd1062, %rd11065;
	shr.u64 	%rd11067, %rd11066, 32;
	add.s64 	%rd11068, %rd11067, %rd11040;
	mad.lo.s64 	%rd11069, %rd1062, %rd10978, %rd11068;
	shr.u64 	%rd11070, %rd11069, 32;
	and.b64  	%rd1063, %rd16275, 4294967295;
	and.b64  	%rd11071, %rd11046, 4294967295;
	mad.lo.s64 	%rd11072, %rd1063, %rd10963, %rd11071;
	shr.u64 	%rd11073, %rd11072, 32;
	and.b64  	%rd11074, %rd11050, 4294967295;
	add.s64 	%rd11075, %rd11073, %rd11074;
	mad.lo.s64 	%rd11076, %rd1025, %rd1063, %rd11075;
	shr.u64 	%rd11077, %rd11076, 32;
	and.b64  	%rd11078, %rd11054, 4294967295;
	add.s64 	%rd11079, %rd11077, %rd11078;
	mad.lo.s64 	%rd11080, %rd1026, %rd1063, %rd11079;
	shr.u64 	%rd11081, %rd11080, 32;
	and.b64  	%rd11082, %rd11058, 4294967295;
	add.s64 	%rd11083, %rd11081, %rd11082;
	mad.lo.s64 	%rd11084, %rd1027, %rd1063, %rd11083;
	shr.u64 	%rd11085, %rd11084, 32;
	and.b64  	%rd11086, %rd11062, 4294967295;
	add.s64 	%rd11087, %rd11085, %rd11086;
	mad.lo.s64 	%rd11088, %rd1028, %rd1063, %rd11087;
	shr.u64 	%rd11089, %rd11088, 32;
	and.b64  	%rd11090, %rd11066, 4294967295;
	add.s64 	%rd11091, %rd11089, %rd11090;
	mad.lo.s64 	%rd11092, %rd1029, %rd1063, %rd11091;
	shr.u64 	%rd11093, %rd11092, 32;
	and.b64  	%rd11094, %rd11069, 4294967295;
	add.s64 	%rd11095, %rd11093, %rd11094;
	mad.lo.s64 	%rd11096, %rd1030, %rd1063, %rd11095;
	shr.u64 	%rd11097, %rd11096, 32;
	add.s64 	%rd11098, %rd11097, %rd11070;
	mad.lo.s64 	%rd11099, %rd1063, %rd10978, %rd11098;
	shr.u64 	%rd11100, %rd11099, 32;
	and.b64  	%rd1064, %rd16276, 4294967295;
	and.b64  	%rd11101, %rd11076, 4294967295;
	mad.lo.s64 	%rd11102, %rd1064, %rd10963, %rd11101;
	shr.u64 	%rd11103, %rd11102, 32;
	and.b64  	%rd11104, %rd11080, 4294967295;
	add.s64 	%rd11105, %rd11103, %rd11104;
	mad.lo.s64 	%rd11106, %rd1025, %rd1064, %rd11105;
	shr.u64 	%rd11107, %rd11106, 32;
	and.b64  	%rd11108, %rd11084, 4294967295;
	add.s64 	%rd11109, %rd11107, %rd11108;
	mad.lo.s64 	%rd11110, %rd1026, %rd1064, %rd11109;
	shr.u64 	%rd11111, %rd11110, 32;
	and.b64  	%rd11112, %rd11088, 4294967295;
	add.s64 	%rd11113, %rd11111, %rd11112;
	mad.lo.s64 	%rd11114, %rd1027, %rd1064, %rd11113;
	shr.u64 	%rd11115, %rd11114, 32;
	and.b64  	%rd11116, %rd11092, 4294967295;
	add.s64 	%rd11117, %rd11115, %rd11116;
	mad.lo.s64 	%rd11118, %rd1028, %rd1064, %rd11117;
	shr.u64 	%rd11119, %rd11118, 32;
	and.b64  	%rd11120, %rd11096, 4294967295;
	add.s64 	%rd11121, %rd11119, %rd11120;
	mad.lo.s64 	%rd11122, %rd1029, %rd1064, %rd11121;
	shr.u64 	%rd11123, %rd11122, 32;
	and.b64  	%rd11124, %rd11099, 4294967295;
	add.s64 	%rd11125, %rd11123, %rd11124;
	mad.lo.s64 	%rd11126, %rd1030, %rd1064, %rd11125;
	shr.u64 	%rd11127, %rd11126, 32;
	add.s64 	%rd11128, %rd11127, %rd11100;
	mad.lo.s64 	%rd11129, %rd1064, %rd10978, %rd11128;
	shr.u64 	%rd11130, %rd11129, 32;
	and.b64  	%rd1065, %rd16277, 4294967295;
	and.b64  	%rd11131, %rd11106, 4294967295;
	mad.lo.s64 	%rd11132, %rd1065, %rd10963, %rd11131;
	shr.u64 	%rd11133, %rd11132, 32;
	and.b64  	%rd11134, %rd11110, 4294967295;
	add.s64 	%rd11135, %rd11133, %rd11134;
	mad.lo.s64 	%rd11136, %rd1025, %rd1065, %rd11135;
	shr.u64 	%rd11137, %rd11136, 32;
	and.b64  	%rd11138, %rd11114, 4294967295;
	add.s64 	%rd11139, %rd11137, %rd11138;
	mad.lo.s64 	%rd11140, %rd1026, %rd1065, %rd11139;
	shr.u64 	%rd11141, %rd11140, 32;
	and.b64  	%rd11142, %rd11118, 4294967295;
	add.s64 	%rd11143, %rd11141, %rd11142;
	mad.lo.s64 	%rd11144, %rd1027, %rd1065, %rd11143;
	shr.u64 	%rd11145, %rd11144, 32;
	and.b64  	%rd11146, %rd11122, 4294967295;
	add.s64 	%rd11147, %rd11145, %rd11146;
	mad.lo.s64 	%rd11148, %rd1028, %rd1065, %rd11147;
	shr.u64 	%rd11149, %rd11148, 32;
	and.b64  	%rd11150, %rd11126, 4294967295;
	add.s64 	%rd11151, %rd11149, %rd11150;
	mad.lo.s64 	%rd11152, %rd1029, %rd1065, %rd11151;
	shr.u64 	%rd11153, %rd11152, 32;
	and.b64  	%rd11154, %rd11129, 4294967295;
	add.s64 	%rd11155, %rd11153, %rd11154;
	mad.lo.s64 	%rd11156, %rd1030, %rd1065, %rd11155;
	shr.u64 	%rd11157, %rd11156, 32;
	add.s64 	%rd11158, %rd11157, %rd11130;
	mad.lo.s64 	%rd11159, %rd1065, %rd10978, %rd11158;
	shr.u64 	%rd11160, %rd11159, 32;
	cvt.u64.u32 	%rd11161, %r3141;
	mul.wide.u32 	%rd11162, %r3137, %r3141;
	and.b64  	%rd11163, %rd11136, 4294967295;
	add.s64 	%rd11164, %rd11162, %rd11163;
	shr.u64 	%rd11165, %rd11164, 32;
	and.b64  	%rd11166, %rd11140, 4294967295;
	add.s64 	%rd11167, %rd11165, %rd11166;
	mad.lo.s64 	%rd11168, %rd1025, %rd11161, %rd11167;
	cvt.u32.u64 	%r2517, %rd11168;
	shr.u64 	%rd11169, %rd11168, 32;
	and.b64  	%rd11170, %rd11144, 4294967295;
	add.s64 	%rd11171, %rd11169, %rd11170;
	mad.lo.s64 	%rd11172, %rd1026, %rd11161, %rd11171;
	shr.u64 	%rd11173, %rd11172, 32;
	and.b64  	%rd11174, %rd11148, 4294967295;
	add.s64 	%rd11175, %rd11173, %rd11174;
	mad.lo.s64 	%rd11176, %rd1027, %rd11161, %rd11175;
	shr.u64 	%rd11177, %rd11176, 32;
	and.b64  	%rd11178, %rd11152, 4294967295;
	add.s64 	%rd11179, %rd11177, %rd11178;
	mad.lo.s64 	%rd11180, %rd1028, %rd11161, %rd11179;
	shr.u64 	%rd11181, %rd11180, 32;
	and.b64  	%rd11182, %rd11156, 4294967295;
	add.s64 	%rd11183, %rd11181, %rd11182;
	mad.lo.s64 	%rd11184, %rd1029, %rd11161, %rd11183;
	shr.u64 	%rd11185, %rd11184, 32;
	and.b64  	%rd11186, %rd11159, 4294967295;
	add.s64 	%rd11187, %rd11185, %rd11186;
	mad.lo.s64 	%rd11188, %rd1030, %rd11161, %rd11187;
	shr.u64 	%rd11189, %rd11188, 32;
	mul.wide.u32 	%rd11190, %r3138, %r3141;
	add.s64 	%rd11191, %rd11189, %rd11160;
	add.s64 	%rd11192, %rd11191, %rd11190;
	shr.u64 	%rd11193, %rd11192, 32;
	and.b64  	%rd11194, %rd11168, 4294967295;
	mul.lo.s64 	%rd11195, %rd11194, 977;
	cvt.u32.u64 	%r2518, %rd11195;
	shr.u64 	%rd11196, %rd11195, 32;
	and.b64  	%rd11197, %rd11172, 4294967295;
	mad.lo.s64 	%rd11198, %rd11197, 977, %rd11196;
	shr.u64 	%rd11199, %rd11198, 32;
	and.b64  	%rd11200, %rd11176, 4294967295;
	mad.lo.s64 	%rd11201, %rd11200, 977, %rd11199;
	shr.u64 	%rd11202, %rd11201, 32;
	and.b64  	%rd11203, %rd11180, 4294967295;
	mad.lo.s64 	%rd11204, %rd11203, 977, %rd11202;
	shr.u64 	%rd11205, %rd11204, 32;
	and.b64  	%rd11206, %rd11184, 4294967295;
	mad.lo.s64 	%rd11207, %rd11206, 977, %rd11205;
	shr.u64 	%rd11208, %rd11207, 32;
	and.b64  	%rd11209, %rd11188, 4294967295;
	mad.lo.s64 	%rd11210, %rd11209, 977, %rd11208;
	shr.u64 	%rd11211, %rd11210, 32;
	and.b64  	%rd11212, %rd11192, 4294967295;
	mad.lo.s64 	%rd11213, %rd11212, 977, %rd11211;
	shr.u64 	%rd11214, %rd11213, 32;
	mad.lo.s64 	%rd11215, %rd11193, 977, %rd11214;
	shr.u64 	%rd11216, %rd11215, 32;
	add.s32 	%r2519, %r2516, %r2518;
	setp.lt.u32 	%p990, %r2519, %r2516;
	selp.u64 	%rd11217, 1, 0, %p990;
	and.b64  	%rd11218, %rd10982, 4294967295;
	and.b64  	%rd11219, %rd11198, 4294967295;
	add.s64 	%rd11220, %rd11218, %rd11217;
	add.s64 	%rd11221, %rd11220, %rd11219;
	cvt.u32.u64 	%r2520, %rd11221;
	shr.u64 	%rd11222, %rd11221, 32;
	and.b64  	%rd11223, %rd11012, 4294967295;
	and.b64  	%rd11224, %rd11201, 4294967295;
	add.s64 	%rd11225, %rd11222, %rd11223;
	add.s64 	%rd11226, %rd11225, %rd11224;
	shr.u64 	%rd11227, %rd11226, 32;
	and.b64  	%rd11228, %rd11042, 4294967295;
	and.b64  	%rd11229, %rd11204, 4294967295;
	add.s64 	%rd11230, %rd11227, %rd11228;
	add.s64 	%rd11231, %rd11230, %rd11229;
	shr.u64 	%rd11232, %rd11231, 32;
	and.b64  	%rd11233, %rd11072, 4294967295;
	and.b64  	%rd11234, %rd11207, 4294967295;
	add.s64 	%rd11235, %rd11232, %rd11233;
	add.s64 	%rd11236, %rd11235, %rd11234;
	shr.u64 	%rd11237, %rd11236, 32;
	and.b64  	%rd11238, %rd11102, 4294967295;
	and.b64  	%rd11239, %rd11210, 4294967295;
	add.s64 	%rd11240, %rd11237, %rd11238;
	add.s64 	%rd11241, %rd11240, %rd11239;
	shr.u64 	%rd11242, %rd11241, 32;
	and.b64  	%rd11243, %rd11132, 4294967295;
	and.b64  	%rd11244, %rd11213, 4294967295;
	add.s64 	%rd11245, %rd11242, %rd11243;
	add.s64 	%rd11246, %rd11245, %rd11244;
	shr.u64 	%rd11247, %rd11246, 32;
	and.b64  	%rd11248, %rd11164, 4294967295;
	and.b64  	%rd11249, %rd11215, 4294967295;
	add.s64 	%rd11250, %rd11247, %rd11248;
	add.s64 	%rd11251, %rd11250, %rd11249;
	shr.u64 	%rd11252, %rd11251, 32;
	add.s64 	%rd11253, %rd11216, %rd11252;
	add.s32 	%r2521, %r2520, %r2517;
	setp.lt.u32 	%p991, %r2521, %r2520;
	selp.u64 	%rd11254, 1, 0, %p991;
	and.b64  	%rd11255, %rd11226, 4294967295;
	add.s64 	%rd11256, %rd11255, %rd11254;
	add.s64 	%rd11257, %rd11256, %rd11197;
	shr.u64 	%rd11258, %rd11257, 32;
	and.b64  	%rd11259, %rd11231, 4294967295;
	add.s64 	%rd11260, %rd11258, %rd11259;
	add.s64 	%rd11261, %rd11260, %rd11200;
	shr.u64 	%rd11262, %rd11261, 32;
	and.b64  	%rd11263, %rd11236, 4294967295;
	add.s64 	%rd11264, %rd11262, %rd11263;
	add.s64 	%rd11265, %rd11264, %rd11203;
	shr.u64 	%rd11266, %rd11265, 32;
	and.b64  	%rd11267, %rd11241, 4294967295;
	add.s64 	%rd11268, %rd11266, %rd11267;
	add.s64 	%rd11269, %rd11268, %rd11206;
	shr.u64 	%rd11270, %rd11269, 32;
	and.b64  	%rd11271, %rd11246, 4294967295;
	add.s64 	%rd11272, %rd11270, %rd11271;
	add.s64 	%rd11273, %rd11272, %rd11209;
	shr.u64 	%rd11274, %rd11273, 32;
	and.b64  	%rd11275, %rd11251, 4294967295;
	add.s64 	%rd11276, %rd11274, %rd11275;
	add.s64 	%rd11277, %rd11276, %rd11212;
	cvt.u32.u64 	%r2522, %rd11277;
	shr.u64 	%rd11278, %rd11277, 32;
	add.s64 	%rd11279, %rd11278, %rd11253;
	add.s64 	%rd11280, %rd11279, %rd11193;
	shr.u64 	%rd11281, %rd11280, 32;
	and.b64  	%rd11282, %rd11280, 4294967295;
	mul.lo.s64 	%rd11283, %rd11282, 977;
	shr.u64 	%rd11284, %rd11283, 32;
	mad.lo.s64 	%rd11285, %rd11281, 977, %rd11284;
	cvt.u64.u32 	%rd11286, %r2519;
	and.b64  	%rd11287, %rd11283, 4294967295;
	add.s64 	%rd16278, %rd11287, %rd11286;
	shr.u64 	%rd11288, %rd16278, 32;
	cvt.u64.u32 	%rd11289, %r2521;
	add.s64 	%rd11290, %rd11288, %rd11289;
	add.s64 	%rd11291, %rd11280, %rd11285;
	and.b64  	%rd11292, %rd11291, 4294967295;
	add.s64 	%rd16279, %rd11290, %rd11292;
	shr.u64 	%rd11293, %rd16279, 32;
	and.b64  	%rd11294, %rd11257, 4294967295;
	add.s64 	%rd11295, %rd11293, %rd11294;
	add.s64 	%rd16280, %rd11295, %rd11281;
	shr.u64 	%rd11296, %rd16280, 32;
	and.b64  	%rd11297, %rd11261, 4294967295;
	add.s64 	%rd16281, %rd11296, %rd11297;
	shr.u64 	%rd11298, %rd16281, 32;
	and.b64  	%rd11299, %rd11265, 4294967295;
	add.s64 	%rd16282, %rd11298, %rd11299;
	shr.u64 	%rd11300, %rd16282, 32;
	and.b64  	%rd11301, %rd11269, 4294967295;
	add.s64 	%rd16283, %rd11300, %rd11301;
	shr.u64 	%rd11302, %rd16283, 32;
	and.b64  	%rd11303, %rd11273, 4294967295;
	add.s64 	%rd16284, %rd11302, %rd11303;
	{ .reg .b32 tmp; mov.b64 {tmp, %r2523}, %rd16284; }
	add.s32 	%r3142, %r2522, %r2523;
$L__BB0_922:
	ld.const.u32 	%r659, [FIELD_P+28];
	setp.lt.u32 	%p992, %r3142, %r659;
	@%p992 bra 	$L__BB0_937;
	ld.const.u32 	%rd1080, [FIELD_P+12];
	ld.const.u32 	%rd1081, [FIELD_P+24];
	ld.const.u32 	%rd1082, [FIELD_P+20];
	ld.const.u32 	%rd1083, [FIELD_P+16];
	ld.const.u32 	%rd1084, [FIELD_P+4];
	setp.gt.u32 	%p993, %r3142, %r659;
	@%p993 bra 	$L__BB0_936;
	cvt.u32.u64 	%r2524, %rd1081;
	cvt.u32.u64 	%r2525, %rd16284;
	setp.gt.u32 	%p994, %r2524, %r2525;
	@%p994 bra 	$L__BB0_937;
	setp.lt.u32 	%p995, %r2524, %r2525;
	@%p995 bra 	$L__BB0_936;
	cvt.u32.u64 	%r2528, %rd1082;
	cvt.u32.u64 	%r2529, %rd16283;
	setp.gt.u32 	%p996, %r2528, %r2529;
	@%p996 bra 	$L__BB0_937;
	setp.lt.u32 	%p997, %r2528, %r2529;
	@%p997 bra 	$L__BB0_936;
	cvt.u32.u64 	%r2532, %rd1083;
	cvt.u32.u64 	%r2533, %rd16282;
	setp.gt.u32 	%p998, %r2532, %r2533;
	@%p998 bra 	$L__BB0_937;
	setp.lt.u32 	%p999, %r2532, %r2533;
	@%p999 bra 	$L__BB0_936;
	cvt.u32.u64 	%r2536, %rd1080;
	cvt.u32.u64 	%r2537, %rd16281;
	setp.gt.u32 	%p1000, %r2536, %r2537;
	@%p1000 bra 	$L__BB0_937;
	setp.lt.u32 	%p1001, %r2536, %r2537;
	@%p1001 bra 	$L__BB0_936;
	ld.const.u32 	%r2540, [FIELD_P+8];
	cvt.u64.u32 	%rd1085, %r2540;
	cvt.u32.u64 	%r2541, %rd16280;
	setp.gt.u32 	%p1002, %r2540, %r2541;
	@%p1002 bra 	$L__BB0_937;
	cvt.u32.u64 	%r2542, %rd1085;
	setp.lt.u32 	%p1003, %r2542, %r2541;
	@%p1003 bra 	$L__BB0_936;
	cvt.u32.u64 	%r2544, %rd1084;
	cvt.u32.u64 	%r2545, %rd16279;
	setp.gt.u32 	%p1004, %r2544, %r2545;
	@%p1004 bra 	$L__BB0_937;
	ld.const.u32 	%r2546, [FIELD_P];
	setp.ge.u32 	%p1005, %r2544, %r2545;
	cvt.u32.u64 	%r2550, %rd16278;
	setp.gt.u32 	%p1006, %r2546, %r2550;
	and.pred  	%p1007, %p1005, %p1006;
	@%p1007 bra 	$L__BB0_937;
$L__BB0_936:
	and.b64  	%rd11304, %rd16278, 4294967295;
	ld.const.u32 	%rd11305, [FIELD_P];
	sub.s64 	%rd16278, %rd11304, %rd11305;
	shr.u64 	%rd11306, %rd16278, 63;
	and.b64  	%rd11307, %rd16279, 4294967295;
	add.s64 	%rd11308, %rd11306, %rd1084;
	sub.s64 	%rd16279, %rd11307, %rd11308;
	shr.u64 	%rd11309, %rd16279, 63;
	and.b64  	%rd11310, %rd16280, 4294967295;
	ld.const.u32 	%rd11311, [FIELD_P+8];
	add.s64 	%rd11312, %rd11309, %rd11311;
	sub.s64 	%rd16280, %rd11310, %rd11312;
	shr.u64 	%rd11313, %rd16280, 63;
	and.b64  	%rd11314, %rd16281, 4294967295;
	add.s64 	%rd11315, %rd11313, %rd1080;
	sub.s64 	%rd16281, %rd11314, %rd11315;
	shr.u64 	%rd11316, %rd16281, 63;
	and.b64  	%rd11317, %rd16282, 4294967295;
	add.s64 	%rd11318, %rd11316, %rd1083;
	sub.s64 	%rd16282, %rd11317, %rd11318;
	shr.u64 	%rd11319, %rd16282, 63;
	and.b64  	%rd11320, %rd16283, 4294967295;
	add.s64 	%rd11321, %rd11319, %rd1082;
	sub.s64 	%rd16283, %rd11320, %rd11321;
	shr.u64 	%rd11322, %rd16283, 63;
	and.b64  	%rd11323, %rd16284, 4294967295;
	add.s64 	%rd11324, %rd11322, %rd1081;
	sub.s64 	%rd16284, %rd11323, %rd11324;
	shr.u64 	%rd11325, %rd16284, 63;
	cvt.u32.u64 	%r2551, %rd11325;
	add.s32 	%r2553, %r659, %r2551;
	sub.s32 	%r3142, %r3142, %r2553;
	bra.uni 	$L__BB0_922;
$L__BB0_937:
	mul.lo.s64 	%rd11326, %rd1059, %rd975;
	cvt.u32.u64 	%r2554, %rd11326;
	shr.u64 	%rd11327, %rd11326, 32;
	mad.lo.s64 	%rd11328, %rd1060, %rd975, %rd11327;
	shr.u64 	%rd11329, %rd11328, 32;
	mad.lo.s64 	%rd11330, %rd1061, %rd975, %rd11329;
	shr.u64 	%rd11331, %rd11330, 32;
	mad.lo.s64 	%rd11332, %rd1062, %rd975, %rd11331;
	shr.u64 	%rd11333, %rd11332, 32;
	mad.lo.s64 	%rd11334, %rd1063, %rd975, %rd11333;
	shr.u64 	%rd11335, %rd11334, 32;
	mad.lo.s64 	%rd11336, %rd1064, %rd975, %rd11335;
	shr.u64 	%rd11337, %rd11336, 32;
	mad.lo.s64 	%rd11338, %rd1065, %rd975, %rd11337;
	shr.u64 	%rd11339, %rd11338, 32;
	mad.lo.s64 	%rd11341, %rd975, %rd11161, %rd11339;
	shr.u64 	%rd11342, %rd11341, 32;
	and.b64  	%rd11343, %rd11328, 4294967295;
	mad.lo.s64 	%rd11344, %rd1059, %rd976, %rd11343;
	shr.u64 	%rd11345, %rd11344, 32;
	and.b64  	%rd11346, %rd11330, 4294967295;
	add.s64 	%rd11347, %rd11345, %rd11346;
	mad.lo.s64 	%rd11348, %rd1060, %rd976, %rd11347;
	shr.u64 	%rd11349, %rd11348, 32;
	and.b64  	%rd11350, %rd11332, 4294967295;
	add.s64 	%rd11351, %rd11349, %rd11350;
	mad.lo.s64 	%rd11352, %rd1061, %rd976, %rd11351;
	shr.u64 	%rd11353, %rd11352, 32;
	and.b64  	%rd11354, %rd11334, 4294967295;
	add.s64 	%rd11355, %rd11353, %rd11354;
	mad.lo.s64 	%rd11356, %rd1062, %rd976, %rd11355;
	shr.u64 	%rd11357, %rd11356, 32;
	and.b64  	%rd11358, %rd11336, 4294967295;
	add.s64 	%rd11359, %rd11357, %rd11358;
	mad.lo.s64 	%rd11360, %rd1063, %rd976, %rd11359;
	shr.u64 	%rd11361, %rd11360, 32;
	and.b64  	%rd11362, %rd11338, 4294967295;
	add.s64 	%rd11363, %rd11361, %rd11362;
	mad.lo.s64 	%rd11364, %rd1064, %rd976, %rd11363;
	shr.u64 	%rd11365, %rd11364, 32;
	and.b64  	%rd11366, %rd11341, 4294967295;
	add.s64 	%rd11367, %rd11365, %rd11366;
	mad.lo.s64 	%rd11368, %rd1065, %rd976, %rd11367;
	shr.u64 	%rd11369, %rd11368, 32;
	add.s64 	%rd11370, %rd11369, %rd11342;
	mad.lo.s64 	%rd11371, %rd976, %rd11161, %rd11370;
	shr.u64 	%rd11372, %rd11371, 32;
	and.b64  	%rd11373, %rd11348, 4294967295;
	mad.lo.s64 	%rd11374, %rd1059, %rd978, %rd11373;
	shr.u64 	%rd11375, %rd11374, 32;
	and.b64  	%rd11376, %rd11352, 4294967295;
	add.s64 	%rd11377, %rd11375, %rd11376;
	mad.lo.s64 	%rd11378, %rd1060, %rd978, %rd11377;
	shr.u64 	%rd11379, %rd11378, 32;
	and.b64  	%rd11380, %rd11356, 4294967295;
	add.s64 	%rd11381, %rd11379, %rd11380;
	mad.lo.s64 	%rd11382, %rd1061, %rd978, %rd11381;
	shr.u64 	%rd11383, %rd11382, 32;
	and.b64  	%rd11384, %rd11360, 4294967295;
	add.s64 	%rd11385, %rd11383, %rd11384;
	mad.lo.s64 	%rd11386, %rd1062, %rd978, %rd11385;
	shr.u64 	%rd11387, %rd11386, 32;
	and.b64  	%rd11388, %rd11364, 4294967295;
	add.s64 	%rd11389, %rd11387, %rd11388;
	mad.lo.s64 	%rd11390, %rd1063, %rd978, %rd11389;
	shr.u64 	%rd11391, %rd11390, 32;
	and.b64  	%rd11392, %rd11368, 4294967295;
	add.s64 	%rd11393, %rd11391, %rd11392;
	mad.lo.s64 	%rd11394, %rd1064, %rd978, %rd11393;
	shr.u64 	%rd11395, %rd11394, 32;
	and.b64  	%rd11396, %rd11371, 4294967295;
	add.s64 	%rd11397, %rd11395, %rd11396;
	mad.lo.s64 	%rd11398, %rd1065, %rd978, %rd11397;
	shr.u64 	%rd11399, %rd11398, 32;
	add.s64 	%rd11400, %rd11399, %rd11372;
	mad.lo.s64 	%rd11401, %rd978, %rd11161, %rd11400;
	shr.u64 	%rd11402, %rd11401, 32;
	and.b64  	%rd11403, %rd11378, 4294967295;
	mad.lo.s64 	%rd11404, %rd1059, %rd980, %rd11403;
	shr.u64 	%rd11405, %rd11404, 32;
	and.b64  	%rd11406, %rd11382, 4294967295;
	add.s64 	%rd11407, %rd11405, %rd11406;
	mad.lo.s64 	%rd11408, %rd1060, %rd980, %rd11407;
	shr.u64 	%rd11409, %rd11408, 32;
	and.b64  	%rd11410, %rd11386, 4294967295;
	add.s64 	%rd11411, %rd11409, %rd11410;
	mad.lo.s64 	%rd11412, %rd1061, %rd980, %rd11411;
	shr.u64 	%rd11413, %rd11412, 32;
	and.b64  	%rd11414, %rd11390, 4294967295;
	add.s64 	%rd11415, %rd11413, %rd11414;
	mad.lo.s64 	%rd11416, %rd1062, %rd980, %rd11415;
	shr.u64 	%rd11417, %rd11416, 32;
	and.b64  	%rd11418, %rd11394, 4294967295;
	add.s64 	%rd11419, %rd11417, %rd11418;
	mad.lo.s64 	%rd11420, %rd1063, %rd980, %rd11419;
	shr.u64 	%rd11421, %rd11420, 32;
	and.b64  	%rd11422, %rd11398, 4294967295;
	add.s64 	%rd11423, %rd11421, %rd11422;
	mad.lo.s64 	%rd11424, %rd1064, %rd980, %rd11423;
	shr.u64 	%rd11425, %rd11424, 32;
	and.b64  	%rd11426, %rd11401, 4294967295;
	add.s64 	%rd11427, %rd11425, %rd11426;
	mad.lo.s64 	%rd11428, %rd1065, %rd980, %rd11427;
	shr.u64 	%rd11429, %rd11428, 32;
	add.s64 	%rd11430, %rd11429, %rd11402;
	mad.lo.s64 	%rd11431, %rd980, %rd11161, %rd11430;
	shr.u64 	%rd11432, %rd11431, 32;
	and.b64  	%rd11433, %rd11408, 4294967295;
	mad.lo.s64 	%rd11434, %rd1059, %rd982, %rd11433;
	shr.u64 	%rd11435, %rd11434, 32;
	and.b64  	%rd11436, %rd11412, 4294967295;
	add.s64 	%rd11437, %rd11435, %rd11436;
	mad.lo.s64 	%rd11438, %rd1060, %rd982, %rd11437;
	shr.u64 	%rd11439, %rd11438, 32;
	and.b64  	%rd11440, %rd11416, 4294967295;
	add.s64 	%rd11441, %rd11439, %rd11440;
	mad.lo.s64 	%rd11442, %rd1061, %rd982, %rd11441;
	shr.u64 	%rd11443, %rd11442, 32;
	and.b64  	%rd11444, %rd11420, 4294967295;
	add.s64 	%rd11445, %rd11443, %rd11444;
	mad.lo.s64 	%rd11446, %rd1062, %rd982, %rd11445;
	shr.u64 	%rd11447, %rd11446, 32;
	and.b64  	%rd11448, %rd11424, 4294967295;
	add.s64 	%rd11449, %rd11447, %rd11448;
	mad.lo.s64 	%rd11450, %rd1063, %rd982, %rd11449;
	shr.u64 	%rd11451, %rd11450, 32;
	and.b64  	%rd11452, %rd11428, 4294967295;
	add.s64 	%rd11453, %rd11451, %rd11452;
	mad.lo.s64 	%rd11454, %rd1064, %rd982, %rd11453;
	shr.u64 	%rd11455, %rd11454, 32;
	and.b64  	%rd11456, %rd11431, 4294967295;
	add.s64 	%rd11457, %rd11455, %rd11456;
	mad.lo.s64 	%rd11458, %rd1065, %rd982, %rd11457;
	shr.u64 	%rd11459, %rd11458, 32;
	add.s64 	%rd11460, %rd11459, %rd11432;
	mad.lo.s64 	%rd11461, %rd982, %rd11161, %rd11460;
	shr.u64 	%rd11462, %rd11461, 32;
	and.b64  	%rd11463, %rd11438, 4294967295;
	mad.lo.s64 	%rd11464, %rd1059, %rd984, %rd11463;
	shr.u64 	%rd11465, %rd11464, 32;
	and.b64  	%rd11466, %rd11442, 4294967295;
	add.s64 	%rd11467, %rd11465, %rd11466;
	mad.lo.s64 	%rd11468, %rd1060, %rd984, %rd11467;
	shr.u64 	%rd11469, %rd11468, 32;
	and.b64  	%rd11470, %rd11446, 4294967295;
	add.s64 	%rd11471, %rd11469, %rd11470;
	mad.lo.s64 	%rd11472, %rd1061, %rd984, %rd11471;
	shr.u64 	%rd11473, %rd11472, 32;
	and.b64  	%rd11474, %rd11450, 4294967295;
	add.s64 	%rd11475, %rd11473, %rd11474;
	mad.lo.s64 	%rd11476, %rd1062, %rd984, %rd11475;
	shr.u64 	%rd11477, %rd11476, 32;
	and.b64  	%rd11478, %rd11454, 4294967295;
	add.s64 	%rd11479, %rd11477, %rd11478;
	mad.lo.s64 	%rd11480, %rd1063, %rd984, %rd11479;
	shr.u64 	%rd11481, %rd11480, 32;
	and.b64  	%rd11482, %rd11458, 4294967295;
	add.s64 	%rd11483, %rd11481, %rd11482;
	mad.lo.s64 	%rd11484, %rd1064, %rd984, %rd11483;
	shr.u64 	%rd11485, %rd11484, 32;
	and.b64  	%rd11486, %rd11461, 4294967295;
	add.s64 	%rd11487, %rd11485, %rd11486;
	mad.lo.s64 	%rd11488, %rd1065, %rd984, %rd11487;
	shr.u64 	%rd11489, %rd11488, 32;
	add.s64 	%rd11490, %rd11489, %rd11462;
	mad.lo.s64 	%rd11491, %rd984, %rd11161, %rd11490;
	shr.u64 	%rd11492, %rd11491, 32;
	and.b64  	%rd11493, %rd11468, 4294967295;
	mad.lo.s64 	%rd11494, %rd1059, %rd986, %rd11493;
	shr.u64 	%rd11495, %rd11494, 32;
	and.b64  	%rd11496, %rd11472, 4294967295;
	add.s64 	%rd11497, %rd11495, %rd11496;
	mad.lo.s64 	%rd11498, %rd1060, %rd986, %rd11497;
	shr.u64 	%rd11499, %rd11498, 32;
	and.b64  	%rd11500, %rd11476, 4294967295;
	add.s64 	%rd11501, %rd11499, %rd11500;
	mad.lo.s64 	%rd11502, %rd1061, %rd986, %rd11501;
	shr.u64 	%rd11503, %rd11502, 32;
	and.b64  	%rd11504, %rd11480, 4294967295;
	add.s64 	%rd11505, %rd11503, %rd11504;
	mad.lo.s64 	%rd11506, %rd1062, %rd986, %rd11505;
	shr.u64 	%rd11507, %rd11506, 32;
	and.b64  	%rd11508, %rd11484, 4294967295;
	add.s64 	%rd11509, %rd11507, %rd11508;
	mad.lo.s64 	%rd11510, %rd1063, %rd986, %rd11509;
	shr.u64 	%rd11511, %rd11510, 32;
	and.b64  	%rd11512, %rd11488, 4294967295;
	add.s64 	%rd11513, %rd11511, %rd11512;
	mad.lo.s64 	%rd11514, %rd1064, %rd986, %rd11513;
	shr.u64 	%rd11515, %rd11514, 32;
	and.b64  	%rd11516, %rd11491, 4294967295;
	add.s64 	%rd11517, %rd11515, %rd11516;
	mad.lo.s64 	%rd11518, %rd1065, %rd986, %rd11517;
	shr.u64 	%rd11519, %rd11518, 32;
	add.s64 	%rd11520, %rd11519, %rd11492;
	mad.lo.s64 	%rd11521, %rd986, %rd11161, %rd11520;
	shr.u64 	%rd11522, %rd11521, 32;
	cvt.u64.u32 	%rd11523, %r360;
	and.b64  	%rd11524, %rd11498, 4294967295;
	mad.lo.s64 	%rd11525, %rd1059, %rd11523, %rd11524;
	shr.u64 	%rd11526, %rd11525, 32;
	and.b64  	%rd11527, %rd11502, 4294967295;
	add.s64 	%rd11528, %rd11526, %rd11527;
	mad.lo.s64 	%rd11529, %rd1060, %rd11523, %rd11528;
	cvt.u32.u64 	%r2555, %rd11529;
	shr.u64 	%rd11530, %rd11529, 32;
	and.b64  	%rd11531, %rd11506, 4294967295;
	add.s64 	%rd11532, %rd11530, %rd11531;
	mad.lo.s64 	%rd11533, %rd1061, %rd11523, %rd11532;
	shr.u64 	%rd11534, %rd11533, 32;
	and.b64  	%rd11535, %rd11510, 4294967295;
	add.s64 	%rd11536, %rd11534, %rd11535;
	mad.lo.s64 	%rd11537, %rd1062, %rd11523, %rd11536;
	shr.u64 	%rd11538, %rd11537, 32;
	and.b64  	%rd11539, %rd11514, 4294967295;
	add.s64 	%rd11540, %rd11538, %rd11539;
	mad.lo.s64 	%rd11541, %rd1063, %rd11523, %rd11540;
	shr.u64 	%rd11542, %rd11541, 32;
	and.b64  	%rd11543, %rd11518, 4294967295;
	add.s64 	%rd11544, %rd11542, %rd11543;
	mad.lo.s64 	%rd11545, %rd1064, %rd11523, %rd11544;
	shr.u64 	%rd11546, %rd11545, 32;
	and.b64  	%rd11547, %rd11521, 4294967295;
	add.s64 	%rd11548, %rd11546, %rd11547;
	mad.lo.s64 	%rd11549, %rd1065, %rd11523, %rd11548;
	shr.u64 	%rd11550, %rd11549, 32;
	mul.wide.u32 	%rd11551, %r3141, %r360;
	add.s64 	%rd11552, %rd11550, %rd11522;
	add.s64 	%rd11553, %rd11552, %rd11551;
	shr.u64 	%rd11554, %rd11553, 32;
	and.b64  	%rd11555, %rd11529, 4294967295;
	mul.lo.s64 	%rd11556, %rd11555, 977;
	cvt.u32.u64 	%r2556, %rd11556;
	shr.u64 	%rd11557, %rd11556, 32;
	and.b64  	%rd11558, %rd11533, 4294967295;
	mad.lo.s64 	%rd11559, %rd11558, 977, %rd11557;
	shr.u64 	%rd11560, %rd11559, 32;
	and.b64  	%rd11561, %rd11537, 4294967295;
	mad.lo.s64 	%rd11562, %rd11561, 977, %rd11560;
	shr.u64 	%rd11563, %rd11562, 32;
	and.b64  	%rd11564, %rd11541, 4294967295;
	mad.lo.s64 	%rd11565, %rd11564, 977, %rd11563;
	shr.u64 	%rd11566, %rd11565, 32;
	and.b64  	%rd11567, %rd11545, 4294967295;
	mad.lo.s64 	%rd11568, %rd11567, 977, %rd11566;
	shr.u64 	%rd11569, %rd11568, 32;
	and.b64  	%rd11570, %rd11549, 4294967295;
	mad.lo.s64 	%rd11571, %rd11570, 977, %rd11569;
	shr.u64 	%rd11572, %rd11571, 32;
	and.b64  	%rd11573, %rd11553, 4294967295;
	mad.lo.s64 	%rd11574, %rd11573, 977, %rd11572;
	shr.u64 	%rd11575, %rd11574, 32;
	mad.lo.s64 	%rd11576, %rd11554, 977, %rd11575;
	shr.u64 	%rd11577, %rd11576, 32;
	add.s32 	%r2557, %r2554, %r2556;
	setp.lt.u32 	%p1008, %r2557, %r2554;
	selp.u64 	%rd11578, 1, 0, %p1008;
	and.b64  	%rd11579, %rd11344, 4294967295;
	and.b64  	%rd11580, %rd11559, 4294967295;
	add.s64 	%rd11581, %rd11579, %rd11578;
	add.s64 	%rd11582, %rd11581, %rd11580;
	cvt.u32.u64 	%r2558, %rd11582;
	shr.u64 	%rd11583, %rd11582, 32;
	and.b64  	%rd11584, %rd11374, 4294967295;
	and.b64  	%rd11585, %rd11562, 4294967295;
	add.s64 	%rd11586, %rd11583, %rd11584;
	add.s64 	%rd11587, %rd11586, %rd11585;
	shr.u64 	%rd11588, %rd11587, 32;
	and.b64  	%rd11589, %rd11404, 4294967295;
	and.b64  	%rd11590, %rd11565, 4294967295;
	add.s64 	%rd11591, %rd11588, %rd11589;
	add.s64 	%rd11592, %rd11591, %rd11590;
	shr.u64 	%rd11593, %rd11592, 32;
	and.b64  	%rd11594, %rd11434, 4294967295;
	and.b64  	%rd11595, %rd11568, 4294967295;
	add.s64 	%rd11596, %rd11593, %rd11594;
	add.s64 	%rd11597, %rd11596, %rd11595;
	shr.u64 	%rd11598, %rd11597, 32;
	and.b64  	%rd11599, %rd11464, 4294967295;
	and.b64  	%rd11600, %rd11571, 4294967295;
	add.s64 	%rd11601, %rd11598, %rd11599;
	add.s64 	%rd11602, %rd11601, %rd11600;
	shr.u64 	%rd11603, %rd11602, 32;
	and.b64  	%rd11604, %rd11494, 4294967295;
	and.b64  	%rd11605, %rd11574, 4294967295;
	add.s64 	%rd11606, %rd11603, %rd11604;
	add.s64 	%rd11607, %rd11606, %rd11605;
	shr.u64 	%rd11608, %rd11607, 32;
	and.b64  	%rd11609, %rd11525, 4294967295;
	and.b64  	%rd11610, %rd11576, 4294967295;
	add.s64 	%rd11611, %rd11608, %rd11609;
	add.s64 	%rd11612, %rd11611, %rd11610;
	shr.u64 	%rd11613, %rd11612, 32;
	add.s64 	%rd11614, %rd11577, %rd11613;
	add.s32 	%r2559, %r2558, %r2555;
	setp.lt.u32 	%p1009, %r2559, %r2558;
	selp.u64 	%rd11615, 1, 0, %p1009;
	and.b64  	%rd11616, %rd11587, 4294967295;
	add.s64 	%rd11617, %rd11616, %rd11615;
	add.s64 	%rd11618, %rd11617, %rd11558;
	shr.u64 	%rd11619, %rd11618, 32;
	and.b64  	%rd11620, %rd11592, 4294967295;
	add.s64 	%rd11621, %rd11619, %rd11620;
	add.s64 	%rd11622, %rd11621, %rd11561;
	shr.u64 	%rd11623, %rd11622, 32;
	and.b64  	%rd11624, %rd11597, 4294967295;
	add.s64 	%rd11625, %rd11623, %rd11624;
	add.s64 	%rd11626, %rd11625, %rd11564;
	shr.u64 	%rd11627, %rd11626, 32;
	and.b64  	%rd11628, %rd11602, 4294967295;
	add.s64 	%rd11629, %rd11627, %rd11628;
	add.s64 	%rd11630, %rd11629, %rd11567;
	shr.u64 	%rd11631, %rd11630, 32;
	and.b64  	%rd11632, %rd11607, 4294967295;
	add.s64 	%rd11633, %rd11631, %rd11632;
	add.s64 	%rd11634, %rd11633, %rd11570;
	shr.u64 	%rd11635, %rd11634, 32;
	and.b64  	%rd11636, %rd11612, 4294967295;
	add.s64 	%rd11637, %rd11635, %rd11636;
	add.s64 	%rd11638, %rd11637, %rd11573;
	cvt.u32.u64 	%r2560, %rd11638;
	shr.u64 	%rd11639, %rd11638, 32;
	add.s64 	%rd11640, %rd11639, %rd11614;
	add.s64 	%rd11641, %rd11640, %rd11554;
	shr.u64 	%rd11642, %rd11641, 32;
	and.b64  	%rd11643, %rd11641, 4294967295;
	mul.lo.s64 	%rd11644, %rd11643, 977;
	shr.u64 	%rd11645, %rd11644, 32;
	mad.lo.s64 	%rd11646, %rd11642, 977, %rd11645;
	cvt.u64.u32 	%rd11647, %r2557;
	and.b64  	%rd11648, %rd11644, 4294967295;
	add.s64 	%rd16285, %rd11648, %rd11647;
	shr.u64 	%rd11649, %rd16285, 32;
	cvt.u64.u32 	%rd11650, %r2559;
	add.s64 	%rd11651, %rd11649, %rd11650;
	add.s64 	%rd11652, %rd11641, %rd11646;
	and.b64  	%rd11653, %rd11652, 4294967295;
	add.s64 	%rd16286, %rd11651, %rd11653;
	shr.u64 	%rd11654, %rd16286, 32;
	and.b64  	%rd11655, %rd11618, 4294967295;
	add.s64 	%rd11656, %rd11654, %rd11655;
	add.s64 	%rd16287, %rd11656, %rd11642;
	shr.u64 	%rd11657, %rd16287, 32;
	and.b64  	%rd11658, %rd11622, 4294967295;
	add.s64 	%rd16288, %rd11657, %rd11658;
	shr.u64 	%rd11659, %rd16288, 32;
	and.b64  	%rd11660, %rd11626, 4294967295;
	add.s64 	%rd16289, %rd11659, %rd11660;
	shr.u64 	%rd11661, %rd16289, 32;
	and.b64  	%rd11662, %rd11630, 4294967295;
	add.s64 	%rd16290, %rd11661, %rd11662;
	shr.u64 	%rd11663, %rd16290, 32;
	and.b64  	%rd11664, %rd11634, 4294967295;
	add.s64 	%rd16291, %rd11663, %rd11664;
	{ .reg .b32 tmp; mov.b64 {tmp, %r2561}, %rd16291; }
	add.s32 	%r3143, %r2560, %r2561;
$L__BB0_938:
	cvt.u32.u64 	%r663, %rd16291;
	cvt.u32.u64 	%r664, %rd16290;
	cvt.u32.u64 	%r665, %rd16289;
	cvt.u32.u64 	%r666, %rd16288;
	cvt.u32.u64 	%r667, %rd16287;
	cvt.u32.u64 	%r668, %rd16286;
	setp.lt.u32 	%p1010, %r3143, %r659;
	@%p1010 bra 	$L__BB0_953;
	ld.const.u32 	%rd1107, [FIELD_P+12];
	ld.const.u32 	%rd1108, [FIELD_P+24];
	ld.const.u32 	%rd1109, [FIELD_P+20];
	ld.const.u32 	%rd1110, [FIELD_P+16];
	ld.const.u32 	%rd1111, [FIELD_P+4];
	ld.const.u32 	%rd1112, [FIELD_P+8];
	ld.const.u32 	%rd1113, [FIELD_P];
	setp.gt.u32 	%p1011, %r3143, %r659;
	@%p1011 bra 	$L__BB0_952;
	cvt.u32.u64 	%r2562, %rd1108;
	setp.gt.u32 	%p1012, %r2562, %r663;
	@%p1012 bra 	$L__BB0_953;
	setp.lt.u32 	%p1013, %r2562, %r663;
	@%p1013 bra 	$L__BB0_952;
	cvt.u32.u64 	%r2564, %rd1109;
	setp.gt.u32 	%p1014, %r2564, %r664;
	@%p1014 bra 	$L__BB0_953;
	setp.lt.u32 	%p1015, %r2564, %r664;
	@%p1015 bra 	$L__BB0_952;
	cvt.u32.u64 	%r2566, %rd1110;
	setp.gt.u32 	%p1016, %r2566, %r665;
	@%p1016 bra 	$L__BB0_953;
	setp.lt.u32 	%p1017, %r2566, %r665;
	@%p1017 bra 	$L__BB0_952;
	cvt.u32.u64 	%r2568, %rd1107;
	setp.gt.u32 	%p1018, %r2568, %r666;
	@%p1018 bra 	$L__BB0_953;
	setp.lt.u32 	%p1019, %r2568, %r666;
	@%p1019 bra 	$L__BB0_952;
	cvt.u32.u64 	%r2570, %rd1112;
	setp.gt.u32 	%p1020, %r2570, %r667;
	@%p1020 bra 	$L__BB0_953;
	setp.lt.u32 	%p1021, %r2570, %r667;
	@%p1021 bra 	$L__BB0_952;
	cvt.u32.u64 	%r2572, %rd1111;
	setp.gt.u32 	%p1022, %r2572, %r668;
	@%p1022 bra 	$L__BB0_953;
	cvt.u32.u64 	%r2573, %rd1113;
	setp.ge.u32 	%p1023, %r2572, %r668;
	cvt.u32.u64 	%r2575, %rd16285;
	setp.gt.u32 	%p1024, %r2573, %r2575;
	and.pred  	%p1025, %p1023, %p1024;
	@%p1025 bra 	$L__BB0_953;
$L__BB0_952:
	and.b64  	%rd11666, %rd16285, 4294967295;
	sub.s64 	%rd16285, %rd11666, %rd1113;
	shr.u64 	%rd11667, %rd16285, 63;
	and.b64  	%rd11668, %rd16286, 4294967295;
	add.s64 	%rd11669, %rd11667, %rd1111;
	sub.s64 	%rd16286, %rd11668, %rd11669;
	shr.u64 	%rd11670, %rd16286, 63;
	and.b64  	%rd11671, %rd16287, 4294967295;
	add.s64 	%rd11672, %rd11670, %rd1112;
	sub.s64 	%rd16287, %rd11671, %rd11672;
	shr.u64 	%rd11673, %rd16287, 63;
	and.b64  	%rd11674, %rd16288, 4294967295;
	add.s64 	%rd11675, %rd11673, %rd1107;
	sub.s64 	%rd16288, %rd11674, %rd11675;
	shr.u64 	%rd11676, %rd16288, 63;
	and.b64  	%rd11677, %rd16289, 4294967295;
	add.s64 	%rd11678, %rd11676, %rd1110;
	sub.s64 	%rd16289, %rd11677, %rd11678;
	shr.u64 	%rd11679, %rd16289, 63;
	and.b64  	%rd11680, %rd16290, 4294967295;
	add.s64 	%rd11681, %rd11679, %rd1109;
	sub.s64 	%rd16290, %rd11680, %rd11681;
	shr.u64 	%rd11682, %rd16290, 63;
	and.b64  	%rd11683, %rd16291, 4294967295;
	add.s64 	%rd11684, %rd11682, %rd1108;
	sub.s64 	%rd16291, %rd11683, %rd11684;
	shr.u64 	%rd11685, %rd16291, 63;
	cvt.u32.u64 	%r2576, %rd11685;
	add.s32 	%r2577, %r659, %r2576;
	sub.s32 	%r3143, %r3143, %r2577;
	bra.uni 	$L__BB0_938;
$L__BB0_953:
	cvt.u64.u32 	%rd11686, %r3139;
	mul.wide.u32 	%rd11687, %r3139, %r3139;
	cvt.u32.u64 	%r2578, %rd11687;
	shr.u64 	%rd11688, %rd11687, 32;
	and.b64  	%rd1121, %rd16265, 4294967295;
	mul.lo.s64 	%rd11689, %rd1121, %rd11686;
	add.s64 	%rd11690, %rd11688, %rd11689;
	shr.u64 	%rd11691, %rd11690, 32;
	and.b64  	%rd1122, %rd16266, 4294967295;
	mul.lo.s64 	%rd11692, %rd1122, %rd11686;
	add.s64 	%rd11693, %rd11691, %rd11692;
	shr.u64 	%rd11694, %rd11693, 32;
	and.b64  	%rd1123, %rd16267, 4294967295;
	mul.lo.s64 	%rd11695, %rd1123, %rd11686;
	add.s64 	%rd11696, %rd11694, %rd11695;
	shr.u64 	%rd11697, %rd11696, 32;
	and.b64  	%rd1124, %rd16268, 4294967295;
	mul.lo.s64 	%rd11698, %rd1124, %rd11686;
	add.s64 	%rd11699, %rd11697, %rd11698;
	shr.u64 	%rd11700, %rd11699, 32;
	and.b64  	%rd1125, %rd16269, 4294967295;
	mul.lo.s64 	%rd11701, %rd1125, %rd11686;
	add.s64 	%rd11702, %rd11700, %rd11701;
	shr.u64 	%rd11703, %rd11702, 32;
	and.b64  	%rd1126, %rd16270, 4294967295;
	mul.lo.s64 	%rd11704, %rd1126, %rd11686;
	add.s64 	%rd11705, %rd11703, %rd11704;
	shr.u64 	%rd11706, %rd11705, 32;
	cvt.u64.u32 	%rd11707, %r3140;
	mul.wide.u32 	%rd11708, %r3140, %r3139;
	add.s64 	%rd11709, %rd11706, %rd11708;
	shr.u64 	%rd11710, %rd11709, 32;
	and.b64  	%rd11711, %rd11690, 4294967295;
	add.s64 	%rd11712, %rd11689, %rd11711;
	shr.u64 	%rd11713, %rd11712, 32;
	and.b64  	%rd11714, %rd11693, 4294967295;
	add.s64 	%rd11715, %rd11713, %rd11714;
	mad.lo.s64 	%rd11716, %rd1121, %rd1121, %rd11715;
	shr.u64 	%rd11717, %rd11716, 32;
	mul.lo.s64 	%rd11718, %rd1122, %rd1121;
	and.b64  	%rd11719, %rd11696, 4294967295;
	add.s64 	%rd11720, %rd11717, %rd11719;
	add.s64 	%rd11721, %rd11720, %rd11718;
	shr.u64 	%rd11722, %rd11721, 32;
	mul.lo.s64 	%rd11723, %rd1123, %rd1121;
	and.b64  	%rd11724, %rd11699, 4294967295;
	add.s64 	%rd11725, %rd11722, %rd11724;
	add.s64 	%rd11726, %rd11725, %rd11723;
	shr.u64 	%rd11727, %rd11726, 32;
	mul.lo.s64 	%rd11728, %rd1124, %rd1121;
	and.b64  	%rd11729, %rd11702, 4294967295;
	add.s64 	%rd11730, %rd11727, %rd11729;
	add.s64 	%rd11731, %rd11730, %rd11728;
	shr.u64 	%rd11732, %rd11731, 32;
	mul.lo.s64 	%rd11733, %rd1125, %rd1121;
	and.b64  	%rd11734, %rd11705, 4294967295;
	add.s64 	%rd11735, %rd11732, %rd11734;
	add.s64 	%rd11736, %rd11735, %rd11733;
	shr.u64 	%rd11737, %rd11736, 32;
	mul.lo.s64 	%rd11738, %rd1126, %rd1121;
	and.b64  	%rd11739, %rd11709, 4294967295;
	add.s64 	%rd11740, %rd11737, %rd11739;
	add.s64 	%rd11741, %rd11740, %rd11738;
	shr.u64 	%rd11742, %rd11741, 32;
	mul.lo.s64 	%rd11743, %rd1121, %rd11707;
	add.s64 	%rd11744, %rd11742, %rd11710;
	add.s64 	%rd11745, %rd11744, %rd11743;
	shr.u64 	%rd11746, %rd11745, 32;
	and.b64  	%rd11747, %rd11716, 4294967295;
	add.s64 	%rd11748, %rd11692, %rd11747;
	shr.u64 	%rd11749, %rd11748, 32;
	and.b64  	%rd11750, %rd11721, 4294967295;
	add.s64 	%rd11751, %rd11749, %rd11750;
	add.s64 	%rd11752, %rd11751, %rd11718;
	shr.u64 	%rd11753, %rd11752, 32;
	and.b64  	%rd11754, %rd11726, 4294967295;
	add.s64 	%rd11755, %rd11753, %rd11754;
	mad.lo.s64 	%rd11756, %rd1122, %rd1122, %rd11755;
	shr.u64 	%rd11757, %rd11756, 32;
	mul.lo.s64 	%rd11758, %rd1123, %rd1122;
	and.b64  	%rd11759, %rd11731, 4294967295;
	add.s64 	%rd11760, %rd11757, %rd11759;
	add.s64 	%rd11761, %rd11760, %rd11758;
	shr.u64 	%rd11762, %rd11761, 32;
	mul.lo.s64 	%rd11763, %rd1124, %rd1122;
	and.b64  	%rd11764, %rd11736, 4294967295;
	add.s64 	%rd11765, %rd11762, %rd11764;
	add.s64 	%rd11766, %rd11765, %rd11763;
	shr.u64 	%rd11767, %rd11766, 32;
	mul.lo.s64 	%rd11768, %rd1125, %rd1122;
	and.b64  	%rd11769, %rd11741, 4294967295;
	add.s64 	%rd11770, %rd11767, %rd11769;
	add.s64 	%rd11771, %rd11770, %rd11768;
	shr.u64 	%rd11772, %rd11771, 32;
	mul.lo.s64 	%rd11773, %rd1126, %rd1122;
	and.b64  	%rd11774, %rd11745, 4294967295;
	add.s64 	%rd11775, %rd11772, %rd11774;
	add.s64 	%rd11776, %rd11775, %rd11773;
	shr.u64 	%rd11777, %rd11776, 32;
	mul.lo.s64 	%rd11778, %rd1122, %rd11707;
	add.s64 	%rd11779, %rd11777, %rd11746;
	add.s64 	%rd11780, %rd11779, %rd11778;
	shr.u64 	%rd11781, %rd11780, 32;
	and.b64  	%rd11782, %rd11752, 4294967295;
	add.s64 	%rd11783, %rd11695, %rd11782;
	shr.u64 	%rd11784, %rd11783, 32;
	and.b64  	%rd11785, %rd11756, 4294967295;
	add.s64 	%rd11786, %rd11784, %rd11785;
	add.s64 	%rd11787, %rd11786, %rd11723;
	shr.u64 	%rd11788, %rd11787, 32;
	and.b64  	%rd11789, %rd11761, 4294967295;
	add.s64 	%rd11790, %rd11788, %rd11789;
	add.s64 	%rd11791, %rd11790, %rd11758;
	shr.u64 	%rd11792, %rd11791, 32;
	and.b64  	%rd11793, %rd11766, 4294967295;
	add.s64 	%rd11794, %rd11792, %rd11793;
	mad.lo.s64 	%rd11795, %rd1123, %rd1123, %rd11794;
	shr.u64 	%rd11796, %rd11795, 32;
	mul.lo.s64 	%rd11797, %rd1124, %rd1123;
	and.b64  	%rd11798, %rd11771, 4294967295;
	add.s64 	%rd11799, %rd11796, %rd11798;
	add.s64 	%rd11800, %rd11799, %rd11797;
	shr.u64 	%rd11801, %rd11800, 32;
	mul.lo.s64 	%rd11802, %rd1125, %rd1123;
	and.b64  	%rd11803, %rd11776, 4294967295;
	add.s64 	%rd11804, %rd11801, %rd11803;
	add.s64 	%rd11805, %rd11804, %rd11802;
	shr.u64 	%rd11806, %rd11805, 32;
	mul.lo.s64 	%rd11807, %rd1126, %rd1123;
	and.b64  	%rd11808, %rd11780, 4294967295;
	add.s64 	%rd11809, %rd11806, %rd11808;
	add.s64 	%rd11810, %rd11809, %rd11807;
	shr.u64 	%rd11811, %rd11810, 32;
	mul.lo.s64 	%rd11812, %rd1123, %rd11707;
	add.s64 	%rd11813, %rd11811, %rd11781;
	add.s64 	%rd11814, %rd11813, %rd11812;
	shr.u64 	%rd11815, %rd11814, 32;
	and.b64  	%rd11816, %rd11787, 4294967295;
	add.s64 	%rd11817, %rd11698, %rd11816;
	shr.u64 	%rd11818, %rd11817, 32;
	and.b64  	%rd11819, %rd11791, 4294967295;
	add.s64 	%rd11820, %rd11818, %rd11819;
	add.s64 	%rd11821, %rd11820, %rd11728;
	shr.u64 	%rd11822, %rd11821, 32;
	and.b64  	%rd11823, %rd11795, 4294967295;
	add.s64 	%rd11824, %rd11822, %rd11823;
	add.s64 	%rd11825, %rd11824, %rd11763;
	shr.u64 	%rd11826, %rd11825, 32;
	and.b64  	%rd11827, %rd11800, 4294967295;
	add.s64 	%rd11828, %rd11826, %rd11827;
	add.s64 	%rd11829, %rd11828, %rd11797;
	shr.u64 	%rd11830, %rd11829, 32;
	and.b64  	%rd11831, %rd11805, 4294967295;
	add.s64 	%rd11832, %rd11830, %rd11831;
	mad.lo.s64 	%rd11833, %rd1124, %rd1124, %rd11832;
	shr.u64 	%rd11834, %rd11833, 32;
	mul.lo.s64 	%rd11835, %rd1125, %rd1124;
	and.b64  	%rd11836, %rd11810, 4294967295;
	add.s64 	%rd11837, %rd11834, %rd11836;
	add.s64 	%rd11838, %rd11837, %rd11835;
	shr.u64 	%rd11839, %rd11838, 32;
	mul.lo.s64 	%rd11840, %rd1126, %rd1124;
	and.b64  	%rd11841, %rd11814, 4294967295;
	add.s64 	%rd11842, %rd11839, %rd11841;
	add.s64 	%rd11843, %rd11842, %rd11840;
	shr.u64 	%rd11844, %rd11843, 32;
	mul.lo.s64 	%rd11845, %rd1124, %rd11707;
	add.s64 	%rd11846, %rd11844, %rd11815;
	add.s64 	%rd11847, %rd11846, %rd11845;
	shr.u64 	%rd11848, %rd11847, 32;
	and.b64  	%rd11849, %rd11821, 4294967295;
	add.s64 	%rd11850, %rd11701, %rd11849;
	shr.u64 	%rd11851, %rd11850, 32;
	and.b64  	%rd11852, %rd11825, 4294967295;
	add.s64 	%rd11853, %rd11851, %rd11852;
	add.s64 	%rd11854, %rd11853, %rd11733;
	shr.u64 	%rd11855, %rd11854, 32;
	and.b64  	%rd11856, %rd11829, 4294967295;
	add.s64 	%rd11857, %rd11855, %rd11856;
	add.s64 	%rd11858, %rd11857, %rd11768;
	shr.u64 	%rd11859, %rd11858, 32;
	and.b64  	%rd11860, %rd11833, 4294967295;
	add.s64 	%rd11861, %rd11859, %rd11860;
	add.s64 	%rd11862, %rd11861, %rd11802;
	shr.u64 	%rd11863, %rd11862, 32;
	and.b64  	%rd11864, %rd11838, 4294967295;
	add.s64 	%rd11865, %rd11863, %rd11864;
	add.s64 	%rd11866, %rd11865, %rd11835;
	shr.u64 	%rd11867, %rd11866, 32;
	and.b64  	%rd11868, %rd11843, 4294967295;
	add.s64 	%rd11869, %rd11867, %rd11868;
	mad.lo.s64 	%rd11870, %rd1125, %rd1125, %rd11869;
	shr.u64 	%rd11871, %rd11870, 32;
	mul.lo.s64 	%rd11872, %rd1126, %rd1125;
	and.b64  	%rd11873, %rd11847, 4294967295;
	add.s64 	%rd11874, %rd11871, %rd11873;
	add.s64 	%rd11875, %rd11874, %rd11872;
	shr.u64 	%rd11876, %rd11875, 32;
	mul.lo.s64 	%rd11877, %rd1125, %rd11707;
	add.s64 	%rd11878, %rd11876, %rd11848;
	add.s64 	%rd11879, %rd11878, %rd11877;
	shr.u64 	%rd11880, %rd11879, 32;
	and.b64  	%rd11881, %rd11854, 4294967295;
	add.s64 	%rd11882, %rd11704, %rd11881;
	shr.u64 	%rd11883, %rd11882, 32;
	and.b64  	%rd11884, %rd11858, 4294967295;
	add.s64 	%rd11885, %rd11883, %rd11884;
	add.s64 	%rd11886, %rd11885, %rd11738;
	shr.u64 	%rd11887, %rd11886, 32;
	and.b64  	%rd11888, %rd11862, 4294967295;
	add.s64 	%rd11889, %rd11887, %rd11888;
	add.s64 	%rd11890, %rd11889, %rd11773;
	shr.u64 	%rd11891, %rd11890, 32;
	and.b64  	%rd11892, %rd11866, 4294967295;
	add.s64 	%rd11893, %rd11891, %rd11892;
	add.s64 	%rd11894, %rd11893, %rd11807;
	shr.u64 	%rd11895, %rd11894, 32;
	and.b64  	%rd11896, %rd11870, 4294967295;
	add.s64 	%rd11897, %rd11895, %rd11896;
	add.s64 	%rd11898, %rd11897, %rd11840;
	shr.u64 	%rd11899, %rd11898, 32;
	and.b64  	%rd11900, %rd11875, 4294967295;
	add.s64 	%rd11901, %rd11899, %rd11900;
	add.s64 	%rd11902, %rd11901, %rd11872;
	shr.u64 	%rd11903, %rd11902, 32;
	and.b64  	%rd11904, %rd11879, 4294967295;
	add.s64 	%rd11905, %rd11903, %rd11904;
	mad.lo.s64 	%rd11906, %rd1126, %rd1126, %rd11905;
	shr.u64 	%rd11907, %rd11906, 32;
	mul.lo.s64 	%rd11908, %rd1126, %rd11707;
	add.s64 	%rd11909, %rd11907, %rd11880;
	add.s64 	%rd11910, %rd11909, %rd11908;
	shr.u64 	%rd11911, %rd11910, 32;
	and.b64  	%rd11912, %rd11886, 4294967295;
	add.s64 	%rd11913, %rd11708, %rd11912;
	shr.u64 	%rd11914, %rd11913, 32;
	and.b64  	%rd11915, %rd11890, 4294967295;
	add.s64 	%rd11916, %rd11914, %rd11915;
	add.s64 	%rd11917, %rd11916, %rd11743;
	cvt.u32.u64 	%r2579, %rd11917;
	shr.u64 	%rd11918, %rd11917, 32;
	and.b64  	%rd11919, %rd11894, 4294967295;
	add.s64 	%rd11920, %rd11918, %rd11919;
	add.s64 	%rd11921, %rd11920, %rd11778;
	shr.u64 	%rd11922, %rd11921, 32;
	and.b64  	%rd11923, %rd11898, 4294967295;
	add.s64 	%rd11924, %rd11922, %rd11923;
	add.s64 	%rd11925, %rd11924, %rd11812;
	shr.u64 	%rd11926, %rd11925, 32;
	and.b64  	%rd11927, %rd11902, 4294967295;
	add.s64 	%rd11928, %rd11926, %rd11927;
	add.s64 	%rd11929, %rd11928, %rd11845;
	shr.u64 	%rd11930, %rd11929, 32;
	and.b64  	%rd11931, %rd11906, 4294967295;
	add.s64 	%rd11932, %rd11930, %rd11931;
	add.s64 	%rd11933, %rd11932, %rd11877;
	shr.u64 	%rd11934, %rd11933, 32;
	and.b64  	%rd11935, %rd11910, 4294967295;
	add.s64 	%rd11936, %rd11934, %rd11935;
	add.s64 	%rd11937, %rd11936, %rd11908;
	shr.u64 	%rd11938, %rd11937, 32;
	mul.wide.u32 	%rd11939, %r3140, %r3140;
	add.s64 	%rd11940, %rd11938, %rd11911;
	add.s64 	%rd11941, %rd11940, %rd11939;
	shr.u64 	%rd11942, %rd11941, 32;
	and.b64  	%rd11943, %rd11917, 4294967295;
	mul.lo.s64 	%rd11944, %rd11943, 977;
	cvt.u32.u64 	%r2580, %rd11944;
	shr.u64 	%rd11945, %rd11944, 32;
	and.b64  	%rd11946, %rd11921, 4294967295;
	mad.lo.s64 	%rd11947, %rd11946, 977, %rd11945;
	shr.u64 	%rd11948, %rd11947, 32;
	and.b64  	%rd11949, %rd11925, 4294967295;
	mad.lo.s64 	%rd11950, %rd11949, 977, %rd11948;
	shr.u64 	%rd11951, %rd11950, 32;
	and.b64  	%rd11952, %rd11929, 4294967295;
	mad.lo.s64 	%rd11953, %rd11952, 977, %rd11951;
	shr.u64 	%rd11954, %rd11953, 32;
	and.b64  	%rd11955, %rd11933, 4294967295;
	mad.lo.s64 	%rd11956, %rd11955, 977, %rd11954;
	shr.u64 	%rd11957, %rd11956, 32;
	and.b64  	%rd11958, %rd11937, 4294967295;
	mad.lo.s64 	%rd11959, %rd11958, 977, %rd11957;
	shr.u64 	%rd11960, %rd11959, 32;
	and.b64  	%rd11961, %rd11941, 4294967295;
	mad.lo.s64 	%rd11962, %rd11961, 977, %rd11960;
	shr.u64 	%rd11963, %rd11962, 32;
	mad.lo.s64 	%rd11964, %rd11942, 977, %rd11963;
	shr.u64 	%rd11965, %rd11964, 32;
	add.s32 	%r2581, %r2578, %r2580;
	setp.lt.u32 	%p1026, %r2581, %r2578;
	selp.u64 	%rd11966, 1, 0, %p1026;
	and.b64  	%rd11967, %rd11712, 4294967295;
	and.b64  	%rd11968, %rd11947, 4294967295;
	add.s64 	%rd11969, %rd11967, %rd11966;
	add.s64 	%rd11970, %rd11969, %rd11968;
	cvt.u32.u64 	%r2582, %rd11970;
	shr.u64 	%rd11971, %rd11970, 32;
	and.b64  	%rd11972, %rd11748, 4294967295;
	and.b64  	%rd11973, %rd11950, 4294967295;
	add.s64 	%rd11974, %rd11971, %rd11972;
	add.s64 	%rd11975, %rd11974, %rd11973;
	shr.u64 	%rd11976, %rd11975, 32;
	and.b64  	%rd11977, %rd11783, 4294967295;
	and.b64  	%rd11978, %rd11953, 4294967295;
	add.s64 	%rd11979, %rd11976, %rd11977;
	add.s64 	%rd11980, %rd11979, %rd11978;
	shr.u64 	%rd11981, %rd11980, 32;
	and.b64  	%rd11982, %rd11817, 4294967295;
	and.b64  	%rd11983, %rd11956, 4294967295;
	add.s64 	%rd11984, %rd11981, %rd11982;
	add.s64 	%rd11985, %rd11984, %rd11983;
	shr.u64 	%rd11986, %rd11985, 32;
	and.b64  	%rd11987, %rd11850, 4294967295;
	and.b64  	%rd11988, %rd11959, 4294967295;
	add.s64 	%rd11989, %rd11986, %rd11987;
	add.s64 	%rd11990, %rd11989, %rd11988;
	shr.u64 	%rd11991, %rd11990, 32;
	and.b64  	%rd11992, %rd11882, 4294967295;
	and.b64  	%rd11993, %rd11962, 4294967295;
	add.s64 	%rd11994, %rd11991, %rd11992;
	add.s64 	%rd11995, %rd11994, %rd11993;
	shr.u64 	%rd11996, %rd11995, 32;
	and.b64  	%rd11997, %rd11913, 4294967295;
	and.b64  	%rd11998, %rd11964, 4294967295;
	add.s64 	%rd11999, %rd11996, %rd11997;
	add.s64 	%rd12000, %rd11999, %rd11998;
	shr.u64 	%rd12001, %rd12000, 32;
	add.s64 	%rd12002, %rd11965, %rd12001;
	add.s32 	%r2583, %r2582, %r2579;
	setp.lt.u32 	%p1027, %r2583, %r2582;
	selp.u64 	%rd12003, 1, 0, %p1027;
	and.b64  	%rd12004, %rd11975, 4294967295;
	add.s64 	%rd12005, %rd12004, %rd12003;
	add.s64 	%rd12006, %rd12005, %rd11946;
	shr.u64 	%rd12007, %rd12006, 32;
	and.b64  	%rd12008, %rd11980, 4294967295;
	add.s64 	%rd12009, %rd12007, %rd12008;
	add.s64 	%rd12010, %rd12009, %rd11949;
	shr.u64 	%rd12011, %rd12010, 32;
	and.b64  	%rd12012, %rd11985, 4294967295;
	add.s64 	%rd12013, %rd12011, %rd12012;
	add.s64 	%rd12014, %rd12013, %rd11952;
	shr.u64 	%rd12015, %rd12014, 32;
	and.b64  	%rd12016, %rd11990, 4294967295;
	add.s64 	%rd12017, %rd12015, %rd12016;
	add.s64 	%rd12018, %rd12017, %rd11955;
	shr.u64 	%rd12019, %rd12018, 32;
	and.b64  	%rd12020, %rd11995, 4294967295;
	add.s64 	%rd12021, %rd12019, %rd12020;
	add.s64 	%rd12022, %rd12021, %rd11958;
	shr.u64 	%rd12023, %rd12022, 32;
	and.b64  	%rd12024, %rd12000, 4294967295;
	add.s64 	%rd12025, %rd12023, %rd12024;
	add.s64 	%rd12026, %rd12025, %rd11961;
	cvt.u32.u64 	%r2584, %rd12026;
	shr.u64 	%rd12027, %rd12026, 32;
	add.s64 	%rd12028, %rd12027, %rd12002;
	add.s64 	%rd12029, %rd12028, %rd11942;
	shr.u64 	%rd12030, %rd12029, 32;
	and.b64  	%rd12031, %rd12029, 4294967295;
	mul.lo.s64 	%rd12032, %rd12031, 977;
	shr.u64 	%rd12033, %rd12032, 32;
	mad.lo.s64 	%rd12034, %rd12030, 977, %rd12033;
	cvt.u64.u32 	%rd12035, %r2581;
	and.b64  	%rd12036, %rd12032, 4294967295;
	add.s64 	%rd16298, %rd12036, %rd12035;
	shr.u64 	%rd12037, %rd16298, 32;
	cvt.u64.u32 	%rd12038, %r2583;
	add.s64 	%rd12039, %rd12037, %rd12038;
	add.s64 	%rd12040, %rd12029, %rd12034;
	and.b64  	%rd12041, %rd12040, 4294967295;
	add.s64 	%rd16297, %rd12039, %rd12041;
	shr.u64 	%rd12042, %rd16297, 32;
	and.b64  	%rd12043, %rd12006, 4294967295;
	add.s64 	%rd12044, %rd12042, %rd12043;
	add.s64 	%rd16296, %rd12044, %rd12030;
	shr.u64 	%rd12045, %rd16296, 32;
	and.b64  	%rd12046, %rd12010, 4294967295;
	add.s64 	%rd16295, %rd12045, %rd12046;
	shr.u64 	%rd12047, %rd16295, 32;
	and.b64  	%rd12048, %rd12014, 4294967295;
	add.s64 	%rd16294, %rd12047, %rd12048;
	shr.u64 	%rd12049, %rd16294, 32;
	and.b64  	%rd12050, %rd12018, 4294967295;
	add.s64 	%rd16293, %rd12049, %rd12050;
	shr.u64 	%rd12051, %rd16293, 32;
	and.b64  	%rd12052, %rd12022, 4294967295;
	add.s64 	%rd16292, %rd12051, %rd12052;
	{ .reg .b32 tmp; mov.b64 {tmp, %r2585}, %rd16292; }
	add.s32 	%r3144, %r2584, %r2585;
$L__BB0_954:
	ld.const.u32 	%rd1141, [FIELD_P+12];
	ld.const.u32 	%rd1142, [FIELD_P+24];
	ld.const.u32 	%rd1143, [FIELD_P+20];
	ld.const.u32 	%rd1144, [FIELD_P+16];
	ld.const.u32 	%r673, [FIELD_P+28];
	setp.lt.u32 	%p1028, %r3144, %r673;
	@%p1028 bra 	$L__BB0_969;
	ld.const.u32 	%rd1145, [FIELD_P+4];
	setp.gt.u32 	%p1029, %r3144, %r673;
	@%p1029 bra 	$L__BB0_968;
	cvt.u32.u64 	%r2586, %rd1142;
	cvt.u32.u64 	%r2587, %rd16292;
	setp.gt.u32 	%p1030, %r2586, %r2587;
	@%p1030 bra 	$L__BB0_969;
	setp.lt.u32 	%p1031, %r2586, %r2587;
	@%p1031 bra 	$L__BB0_968;
	cvt.u32.u64 	%r2590, %rd1143;
	cvt.u32.u64 	%r2591, %rd16293;
	setp.gt.u32 	%p1032, %r2590, %r2591;
	@%p1032 bra 	$L__BB0_969;
	setp.lt.u32 	%p1033, %r2590, %r2591;
	@%p1033 bra 	$L__BB0_968;
	cvt.u32.u64 	%r2594, %rd1144;
	cvt.u32.u64 	%r2595, %rd16294;
	setp.gt.u32 	%p1034, %r2594, %r2595;
	@%p1034 bra 	$L__BB0_969;
	setp.lt.u32 	%p1035, %r2594, %r2595;
	@%p1035 bra 	$L__BB0_968;
	cvt.u32.u64 	%r2598, %rd1141;
	cvt.u32.u64 	%r2599, %rd16295;
	setp.gt.u32 	%p1036, %r2598, %r2599;
	@%p1036 bra 	$L__BB0_969;
	setp.lt.u32 	%p1037, %r2598, %r2599;
	@%p1037 bra 	$L__BB0_968;
	ld.const.u32 	%r2602, [FIELD_P+8];
	cvt.u64.u32 	%rd1146, %r2602;
	cvt.u32.u64 	%r2603, %rd16296;
	setp.gt.u32 	%p1038, %r2602, %r2603;
	@%p1038 bra 	$L__BB0_969;
	cvt.u32.u64 	%r2604, %rd1146;
	setp.lt.u32 	%p1039, %r2604, %r2603;
	@%p1039 bra 	$L__BB0_968;
	cvt.u32.u64 	%r2606, %rd1145;
	cvt.u32.u64 	%r2607, %rd16297;
	setp.gt.u32 	%p1040, %r2606, %r2607;
	@%p1040 bra 	$L__BB0_969;
	ld.const.u32 	%r2609, [FIELD_P];
	setp.ge.u32 	%p1041, %r2606, %r2607;
	cvt.u32.u64 	%r2612, %rd16298;
	setp.gt.u32 	%p1042, %r2609, %r2612;
	and.pred  	%p1043, %p1041, %p1042;
	@%p1043 bra 	$L__BB0_969;
$L__BB0_968:
	and.b64  	%rd12053, %rd16298, 4294967295;
	ld.const.u32 	%rd12054, [FIELD_P];
	sub.s64 	%rd16298, %rd12053, %rd12054;
	shr.u64 	%rd12055, %rd16298, 63;
	and.b64  	%rd12056, %rd16297, 4294967295;
	add.s64 	%rd12057, %rd12055, %rd1145;
	sub.s64 	%rd16297, %rd12056, %rd12057;
	shr.u64 	%rd12058, %rd16297, 63;
	and.b64  	%rd12059, %rd16296, 4294967295;
	ld.const.u32 	%rd12060, [FIELD_P+8];
	add.s64 	%rd12061, %rd12058, %rd12060;
	sub.s64 	%rd16296, %rd12059, %rd12061;
	shr.u64 	%rd12062, %rd16296, 63;
	and.b64  	%rd12063, %rd16295, 4294967295;
	add.s64 	%rd12064, %rd12062, %rd1141;
	sub.s64 	%rd16295, %rd12063, %rd12064;
	shr.u64 	%rd12065, %rd16295, 63;
	and.b64  	%rd12066, %rd16294, 4294967295;
	add.s64 	%rd12067, %rd12065, %rd1144;
	sub.s64 	%rd16294, %rd12066, %rd12067;
	shr.u64 	%rd12068, %rd16294, 63;
	and.b64  	%rd12069, %rd16293, 4294967295;
	add.s64 	%rd12070, %rd12068, %rd1143;
	sub.s64 	%rd16293, %rd12069, %rd12070;
	shr.u64 	%rd12071, %rd16293, 63;
	and.b64  	%rd12072, %rd16292, 4294967295;
	add.s64 	%rd12073, %rd12071, %rd1142;
	sub.s64 	%rd16292, %rd12072, %rd12073;
	shr.u64 	%rd12074, %rd16292, 63;
	cvt.u32.u64 	%r2613, %rd12074;
	add.s32 	%r2615, %r673, %r2613;
	sub.s32 	%r3144, %r3144, %r2615;
	bra.uni 	$L__BB0_954;
$L__BB0_969:
	and.b64  	%rd12075, %rd16298, 4294967295;
	and.b64  	%rd1154, %rd16278, 4294967295;
	sub.s64 	%rd12076, %rd12075, %rd1154;
	cvt.u32.u64 	%r3146, %rd12076;
	shr.u64 	%rd12077, %rd12076, 63;
	and.b64  	%rd12078, %rd16297, 4294967295;
	and.b64  	%rd1155, %rd16279, 4294967295;
	add.s64 	%rd12079, %rd12077, %rd1155;
	sub.s64 	%rd16304, %rd12078, %rd12079;
	shr.u64 	%rd12080, %rd16304, 63;
	and.b64  	%rd12081, %rd16296, 4294967295;
	and.b64  	%rd1157, %rd16280, 4294967295;
	add.s64 	%rd12082, %rd12080, %rd1157;
	sub.s64 	%rd16303, %rd12081, %rd12082;
	shr.u64 	%rd12083, %rd16303, 63;
	and.b64  	%rd12084, %rd16295, 4294967295;
	and.b64  	%rd1159, %rd16281, 4294967295;
	add.s64 	%rd12085, %rd12083, %rd1159;
	sub.s64 	%rd16302, %rd12084, %rd12085;
	shr.u64 	%rd12086, %rd16302, 63;
	and.b64  	%rd12087, %rd16294, 4294967295;
	and.b64  	%rd1161, %rd16282, 4294967295;
	add.s64 	%rd12088, %rd12086, %rd1161;
	sub.s64 	%rd16301, %rd12087, %rd12088;
	shr.u64 	%rd12089, %rd16301, 63;
	and.b64  	%rd12090, %rd16293, 4294967295;
	and.b64  	%rd1163, %rd16283, 4294967295;
	add.s64 	%rd12091, %rd12089, %rd1163;
	sub.s64 	%rd16300, %rd12090, %rd12091;
	shr.u64 	%rd12092, %rd16300, 63;
	and.b64  	%rd12093, %rd16292, 4294967295;
	and.b64  	%rd1165, %rd16284, 4294967295;
	add.s64 	%rd12094, %rd12092, %rd1165;
	sub.s64 	%rd16299, %rd12093, %rd12094;
	shr.u64 	%rd12095, %rd16299, 63;
	cvt.u64.u32 	%rd12096, %r3144;
	cvt.u64.u32 	%rd12097, %r3142;
	add.s64 	%rd12098, %rd12095, %rd12097;
	sub.s64 	%rd12099, %rd12096, %rd12098;
	cvt.u32.u64 	%r3145, %rd12099;
	setp.gt.s64 	%p1044, %rd12099, -1;
	@%p1044 bra 	$L__BB0_971;
	ld.const.u32 	%r2616, [FIELD_P];
	add.s32 	%r3146, %r2616, %r3146;
	setp.lt.u32 	%p1045, %r3146, %r2616;
	selp.u64 	%rd12100, 1, 0, %p1045;
	and.b64  	%rd12101, %rd16304, 4294967295;
	add.s64 	%rd12102, %rd12101, %rd12100;
	ld.const.u32 	%rd12103, [FIELD_P+4];
	add.s64 	%rd16304, %rd12102, %rd12103;
	shr.u64 	%rd12104, %rd16304, 32;
	and.b64  	%rd12105, %rd16303, 4294967295;
	add.s64 	%rd12106, %rd12104, %rd12105;
	ld.const.u32 	%rd12107, [FIELD_P+8];
	add.s64 	%rd16303, %rd12106, %rd12107;
	shr.u64 	%rd12108, %rd16303, 32;
	and.b64  	%rd12109, %rd16302, 4294967295;
	add.s64 	%rd12110, %rd12108, %rd12109;
	add.s64 	%rd16302, %rd12110, %rd1141;
	shr.u64 	%rd12111, %rd16302, 32;
	and.b64  	%rd12112, %rd16301, 4294967295;
	add.s64 	%rd12113, %rd12111, %rd12112;
	add.s64 	%rd16301, %rd12113, %rd1144;
	shr.u64 	%rd12114, %rd16301, 32;
	and.b64  	%rd12115, %rd16300, 4294967295;
	add.s64 	%rd12116, %rd12114, %rd12115;
	add.s64 	%rd16300, %rd12116, %rd1143;
	shr.u64 	%rd12117, %rd16300, 32;
	and.b64  	%rd12118, %rd16299, 4294967295;
	add.s64 	%rd12119, %rd12117, %rd12118;
	add.s64 	%rd16299, %rd12119, %rd1142;
	{ .reg .b32 tmp; mov.b64 {tmp, %r2617}, %rd16299; }
	add.s32 	%r2618, %r3145, %r2617;
	add.s32 	%r3145, %r2618, %r673;
$L__BB0_971:
	ld.const.u32 	%rd1179, [FIELD_P+4];
	cvt.u64.u32 	%rd12120, %r3146;
	and.b64  	%rd1180, %rd16285, 4294967295;
	sub.s64 	%rd12121, %rd12120, %rd1180;
	cvt.u32.u64 	%r3148, %rd12121;
	shr.u64 	%rd12122, %rd12121, 63;
	and.b64  	%rd12123, %rd16304, 4294967295;
	and.b64  	%rd1181, %rd16286, 4294967295;
	add.s64 	%rd12124, %rd12122, %rd1181;
	sub.s64 	%rd16310, %rd12123, %rd12124;
	shr.u64 	%rd12125, %rd16310, 63;
	and.b64  	%rd12126, %rd16303, 4294967295;
	and.b64  	%rd1183, %rd16287, 4294967295;
	add.s64 	%rd12127, %rd12125, %rd1183;
	sub.s64 	%rd16309, %rd12126, %rd12127;
	shr.u64 	%rd12128, %rd16309, 63;
	and.b64  	%rd12129, %rd16302, 4294967295;
	and.b64  	%rd1185, %rd16288, 4294967295;
	add.s64 	%rd12130, %rd12128, %rd1185;
	sub.s64 	%rd16308, %rd12129, %rd12130;
	shr.u64 	%rd12131, %rd16308, 63;
	and.b64  	%rd12132, %rd16301, 4294967295;
	and.b64  	%rd1187, %rd16289, 4294967295;
	add.s64 	%rd12133, %rd12131, %rd1187;
	sub.s64 	%rd16307, %rd12132, %rd12133;
	shr.u64 	%rd12134, %rd16307, 63;
	and.b64  	%rd12135, %rd16300, 4294967295;
	and.b64  	%rd1189, %rd16290, 4294967295;
	add.s64 	%rd12136, %rd12134, %rd1189;
	sub.s64 	%rd16306, %rd12135, %rd12136;
	shr.u64 	%rd12137, %rd16306, 63;
	and.b64  	%rd12138, %rd16299, 4294967295;
	and.b64  	%rd1191, %rd16291, 4294967295;
	add.s64 	%rd12139, %rd12137, %rd1191;
	sub.s64 	%rd16305, %rd12138, %rd12139;
	shr.u64 	%rd12140, %rd16305, 63;
	cvt.u64.u32 	%rd12141, %r3145;
	cvt.u64.u32 	%rd12142, %r3143;
	add.s64 	%rd12143, %rd12140, %rd12142;
	sub.s64 	%rd12144, %rd12141, %rd12143;
	cvt.u32.u64 	%r3147, %rd12144;
	setp.gt.s64 	%p1046, %rd12144, -1;
	@%p1046 bra 	$L__BB0_973;
	ld.const.u32 	%r2620, [FIELD_P];
	add.s32 	%r3148, %r2620, %r3148;
	setp.lt.u32 	%p1047, %r3148, %r2620;
	selp.u64 	%rd12145, 1, 0, %p1047;
	and.b64  	%rd12146, %rd16310, 4294967295;
	add.s64 	%rd12147, %rd12146, %rd12145;
	add.s64 	%rd16310, %rd12147, %rd1179;
	shr.u64 	%rd12148, %rd16310, 32;
	and.b64  	%rd12149, %rd16309, 4294967295;
	add.s64 	%rd12150, %rd12148, %rd12149;
	ld.const.u32 	%rd12151, [FIELD_P+8];
	add.s64 	%rd16309, %rd12150, %rd12151;
	shr.u64 	%rd12152, %rd16309, 32;
	and.b64  	%rd12153, %rd16308, 4294967295;
	add.s64 	%rd12154, %rd12152, %rd12153;
	add.s64 	%rd16308, %rd12154, %rd1141;
	shr.u64 	%rd12155, %rd16308, 32;
	and.b64  	%rd12156, %rd16307, 4294967295;
	add.s64 	%rd12157, %rd12155, %rd12156;
	add.s64 	%rd16307, %rd12157, %rd1144;
	shr.u64 	%rd12158, %rd16307, 32;
	and.b64  	%rd12159, %rd16306, 4294967295;
	add.s64 	%rd12160, %rd12158, %rd12159;
	add.s64 	%rd16306, %rd12160, %rd1143;
	shr.u64 	%rd12161, %rd16306, 32;
	and.b64  	%rd12162, %rd16305, 4294967295;
	add.s64 	%rd12163, %rd12161, %rd12162;
	add.s64 	%rd16305, %rd12163, %rd1142;
	{ .reg .b32 tmp; mov.b64 {tmp, %r2621}, %rd16305; }
	add.s32 	%r2622, %r3147, %r2621;
	add.s32 	%r3147, %r2622, %r673;
$L__BB0_973:
	cvt.u64.u32 	%rd12164, %r3148;
	sub.s64 	%rd12165, %rd12164, %rd1180;
	cvt.u32.u64 	%r3189, %rd12165;
	shr.u64 	%rd12166, %rd12165, 63;
	and.b64  	%rd12167, %rd16310, 4294967295;
	add.s64 	%rd12168, %rd12166, %rd1181;
	sub.s64 	%rd16316, %rd12167, %rd12168;
	shr.u64 	%rd12169, %rd16316, 63;
	and.b64  	%rd12170, %rd16309, 4294967295;
	add.s64 	%rd12171, %rd12169, %rd1183;
	sub.s64 	%rd16315, %rd12170, %rd12171;
	shr.u64 	%rd12172, %rd16315, 63;
	and.b64  	%rd12173, %rd16308, 4294967295;
	add.s64 	%rd12174, %rd12172, %rd1185;
	sub.s64 	%rd16314, %rd12173, %rd12174;
	shr.u64 	%rd12175, %rd16314, 63;
	and.b64  	%rd12176, %rd16307, 4294967295;
	add.s64 	%rd12177, %rd12175, %rd1187;
	sub.s64 	%rd16313, %rd12176, %rd12177;
	shr.u64 	%rd12178, %rd16313, 63;
	and.b64  	%rd12179, %rd16306, 4294967295;
	add.s64 	%rd12180, %rd12178, %rd1189;
	sub.s64 	%rd16312, %rd12179, %rd12180;
	shr.u64 	%rd12181, %rd16312, 63;
	and.b64  	%rd12182, %rd16305, 4294967295;
	add.s64 	%rd12183, %rd12181, %rd1191;
	sub.s64 	%rd16311, %rd12182, %rd12183;
	shr.u64 	%rd12184, %rd16311, 63;
	cvt.u64.u32 	%rd12185, %r3147;
	add.s64 	%rd12187, %rd12184, %rd12142;
	sub.s64 	%rd12188, %rd12185, %rd12187;
	cvt.u32.u64 	%r3182, %rd12188;
	setp.gt.s64 	%p1048, %rd12188, -1;
	@%p1048 bra 	$L__BB0_975;
	ld.const.u32 	%r2624, [FIELD_P];
	add.s32 	%r3189, %r2624, %r3189;
	setp.lt.u32 	%p1049, %r3189, %r2624;
	selp.u64 	%rd12189, 1, 0, %p1049;
	and.b64  	%rd12190, %rd16316, 4294967295;
	add.s64 	%rd12191, %rd12190, %rd12189;
	add.s64 	%rd16316, %rd12191, %rd1179;
	shr.u64 	%rd12192, %rd16316, 32;
	and.b64  	%rd12193, %rd16315, 4294967295;
	add.s64 	%rd12194, %rd12192, %rd12193;
	ld.const.u32 	%rd12195, [FIELD_P+8];
	add.s64 	%rd16315, %rd12194, %rd12195;
	shr.u64 	%rd12196, %rd16315, 32;
	and.b64  	%rd12197, %rd16314, 4294967295;
	add.s64 	%rd12198, %rd12196, %rd12197;
	add.s64 	%rd16314, %rd12198, %rd1141;
	shr.u64 	%rd12199, %rd16314, 32;
	and.b64  	%rd12200, %rd16313, 4294967295;
	add.s64 	%rd12201, %rd12199, %rd12200;
	add.s64 	%rd16313, %rd12201, %rd1144;
	shr.u64 	%rd12202, %rd16313, 32;
	and.b64  	%rd12203, %rd16312, 4294967295;
	add.s64 	%rd12204, %rd12202, %rd12203;
	add.s64 	%rd16312, %rd12204, %rd1143;
	shr.u64 	%rd12205, %rd16312, 32;
	and.b64  	%rd12206, %rd16311, 4294967295;
	add.s64 	%rd12207, %rd12205, %rd12206;
	add.s64 	%rd16311, %rd12207, %rd1142;
	{ .reg .b32 tmp; mov.b64 {tmp, %r2625}, %rd16311; }
	add.s32 	%r2626, %r3182, %r2625;
	add.s32 	%r3182, %r2626, %r673;
$L__BB0_975:
	cvt.u32.u64 	%r3188, %rd16316;
	cvt.u32.u64 	%r3187, %rd16315;
	cvt.u32.u64 	%r3186, %rd16314;
	cvt.u32.u64 	%r3185, %rd16313;
	cvt.u32.u64 	%r3184, %rd16312;
	cvt.u32.u64 	%r3183, %rd16311;
	cvt.u64.u32 	%rd12208, %r3189;
	sub.s64 	%rd12209, %rd1180, %rd12208;
	cvt.u32.u64 	%r3151, %rd12209;
	shr.u64 	%rd12210, %rd12209, 63;
	and.b64  	%rd12211, %rd16316, 4294967295;
	add.s64 	%rd12212, %rd12210, %rd12211;
	sub.s64 	%rd16317, %rd1181, %rd12212;
	shr.u64 	%rd12213, %rd16317, 63;
	and.b64  	%rd12214, %rd16315, 4294967295;
	add.s64 	%rd12215, %rd12213, %rd12214;
	sub.s64 	%rd16318, %rd1183, %rd12215;
	shr.u64 	%rd12216, %rd16318, 63;
	and.b64  	%rd12217, %rd16314, 4294967295;
	add.s64 	%rd12218, %rd12216, %rd12217;
	sub.s64 	%rd16319, %rd1185, %rd12218;
	shr.u64 	%rd12219, %rd16319, 63;
	and.b64  	%rd12220, %rd16313, 4294967295;
	add.s64 	%rd12221, %rd12219, %rd12220;
	sub.s64 	%rd16320, %rd1187, %rd12221;
	shr.u64 	%rd12222, %rd16320, 63;
	and.b64  	%rd12223, %rd16312, 4294967295;
	add.s64 	%rd12224, %rd12222, %rd12223;
	sub.s64 	%rd16321, %rd1189, %rd12224;
	shr.u64 	%rd12225, %rd16321, 63;
	and.b64  	%rd12226, %rd16311, 4294967295;
	add.s64 	%rd12227, %rd12225, %rd12226;
	sub.s64 	%rd16322, %rd1191, %rd12227;
	shr.u64 	%rd12228, %rd16322, 63;
	cvt.u64.u32 	%rd12229, %r3182;
	add.s64 	%rd12230, %rd12228, %rd12229;
	sub.s64 	%rd12232, %rd12142, %rd12230;
	cvt.u32.u64 	%r3152, %rd12232;
	setp.gt.s64 	%p1050, %rd12232, -1;
	@%p1050 bra 	$L__BB0_977;
	ld.const.u32 	%r2628, [FIELD_P];
	add.s32 	%r3151, %r2628, %r3151;
	setp.lt.u32 	%p1051, %r3151, %r2628;
	selp.u64 	%rd12233, 1, 0, %p1051;
	and.b64  	%rd12234, %rd16317, 4294967295;
	add.s64 	%rd12235, %rd12234, %rd12233;
	add.s64 	%rd16317, %rd12235, %rd1179;
	shr.u64 	%rd12237, %rd16317, 32;
	and.b64  	%rd12238, %rd16318, 4294967295;
	add.s64 	%rd12239, %rd12237, %rd12238;
	ld.const.u32 	%rd12240, [FIELD_P+8];
	add.s64 	%rd16318, %rd12239, %rd12240;
	shr.u64 	%rd12241, %rd16318, 32;
	and.b64  	%rd12242, %rd16319, 4294967295;
	add.s64 	%rd12243, %rd12241, %rd12242;
	add.s64 	%rd16319, %rd12243, %rd1141;
	shr.u64 	%rd12244, %rd16319, 32;
	and.b64  	%rd12245, %rd16320, 4294967295;
	add.s64 	%rd12246, %rd12244, %rd12245;
	add.s64 	%rd16320, %rd12246, %rd1144;
	shr.u64 	%rd12248, %rd16320, 32;
	and.b64  	%rd12249, %rd16321, 4294967295;
	add.s64 	%rd12250, %rd12248, %rd12249;
	add.s64 	%rd16321, %rd12250, %rd1143;
	shr.u64 	%rd12252, %rd16321, 32;
	and.b64  	%rd12253, %rd16322, 4294967295;
	add.s64 	%rd12254, %rd12252, %rd12253;
	add.s64 	%rd16322, %rd12254, %rd1142;
	{ .reg .b32 tmp; mov.b64 {tmp, %r2629}, %rd16322; }
	add.s32 	%r2630, %r3152, %r2629;
	add.s32 	%r3152, %r2630, %r673;
$L__BB0_977:
	cvt.u64.u32 	%rd12255, %r3151;
	mul.wide.u32 	%rd12257, %r3151, %r3139;
	cvt.u32.u64 	%r2632, %rd12257;
	shr.u64 	%rd12258, %rd12257, 32;
	and.b64  	%rd12259, %rd16317, 4294967295;
	mad.lo.s64 	%rd12260, %rd12259, %rd11686, %rd12258;
	shr.u64 	%rd12261, %rd12260, 32;
	and.b64  	%rd12262, %rd16318, 4294967295;
	mad.lo.s64 	%rd12263, %rd12262, %rd11686, %rd12261;
	shr.u64 	%rd12264, %rd12263, 32;
	and.b64  	%rd12265, %rd16319, 4294967295;
	mad.lo.s64 	%rd12266, %rd12265, %rd11686, %rd12264;
	shr.u64 	%rd12267, %rd12266, 32;
	and.b64  	%rd12268, %rd16320, 4294967295;
	mad.lo.s64 	%rd12269, %rd12268, %rd11686, %rd12267;
	shr.u64 	%rd12270, %rd12269, 32;
	and.b64  	%rd12271, %rd16321, 4294967295;
	mad.lo.s64 	%rd12272, %rd12271, %rd11686, %rd12270;
	shr.u64 	%rd12273, %rd12272, 32;
	and.b64  	%rd12274, %rd16322, 4294967295;
	mad.lo.s64 	%rd12275, %rd12274, %rd11686, %rd12273;
	shr.u64 	%rd12276, %rd12275, 32;
	cvt.u64.u32 	%rd12277, %r3152;
	mul.wide.u32 	%rd12278, %r3152, %r3139;
	add.s64 	%rd12279, %rd12276, %rd12278;
	shr.u64 	%rd12280, %rd12279, 32;
	and.b64  	%rd12281, %rd12260, 4294967295;
	mad.lo.s64 	%rd12282, %rd1121, %rd12255, %rd12281;
	shr.u64 	%rd12283, %rd12282, 32;
	and.b64  	%rd12284, %rd12263, 4294967295;
	add.s64 	%rd12285, %rd12283, %rd12284;
	mad.lo.s64 	%rd12286, %rd12259, %rd1121, %rd12285;
	shr.u64 	%rd12287, %rd12286, 32;
	and.b64  	%rd12288, %rd12266, 4294967295;
	add.s64 	%rd12289, %rd12287, %rd12288;
	mad.lo.s64 	%rd12290, %rd12262, %rd1121, %rd12289;
	shr.u64 	%rd12291, %rd12290, 32;
	and.b64  	%rd12292, %rd12269, 4294967295;
	add.s64 	%rd12293, %rd12291, %rd12292;
	mad.lo.s64 	%rd12294, %rd12265, %rd1121, %rd12293;
	shr.u64 	%rd12295, %rd12294, 32;
	and.b64  	%rd12296, %rd12272, 4294967295;
	add.s64 	%rd12297, %rd12295, %rd12296;
	mad.lo.s64 	%rd12298, %rd12268, %rd1121, %rd12297;
	shr.u64 	%rd12299, %rd12298, 32;
	and.b64  	%rd12300, %rd12275, 4294967295;
	add.s64 	%rd12301, %rd12299, %rd12300;
	mad.lo.s64 	%rd12302, %rd12271, %rd1121, %rd12301;
	shr.u64 	%rd12303, %rd12302, 32;
	and.b64  	%rd12304, %rd12279, 4294967295;
	add.s64 	%rd12305, %rd12303, %rd12304;
	mad.lo.s64 	%rd12306, %rd12274, %rd1121, %rd12305;
	shr.u64 	%rd12307, %rd12306, 32;
	add.s64 	%rd12308, %rd12307, %rd12280;
	mad.lo.s64 	%rd12309, %rd1121, %rd12277, %rd12308;
	shr.u64 	%rd12310, %rd12309, 32;
	and.b64  	%rd12311, %rd12286, 4294967295;
	mad.lo.s64 	%rd12312, %rd1122, %rd12255, %rd12311;
	shr.u64 	%rd12313, %rd12312, 32;
	and.b64  	%rd12314, %rd12290, 4294967295;
	add.s64 	%rd12315, %rd12313, %rd12314;
	mad.lo.s64 	%rd12316, %rd12259, %rd1122, %rd12315;
	shr.u64 	%rd12317, %rd12316, 32;
	and.b64  	%rd12318, %rd12294, 4294967295;
	add.s64 	%rd12319, %rd12317, %rd12318;
	mad.lo.s64 	%rd12320, %rd12262, %rd1122, %rd12319;
	shr.u64 	%rd12321, %rd12320, 32;
	and.b64  	%rd12322, %rd12298, 4294967295;
	add.s64 	%rd12323, %rd12321, %rd12322;
	mad.lo.s64 	%rd12324, %rd12265, %rd1122, %rd12323;
	shr.u64 	%rd12325, %rd12324, 32;
	and.b64  	%rd12326, %rd12302, 4294967295;
	add.s64 	%rd12327, %rd12325, %rd12326;
	mad.lo.s64 	%rd12328, %rd12268, %rd1122, %rd12327;
	shr.u64 	%rd12329, %rd12328, 32;
	and.b64  	%rd12330, %rd12306, 4294967295;
	add.s64 	%rd12331, %rd12329, %rd12330;
	mad.lo.s64 	%rd12332, %rd12271, %rd1122, %rd12331;
	shr.u64 	%rd12333, %rd12332, 32;
	and.b64  	%rd12334, %rd12309, 4294967295;
	add.s64 	%rd12335, %rd12333, %rd12334;
	mad.lo.s64 	%rd12336, %rd12274, %rd1122, %rd12335;
	shr.u64 	%rd12337, %rd12336, 32;
	add.s64 	%rd12338, %rd12337, %rd12310;
	mad.lo.s64 	%rd12339, %rd1122, %rd12277, %rd12338;
	shr.u64 	%rd12340, %rd12339, 32;
	and.b64  	%rd12341, %rd12316, 4294967295;
	mad.lo.s64 	%rd12342, %rd1123, %rd12255, %rd12341;
	shr.u64 	%rd12343, %rd12342, 32;
	and.b64  	%rd12344, %rd12320, 4294967295;
	add.s64 	%rd12345, %rd12343, %rd12344;
	mad.lo.s64 	%rd12346, %rd12259, %rd1123, %rd12345;
	shr.u64 	%rd12347, %rd12346, 32;
	and.b64  	%rd12348, %rd12324, 4294967295;
	add.s64 	%rd12349, %rd12347, %rd12348;
	mad.lo.s64 	%rd12350, %rd12262, %rd1123, %rd12349;
	shr.u64 	%rd12351, %rd12350, 32;
	and.b64  	%rd12352, %rd12328, 4294967295;
	add.s64 	%rd12353, %rd12351, %rd12352;
	mad.lo.s64 	%rd12354, %rd12265, %rd1123, %rd12353;
	shr.u64 	%rd12355, %rd12354, 32;
	and.b64  	%rd12356, %rd12332, 4294967295;
	add.s64 	%rd12357, %rd12355, %rd12356;
	mad.lo.s64 	%rd12358, %rd12268, %rd1123, %rd12357;
	shr.u64 	%rd12359, %rd12358, 32;
	and.b64  	%rd12360, %rd12336, 4294967295;
	add.s64 	%rd12361, %rd12359, %rd12360;
	mad.lo.s64 	%rd12362, %rd12271, %rd1123, %rd12361;
	shr.u64 	%rd12363, %rd12362, 32;
	and.b64  	%rd12364, %rd12339, 4294967295;
	add.s64 	%rd12365, %rd12363, %rd12364;
	mad.lo.s64 	%rd12366, %rd12274, %rd1123, %rd12365;
	shr.u64 	%rd12367, %rd12366, 32;
	add.s64 	%rd12368, %rd12367, %rd12340;
	mad.lo.s64 	%rd12369, %rd1123, %rd12277, %rd12368;
	shr.u64 	%rd12370, %rd12369, 32;
	and.b64  	%rd12371, %rd12346, 4294967295;
	mad.lo.s64 	%rd12372, %rd1124, %rd12255, %rd12371;
	shr.u64 	%rd12373, %rd12372, 32;
	and.b64  	%rd12374, %rd12350, 4294967295;
	add.s64 	%rd12375, %rd12373, %rd12374;
	mad.lo.s64 	%rd12376, %rd12259, %rd1124, %rd12375;
	shr.u64 	%rd12377, %rd12376, 32;
	and.b64  	%rd12378, %rd12354, 4294967295;
	add.s64 	%rd12379, %rd12377, %rd12378;
	mad.lo.s64 	%rd12380, %rd12262, %rd1124, %rd12379;
	shr.u64 	%rd12381, %rd12380, 32;
	and.b64  	%rd12382, %rd12358, 4294967295;
	add.s64 	%rd12383, %rd12381, %rd12382;
	mad.lo.s64 	%rd12384, %rd12265, %rd1124, %rd12383;
	shr.u64 	%rd12385, %rd12384, 32;
	and.b64  	%rd12386, %rd12362, 4294967295;
	add.s64 	%rd12387, %rd12385, %rd12386;
	mad.lo.s64 	%rd12388, %rd12268, %rd1124, %rd12387;
	shr.u64 	%rd12389, %rd12388, 32;
	and.b64  	%rd12390, %rd12366, 4294967295;
	add.s64 	%rd12391, %rd12389, %rd12390;
	mad.lo.s64 	%rd12392, %rd12271, %rd1124, %rd12391;
	shr.u64 	%rd12393, %rd12392, 32;
	and.b64  	%rd12394, %rd12369, 4294967295;
	add.s64 	%rd12395, %rd12393, %rd12394;
	mad.lo.s64 	%rd12396, %rd12274, %rd1124, %rd12395;
	shr.u64 	%rd12397, %rd12396, 32;
	add.s64 	%rd12398, %rd12397, %rd12370;
	mad.lo.s64 	%rd12399, %rd1124, %rd12277, %rd12398;
	shr.u64 	%rd12400, %rd12399, 32;
	and.b64  	%rd12401, %rd12376, 4294967295;
	mad.lo.s64 	%rd12402, %rd1125, %rd12255, %rd12401;
	shr.u64 	%rd12403, %rd12402, 32;
	and.b64  	%rd12404, %rd12380, 4294967295;
	add.s64 	%rd12405, %rd12403, %rd12404;
	mad.lo.s64 	%rd12406, %rd12259, %rd1125, %rd12405;
	shr.u64 	%rd12407, %rd12406, 32;
	and.b64  	%rd12408, %rd12384, 4294967295;
	add.s64 	%rd12409, %rd12407, %rd12408;
	mad.lo.s64 	%rd12410, %rd12262, %rd1125, %rd12409;
	shr.u64 	%rd12411, %rd12410, 32;
	and.b64  	%rd12412, %rd12388, 4294967295;
	add.s64 	%rd12413, %rd12411, %rd12412;
	mad.lo.s64 	%rd12414, %rd12265, %rd1125, %rd12413;
	shr.u64 	%rd12415, %rd12414, 32;
	and.b64  	%rd12416, %rd12392, 4294967295;
	add.s64 	%rd12417, %rd12415, %rd12416;
	mad.lo.s64 	%rd12418, %rd12268, %rd1125, %rd12417;
	shr.u64 	%rd12419, %rd12418, 32;
	and.b64  	%rd12420, %rd12396, 4294967295;
	add.s64 	%rd12421, %rd12419, %rd12420;
	mad.lo.s64 	%rd12422, %rd12271, %rd1125, %rd12421;
	shr.u64 	%rd12423, %rd12422, 32;
	and.b64  	%rd12424, %rd12399, 4294967295;
	add.s64 	%rd12425, %rd12423, %rd12424;
	mad.lo.s64 	%rd12426, %rd12274, %rd1125, %rd12425;
	shr.u64 	%rd12427, %rd12426, 32;
	add.s64 	%rd12428, %rd12427, %rd12400;
	mad.lo.s64 	%rd12429, %rd1125, %rd12277, %rd12428;
	shr.u64 	%rd12430, %rd12429, 32;
	and.b64  	%rd12431, %rd12406, 4294967295;
	mad.lo.s64 	%rd12432, %rd1126, %rd12255, %rd12431;
	shr.u64 	%rd12433, %rd12432, 32;
	and.b64  	%rd12434, %rd12410, 4294967295;
	add.s64 	%rd12435, %rd12433, %rd12434;
	mad.lo.s64 	%rd12436, %rd12259, %rd1126, %rd12435;
	shr.u64 	%rd12437, %rd12436, 32;
	and.b64  	%rd12438, %rd12414, 4294967295;
	add.s64 	%rd12439, %rd12437, %rd12438;
	mad.lo.s64 	%rd12440, %rd12262, %rd1126, %rd12439;
	shr.u64 	%rd12441, %rd12440, 32;
	and.b64  	%rd12442, %rd12418, 4294967295;
	add.s64 	%rd12443, %rd12441, %rd12442;
	mad.lo.s64 	%rd12444, %rd12265, %rd1126, %rd12443;
	shr.u64 	%rd12445, %rd12444, 32;
	and.b64  	%rd12446, %rd12422, 4294967295;
	add.s64 	%rd12447, %rd12445, %rd12446;
	mad.lo.s64 	%rd12448, %rd12268, %rd1126, %rd12447;
	shr.u64 	%rd12449, %rd12448, 32;
	and.b64  	%rd12450, %rd12426, 4294967295;
	add.s64 	%rd12451, %rd12449, %rd12450;
	mad.lo.s64 	%rd12452, %rd12271, %rd1126, %rd12451;
	shr.u64 	%rd12453, %rd12452, 32;
	and.b64  	%rd12454, %rd12429, 4294967295;
	add.s64 	%rd12455, %rd12453, %rd12454;
	mad.lo.s64 	%rd12456, %rd12274, %rd1126, %rd12455;
	shr.u64 	%rd12457, %rd12456, 32;
	add.s64 	%rd12458, %rd12457, %rd12430;
	mad.lo.s64 	%rd12459, %rd1126, %rd12277, %rd12458;
	shr.u64 	%rd12460, %rd12459, 32;
	mul.wide.u32 	%rd12462, %r3151, %r3140;
	and.b64  	%rd12463, %rd12436, 4294967295;
	add.s64 	%rd12464, %rd12462, %rd12463;
	shr.u64 	%rd12465, %rd12464, 32;
	and.b64  	%rd12466, %rd12440, 4294967295;
	add.s64 	%rd12467, %rd12465, %rd12466;
	mad.lo.s64 	%rd12468, %rd12259, %rd11707, %rd12467;
	cvt.u32.u64 	%r2633, %rd12468;
	shr.u64 	%rd12469, %rd12468, 32;
	and.b64  	%rd12470, %rd12444, 4294967295;
	add.s64 	%rd12471, %rd12469, %rd12470;
	mad.lo.s64 	%rd12472, %rd12262, %rd11707, %rd12471;
	shr.u64 	%rd12473, %rd12472, 32;
	and.b64  	%rd12474, %rd12448, 4294967295;
	add.s64 	%rd12475, %rd12473, %rd12474;
	mad.lo.s64 	%rd12476, %rd12265, %rd11707, %rd12475;
	shr.u64 	%rd12477, %rd12476, 32;
	and.b64  	%rd12478, %rd12452, 4294967295;
	add.s64 	%rd12479, %rd12477, %rd12478;
	mad.lo.s64 	%rd12480, %rd12268, %rd11707, %rd12479;
	shr.u64 	%rd12481, %rd12480, 32;
	and.b64  	%rd12482, %rd12456, 4294967295;
	add.s64 	%rd12483, %rd12481, %rd12482;
	mad.lo.s64 	%rd12484, %rd12271, %rd11707, %rd12483;
	shr.u64 	%rd12485, %rd12484, 32;
	and.b64  	%rd12486, %rd12459, 4294967295;
	add.s64 	%rd12487, %rd12485, %rd12486;
	mad.lo.s64 	%rd12488, %rd12274, %rd11707, %rd12487;
	shr.u64 	%rd12489, %rd12488, 32;
	mul.wide.u32 	%rd12490, %r3152, %r3140;
	add.s64 	%rd12491, %rd12489, %rd12460;
	add.s64 	%rd12492, %rd12491, %rd12490;
	shr.u64 	%rd12493, %rd12492, 32;
	and.b64  	%rd12494, %rd12468, 4294967295;
	mul.lo.s64 	%rd12495, %rd12494, 977;
	cvt.u32.u64 	%r2634, %rd12495;
	shr.u64 	%rd12496, %rd12495, 32;
	and.b64  	%rd12497, %rd12472, 4294967295;
	mad.lo.s64 	%rd12498, %rd12497, 977, %rd12496;
	shr.u64 	%rd12499, %rd12498, 32;
	and.b64  	%rd12500, %rd12476, 4294967295;
	mad.lo.s64 	%rd12501, %rd12500, 977, %rd12499;
	shr.u64 	%rd12502, %rd12501, 32;
	and.b64  	%rd12503, %rd12480, 4294967295;
	mad.lo.s64 	%rd12504, %rd12503, 977, %rd12502;
	shr.u64 	%rd12505, %rd12504, 32;
	and.b64  	%rd12506, %rd12484, 4294967295;
	mad.lo.s64 	%rd12507, %rd12506, 977, %rd12505;
	shr.u64 	%rd12508, %rd12507, 32;
	and.b64  	%rd12509, %rd12488, 4294967295;
	mad.lo.s64 	%rd12510, %rd12509, 977, %rd12508;
	shr.u64 	%rd12511, %rd12510, 32;
	and.b64  	%rd12512, %rd12492, 4294967295;
	mad.lo.s64 	%rd12513, %rd12512, 977, %rd12511;
	shr.u64 	%rd12514, %rd12513, 32;
	mad.lo.s64 	%rd12515, %rd12493, 977, %rd12514;
	shr.u64 	%rd12516, %rd12515, 32;
	add.s32 	%r2635, %r2632, %r2634;
	setp.lt.u32 	%p1052, %r2635, %r2632;
	selp.u64 	%rd12517, 1, 0, %p1052;
	and.b64  	%rd12518, %rd12282, 4294967295;
	and.b64  	%rd12519, %rd12498, 4294967295;
	add.s64 	%rd12520, %rd12518, %rd12517;
	add.s64 	%rd12521, %rd12520, %rd12519;
	cvt.u32.u64 	%r2636, %rd12521;
	shr.u64 	%rd12522, %rd12521, 32;
	and.b64  	%rd12523, %rd12312, 4294967295;
	and.b64  	%rd12524, %rd12501, 4294967295;
	add.s64 	%rd12525, %rd12522, %rd12523;
	add.s64 	%rd12526, %rd12525, %rd12524;
	shr.u64 	%rd12527, %rd12526, 32;
	and.b64  	%rd12528, %rd12342, 4294967295;
	and.b64  	%rd12529, %rd12504, 4294967295;
	add.s64 	%rd12530, %rd12527, %rd12528;
	add.s64 	%rd12531, %rd12530, %rd12529;
	shr.u64 	%rd12532, %rd12531, 32;
	and.b64  	%rd12533, %rd12372, 4294967295;
	and.b64  	%rd12534, %rd12507, 4294967295;
	add.s64 	%rd12535, %rd12532, %rd12533;
	add.s64 	%rd12536, %rd12535, %rd12534;
	shr.u64 	%rd12537, %rd12536, 32;
	and.b64  	%rd12538, %rd12402, 4294967295;
	and.b64  	%rd12539, %rd12510, 4294967295;
	add.s64 	%rd12540, %rd12537, %rd12538;
	add.s64 	%rd12541, %rd12540, %rd12539;
	shr.u64 	%rd12542, %rd12541, 32;
	and.b64  	%rd12543, %rd12432, 4294967295;
	and.b64  	%rd12544, %rd12513, 4294967295;
	add.s64 	%rd12545, %rd12542, %rd12543;
	add.s64 	%rd12546, %rd12545, %rd12544;
	shr.u64 	%rd12547, %rd12546, 32;
	and.b64  	%rd12548, %rd12464, 4294967295;
	and.b64  	%rd12549, %rd12515, 4294967295;
	add.s64 	%rd12550, %rd12547, %rd12548;
	add.s64 	%rd12551, %rd12550, %rd12549;
	shr.u64 	%rd12552, %rd12551, 32;
	add.s64 	%rd12553, %rd12516, %rd12552;
	add.s32 	%r2637, %r2636, %r2633;
	setp.lt.u32 	%p1053, %r2637, %r2636;
	selp.u64 	%rd12554, 1, 0, %p1053;
	and.b64  	%rd12555, %rd12526, 4294967295;
	add.s64 	%rd12556, %rd12555, %rd12554;
	add.s64 	%rd12557, %rd12556, %rd12497;
	shr.u64 	%rd12558, %rd12557, 32;
	and.b64  	%rd12559, %rd12531, 4294967295;
	add.s64 	%rd12560, %rd12558, %rd12559;
	add.s64 	%rd12561, %rd12560, %rd12500;
	shr.u64 	%rd12562, %rd12561, 32;
	and.b64  	%rd12563, %rd12536, 4294967295;
	add.s64 	%rd12564, %rd12562, %rd12563;
	add.s64 	%rd12565, %rd12564, %rd12503;
	shr.u64 	%rd12566, %rd12565, 32;
	and.b64  	%rd12567, %rd12541, 4294967295;
	add.s64 	%rd12568, %rd12566, %rd12567;
	add.s64 	%rd12569, %rd12568, %rd12506;
	shr.u64 	%rd12570, %rd12569, 32;
	and.b64  	%rd12571, %rd12546, 4294967295;
	add.s64 	%rd12572, %rd12570, %rd12571;
	add.s64 	%rd12573, %rd12572, %rd12509;
	shr.u64 	%rd12574, %rd12573, 32;
	and.b64  	%rd12575, %rd12551, 4294967295;
	add.s64 	%rd12576, %rd12574, %rd12575;
	add.s64 	%rd12577, %rd12576, %rd12512;
	cvt.u32.u64 	%r2638, %rd12577;
	shr.u64 	%rd12578, %rd12577, 32;
	add.s64 	%rd12579, %rd12578, %rd12553;
	add.s64 	%rd12580, %rd12579, %rd12493;
	shr.u64 	%rd12581, %rd12580, 32;
	and.b64  	%rd12582, %rd12580, 4294967295;
	mul.lo.s64 	%rd12583, %rd12582, 977;
	shr.u64 	%rd12584, %rd12583, 32;
	mad.lo.s64 	%rd12585, %rd12581, 977, %rd12584;
	cvt.u64.u32 	%rd12586, %r2635;
	and.b64  	%rd12587, %rd12583, 4294967295;
	add.s64 	%rd16329, %rd12587, %rd12586;
	shr.u64 	%rd12588, %rd16329, 32;
	cvt.u64.u32 	%rd12589, %r2637;
	add.s64 	%rd12590, %rd12588, %rd12589;
	add.s64 	%rd12591, %rd12580, %rd12585;
	and.b64  	%rd12592, %rd12591, 4294967295;
	add.s64 	%rd16328, %rd12590, %rd12592;
	shr.u64 	%rd12593, %rd16328, 32;
	and.b64  	%rd12594, %rd12557, 4294967295;
	add.s64 	%rd12595, %rd12593, %rd12594;
	add.s64 	%rd16327, %rd12595, %rd12581;
	shr.u64 	%rd12596, %rd16327, 32;
	and.b64  	%rd12597, %rd12561, 4294967295;
	add.s64 	%rd16326, %rd12596, %rd12597;
	shr.u64 	%rd12598, %rd16326, 32;
	and.b64  	%rd12599, %rd12565, 4294967295;
	add.s64 	%rd16325, %rd12598, %rd12599;
	shr.u64 	%rd12600, %rd16325, 32;
	and.b64  	%rd12601, %rd12569, 4294967295;
	add.s64 	%rd16324, %rd12600, %rd12601;
	shr.u64 	%rd12602, %rd16324, 32;
	and.b64  	%rd12603, %rd12573, 4294967295;
	add.s64 	%rd16323, %rd12602, %rd12603;
	{ .reg .b32 tmp; mov.b64 {tmp, %r2639}, %rd16323; }
	add.s32 	%r3153, %r2638, %r2639;
$L__BB0_978:
	ld.const.u32 	%rd1257, [FIELD_P+20];
	ld.const.u32 	%rd1258, [FIELD_P+16];
	ld.const.u32 	%rd1259, [FIELD_P+4];
	ld.const.u32 	%rd1260, [FIELD_P+8];
	cvt.u32.u64 	%r707, %rd16328;
	cvt.u32.u64 	%r708, %rd16327;
	cvt.u32.u64 	%r709, %rd16326;
	cvt.u32.u64 	%r710, %rd16325;
	cvt.u32.u64 	%r711, %rd16324;
	cvt.u32.u64 	%r712, %rd16323;
	ld.const.u32 	%r713, [FIELD_P+28];
	setp.lt.u32 	%p1054, %r3153, %r713;
	@%p1054 bra 	$L__BB0_993;
	ld.const.u32 	%rd1261, [FIELD_P];
	setp.gt.u32 	%p1055, %r3153, %r713;
	@%p1055 bra 	$L__BB0_992;
	cvt.u32.u64 	%r2640, %rd1142;
	setp.gt.u32 	%p1056, %r2640, %r712;
	@%p1056 bra 	$L__BB0_993;
	setp.lt.u32 	%p1057, %r2640, %r712;
	@%p1057 bra 	$L__BB0_992;
	cvt.u32.u64 	%r2642, %rd1257;
	setp.gt.u32 	%p1058, %r2642, %r711;
	@%p1058 bra 	$L__BB0_993;
	setp.lt.u32 	%p1059, %r2642, %r711;
	@%p1059 bra 	$L__BB0_992;
	cvt.u32.u64 	%r2644, %rd1258;
	setp.gt.u32 	%p1060, %r2644, %r710;
	@%p1060 bra 	$L__BB0_993;
	setp.lt.u32 	%p1061, %r2644, %r710;
	@%p1061 bra 	$L__BB0_992;
	cvt.u32.u64 	%r2646, %rd1141;
	setp.gt.u32 	%p1062, %r2646, %r709;
	@%p1062 bra 	$L__BB0_993;
	setp.lt.u32 	%p1063, %r2646, %r709;
	@%p1063 bra 	$L__BB0_992;
	cvt.u32.u64 	%r2648, %rd1260;
	setp.gt.u32 	%p1064, %r2648, %r708;
	@%p1064 bra 	$L__BB0_993;
	setp.lt.u32 	%p1065, %r2648, %r708;
	@%p1065 bra 	$L__BB0_992;
	cvt.u32.u64 	%r2650, %rd1259;
	setp.gt.u32 	%p1066, %r2650, %r707;
	@%p1066 bra 	$L__BB0_993;
	cvt.u32.u64 	%r2652, %rd1261;
	setp.ge.u32 	%p1067, %r2650, %r707;
	cvt.u32.u64 	%r2653, %rd16329;
	setp.gt.u32 	%p1068, %r2652, %r2653;
	and.pred  	%p1069, %p1067, %p1068;
	@%p1069 bra 	$L__BB0_993;
$L__BB0_992:
	and.b64  	%rd12605, %rd16329, 4294967295;
	sub.s64 	%rd16329, %rd12605, %rd1261;
	shr.u64 	%rd12606, %rd16329, 63;
	and.b64  	%rd12607, %rd16328, 4294967295;
	add.s64 	%rd12608, %rd12606, %rd1259;
	sub.s64 	%rd16328, %rd12607, %rd12608;
	shr.u64 	%rd12609, %rd16328, 63;
	and.b64  	%rd12610, %rd16327, 4294967295;
	add.s64 	%rd12611, %rd12609, %rd1260;
	sub.s64 	%rd16327, %rd12610, %rd12611;
	shr.u64 	%rd12612, %rd16327, 63;
	and.b64  	%rd12613, %rd16326, 4294967295;
	add.s64 	%rd12614, %rd12612, %rd1141;
	sub.s64 	%rd16326, %rd12613, %rd12614;
	shr.u64 	%rd12615, %rd16326, 63;
	and.b64  	%rd12616, %rd16325, 4294967295;
	add.s64 	%rd12617, %rd12615, %rd1258;
	sub.s64 	%rd16325, %rd12616, %rd12617;
	shr.u64 	%rd12618, %rd16325, 63;
	and.b64  	%rd12619, %rd16324, 4294967295;
	add.s64 	%rd12620, %rd12618, %rd1257;
	sub.s64 	%rd16324, %rd12619, %rd12620;
	shr.u64 	%rd12621, %rd16324, 63;
	and.b64  	%rd12622, %rd16323, 4294967295;
	add.s64 	%rd12623, %rd12621, %rd1142;
	sub.s64 	%rd16323, %rd12622, %rd12623;
	shr.u64 	%rd12624, %rd16323, 63;
	cvt.u32.u64 	%r2654, %rd12624;
	add.s32 	%r2655, %r713, %r2654;
	sub.s32 	%r3153, %r3153, %r2655;
	bra.uni 	$L__BB0_978;
$L__BB0_993:
	mul.lo.s64 	%rd12625, %rd1154, %rd1000;
	cvt.u32.u64 	%r2656, %rd12625;
	shr.u64 	%rd12626, %rd12625, 32;
	mad.lo.s64 	%rd12627, %rd1155, %rd1000, %rd12626;
	shr.u64 	%rd12628, %rd12627, 32;
	mad.lo.s64 	%rd12629, %rd1157, %rd1000, %rd12628;
	shr.u64 	%rd12630, %rd12629, 32;
	mad.lo.s64 	%rd12631, %rd1159, %rd1000, %rd12630;
	shr.u64 	%rd12632, %rd12631, 32;
	mad.lo.s64 	%rd12633, %rd1161, %rd1000, %rd12632;
	shr.u64 	%rd12634, %rd12633, 32;
	mad.lo.s64 	%rd12635, %rd1163, %rd1000, %rd12634;
	shr.u64 	%rd12636, %rd12635, 32;
	mad.lo.s64 	%rd12637, %rd1165, %rd1000, %rd12636;
	shr.u64 	%rd12638, %rd12637, 32;
	mad.lo.s64 	%rd12640, %rd1000, %rd12097, %rd12638;
	shr.u64 	%rd12641, %rd12640, 32;
	and.b64  	%rd12642, %rd12627, 4294967295;
	mad.lo.s64 	%rd12643, %rd1154, %rd1001, %rd12642;
	shr.u64 	%rd12644, %rd12643, 32;
	and.b64  	%rd12645, %rd12629, 4294967295;
	add.s64 	%rd12646, %rd12644, %rd12645;
	mad.lo.s64 	%rd12647, %rd1155, %rd1001, %rd12646;
	shr.u64 	%rd12648, %rd12647, 32;
	and.b64  	%rd12649, %rd12631, 4294967295;
	add.s64 	%rd12650, %rd12648, %rd12649;
	mad.lo.s64 	%rd12651, %rd1157, %rd1001, %rd12650;
	shr.u64 	%rd12652, %rd12651, 32;
	and.b64  	%rd12653, %rd12633, 4294967295;
	add.s64 	%rd12654, %rd12652, %rd12653;
	mad.lo.s64 	%rd12655, %rd1159, %rd1001, %rd12654;
	shr.u64 	%rd12656, %rd12655, 32;
	and.b64  	%rd12657, %rd12635, 4294967295;
	add.s64 	%rd12658, %rd12656, %rd12657;
	mad.lo.s64 	%rd12659, %rd1161, %rd1001, %rd12658;
	shr.u64 	%rd12660, %rd12659, 32;
	and.b64  	%rd12661, %rd12637, 4294967295;
	add.s64 	%rd12662, %rd12660, %rd12661;
	mad.lo.s64 	%rd12663, %rd1163, %rd1001, %rd12662;
	shr.u64 	%rd12664, %rd12663, 32;
	and.b64  	%rd12665, %rd12640, 4294967295;
	add.s64 	%rd12666, %rd12664, %rd12665;
	mad.lo.s64 	%rd12667, %rd1165, %rd1001, %rd12666;
	shr.u64 	%rd12668, %rd12667, 32;
	add.s64 	%rd12669, %rd12668, %rd12641;
	mad.lo.s64 	%rd12670, %rd1001, %rd12097, %rd12669;
	shr.u64 	%rd12671, %rd12670, 32;
	and.b64  	%rd12672, %rd12647, 4294967295;
	mad.lo.s64 	%rd12673, %rd1154, %rd1003, %rd12672;
	shr.u64 	%rd12674, %rd12673, 32;
	and.b64  	%rd12675, %rd12651, 4294967295;
	add.s64 	%rd12676, %rd12674, %rd12675;
	mad.lo.s64 	%rd12677, %rd1155, %rd1003, %rd12676;
	shr.u64 	%rd12678, %rd12677, 32;
	and.b64  	%rd12679, %rd12655, 4294967295;
	add.s64 	%rd12680, %rd12678, %rd12679;
	mad.lo.s64 	%rd12681, %rd1157, %rd1003, %rd12680;
	shr.u64 	%rd12682, %rd12681, 32;
	and.b64  	%rd12683, %rd12659, 4294967295;
	add.s64 	%rd12684, %rd12682, %rd12683;
	mad.lo.s64 	%rd12685, %rd1159, %rd1003, %rd12684;
	shr.u64 	%rd12686, %rd12685, 32;
	and.b64  	%rd12687, %rd12663, 4294967295;
	add.s64 	%rd12688, %rd12686, %rd12687;
	mad.lo.s64 	%rd12689, %rd1161, %rd1003, %rd12688;
	shr.u64 	%rd12690, %rd12689, 32;
	and.b64  	%rd12691, %rd12667, 4294967295;
	add.s64 	%rd12692, %rd12690, %rd12691;
	mad.lo.s64 	%rd12693, %rd1163, %rd1003, %rd12692;
	shr.u64 	%rd12694, %rd12693, 32;
	and.b64  	%rd12695, %rd12670, 4294967295;
	add.s64 	%rd12696, %rd12694, %rd12695;
	mad.lo.s64 	%rd12697, %rd1165, %rd1003, %rd12696;
	shr.u64 	%rd12698, %rd12697, 32;
	add.s64 	%rd12699, %rd12698, %rd12671;
	mad.lo.s64 	%rd12700, %rd1003, %rd12097, %rd12699;
	shr.u64 	%rd12701, %rd12700, 32;
	and.b64  	%rd12702, %rd12677, 4294967295;
	mad.lo.s64 	%rd12703, %rd1154, %rd1005, %rd12702;
	shr.u64 	%rd12704, %rd12703, 32;
	and.b64  	%rd12705, %rd12681, 4294967295;
	add.s64 	%rd12706, %rd12704, %rd12705;
	mad.lo.s64 	%rd12707, %rd1155, %rd1005, %rd12706;
	shr.u64 	%rd12708, %rd12707, 32;
	and.b64  	%rd12709, %rd12685, 4294967295;
	add.s64 	%rd12710, %rd12708, %rd12709;
	mad.lo.s64 	%rd12711, %rd1157, %rd1005, %rd12710;
	shr.u64 	%rd12712, %rd12711, 32;
	and.b64  	%rd12713, %rd12689, 4294967295;
	add.s64 	%rd12714, %rd12712, %rd12713;
	mad.lo.s64 	%rd12715, %rd1159, %rd1005, %rd12714;
	shr.u64 	%rd12716, %rd12715, 32;
	and.b64  	%rd12717, %rd12693, 4294967295;
	add.s64 	%rd12718, %rd12716, %rd12717;
	mad.lo.s64 	%rd12719, %rd1161, %rd1005, %rd12718;
	shr.u64 	%rd12720, %rd12719, 32;
	and.b64  	%rd12721, %rd12697, 4294967295;
	add.s64 	%rd12722, %rd12720, %rd12721;
	mad.lo.s64 	%rd12723, %rd1163, %rd1005, %rd12722;
	shr.u64 	%rd12724, %rd12723, 32;
	and.b64  	%rd12725, %rd12700, 4294967295;
	add.s64 	%rd12726, %rd12724, %rd12725;
	mad.lo.s64 	%rd12727, %rd1165, %rd1005, %rd12726;
	shr.u64 	%rd12728, %rd12727, 32;
	add.s64 	%rd12729, %rd12728, %rd12701;
	mad.lo.s64 	%rd12730, %rd1005, %rd12097, %rd12729;
	shr.u64 	%rd12731, %rd12730, 32;
	and.b64  	%rd12732, %rd12707, 4294967295;
	mad.lo.s64 	%rd12733, %rd1154, %rd1007, %rd12732;
	shr.u64 	%rd12734, %rd12733, 32;
	and.b64  	%rd12735, %rd12711, 4294967295;
	add.s64 	%rd12736, %rd12734, %rd12735;
	mad.lo.s64 	%rd12737, %rd1155, %rd1007, %rd12736;
	shr.u64 	%rd12738, %rd12737, 32;
	and.b64  	%rd12739, %rd12715, 4294967295;
	add.s64 	%rd12740, %rd12738, %rd12739;
	mad.lo.s64 	%rd12741, %rd1157, %rd1007, %rd12740;
	shr.u64 	%rd12742, %rd12741, 32;
	and.b64  	%rd12743, %rd12719, 4294967295;
	add.s64 	%rd12744, %rd12742, %rd12743;
	mad.lo.s64 	%rd12745, %rd1159, %rd1007, %rd12744;
	shr.u64 	%rd12746, %rd12745, 32;
	and.b64  	%rd12747, %rd12723, 4294967295;
	add.s64 	%rd12748, %rd12746, %rd12747;
	mad.lo.s64 	%rd12749, %rd1161, %rd1007, %rd12748;
	shr.u64 	%rd12750, %rd12749, 32;
	and.b64  	%rd12751, %rd12727, 4294967295;
	add.s64 	%rd12752, %rd12750, %rd12751;
	mad.lo.s64 	%rd12753, %rd1163, %rd1007, %rd12752;
	shr.u64 	%rd12754, %rd12753, 32;
	and.b64  	%rd12755, %rd12730, 4294967295;
	add.s64 	%rd12756, %rd12754, %rd12755;
	mad.lo.s64 	%rd12757, %rd1165, %rd1007, %rd12756;
	shr.u64 	%rd12758, %rd12757, 32;
	add.s64 	%rd12759, %rd12758, %rd12731;
	mad.lo.s64 	%rd12760, %rd1007, %rd12097, %rd12759;
	shr.u64 	%rd12761, %rd12760, 32;
	and.b64  	%rd12762, %rd12737, 4294967295;
	mad.lo.s64 	%rd12763, %rd1154, %rd1009, %rd12762;
	shr.u64 	%rd12764, %rd12763, 32;
	and.b64  	%rd12765, %rd12741, 4294967295;
	add.s64 	%rd12766, %rd12764, %rd12765;
	mad.lo.s64 	%rd12767, %rd1155, %rd1009, %rd12766;
	shr.u64 	%rd12768, %rd12767, 32;
	and.b64  	%rd12769, %rd12745, 4294967295;
	add.s64 	%rd12770, %rd12768, %rd12769;
	mad.lo.s64 	%rd12771, %rd1157, %rd1009, %rd12770;
	shr.u64 	%rd12772, %rd12771, 32;
	and.b64  	%rd12773, %rd12749, 4294967295;
	add.s64 	%rd12774, %rd12772, %rd12773;
	mad.lo.s64 	%rd12775, %rd1159, %rd1009, %rd12774;
	shr.u64 	%rd12776, %rd12775, 32;
	and.b64  	%rd12777, %rd12753, 4294967295;
	add.s64 	%rd12778, %rd12776, %rd12777;
	mad.lo.s64 	%rd12779, %rd1161, %rd1009, %rd12778;
	shr.u64 	%rd12780, %rd12779, 32;
	and.b64  	%rd12781, %rd12757, 4294967295;
	add.s64 	%rd12782, %rd12780, %rd12781;
	mad.lo.s64 	%rd12783, %rd1163, %rd1009, %rd12782;
	shr.u64 	%rd12784, %rd12783, 32;
	and.b64  	%rd12785, %rd12760, 4294967295;
	add.s64 	%rd12786, %rd12784, %rd12785;
	mad.lo.s64 	%rd12787, %rd1165, %rd1009, %rd12786;
	shr.u64 	%rd12788, %rd12787, 32;
	add.s64 	%rd12789, %rd12788, %rd12761;
	mad.lo.s64 	%rd12790, %rd1009, %rd12097, %rd12789;
	shr.u64 	%rd12791, %rd12790, 32;
	and.b64  	%rd12792, %rd12767, 4294967295;
	mad.lo.s64 	%rd12793, %rd1154, %rd1011, %rd12792;
	shr.u64 	%rd12794, %rd12793, 32;
	and.b64  	%rd12795, %rd12771, 4294967295;
	add.s64 	%rd12796, %rd12794, %rd12795;
	mad.lo.s64 	%rd12797, %rd1155, %rd1011, %rd12796;
	shr.u64 	%rd12798, %rd12797, 32;
	and.b64  	%rd12799, %rd12775, 4294967295;
	add.s64 	%rd12800, %rd12798, %rd12799;
	mad.lo.s64 	%rd12801, %rd1157, %rd1011, %rd12800;
	shr.u64 	%rd12802, %rd12801, 32;
	and.b64  	%rd12803, %rd12779, 4294967295;
	add.s64 	%rd12804, %rd12802, %rd12803;
	mad.lo.s64 	%rd12805, %rd1159, %rd1011, %rd12804;
	shr.u64 	%rd12806, %rd12805, 32;
	and.b64  	%rd12807, %rd12783, 4294967295;
	add.s64 	%rd12808, %rd12806, %rd12807;
	mad.lo.s64 	%rd12809, %rd1161, %rd1011, %rd12808;
	shr.u64 	%rd12810, %rd12809, 32;
	and.b64  	%rd12811, %rd12787, 4294967295;
	add.s64 	%rd12812, %rd12810, %rd12811;
	mad.lo.s64 	%rd12813, %rd1163, %rd1011, %rd12812;
	shr.u64 	%rd12814, %rd12813, 32;
	and.b64  	%rd12815, %rd12790, 4294967295;
	add.s64 	%rd12816, %rd12814, %rd12815;
	mad.lo.s64 	%rd12817, %rd1165, %rd1011, %rd12816;
	shr.u64 	%rd12818, %rd12817, 32;
	add.s64 	%rd12819, %rd12818, %rd12791;
	mad.lo.s64 	%rd12820, %rd1011, %rd12097, %rd12819;
	shr.u64 	%rd12821, %rd12820, 32;
	cvt.u64.u32 	%rd12822, %r407;
	and.b64  	%rd12823, %rd12797, 4294967295;
	mad.lo.s64 	%rd12824, %rd1154, %rd12822, %rd12823;
	shr.u64 	%rd12825, %rd12824, 32;
	and.b64  	%rd12826, %rd12801, 4294967295;
	add.s64 	%rd12827, %rd12825, %rd12826;
	mad.lo.s64 	%rd12828, %rd1155, %rd12822, %rd12827;
	cvt.u32.u64 	%r2657, %rd12828;
	shr.u64 	%rd12829, %rd12828, 32;
	and.b64  	%rd12830, %rd12805, 4294967295;
	add.s64 	%rd12831, %rd12829, %rd12830;
	mad.lo.s64 	%rd12832, %rd1157, %rd12822, %rd12831;
	shr.u64 	%rd12833, %rd12832, 32;
	and.b64  	%rd12834, %rd12809, 4294967295;
	add.s64 	%rd12835, %rd12833, %rd12834;
	mad.lo.s64 	%rd12836, %rd1159, %rd12822, %rd12835;
	shr.u64 	%rd12837, %rd12836, 32;
	and.b64  	%rd12838, %rd12813, 4294967295;
	add.s64 	%rd12839, %rd12837, %rd12838;
	mad.lo.s64 	%rd12840, %rd1161, %rd12822, %rd12839;
	shr.u64 	%rd12841, %rd12840, 32;
	and.b64  	%rd12842, %rd12817, 4294967295;
	add.s64 	%rd12843, %rd12841, %rd12842;
	mad.lo.s64 	%rd12844, %rd1163, %rd12822, %rd12843;
	shr.u64 	%rd12845, %rd12844, 32;
	and.b64  	%rd12846, %rd12820, 4294967295;
	add.s64 	%rd12847, %rd12845, %rd12846;
	mad.lo.s64 	%rd12848, %rd1165, %rd12822, %rd12847;
	shr.u64 	%rd12849, %rd12848, 32;
	mul.wide.u32 	%rd12850, %r3142, %r407;
	add.s64 	%rd12851, %rd12849, %rd12821;
	add.s64 	%rd12852, %rd12851, %rd12850;
	shr.u64 	%rd12853, %rd12852, 32;
	and.b64  	%rd12854, %rd12828, 4294967295;
	mul.lo.s64 	%rd12855, %rd12854, 977;
	cvt.u32.u64 	%r2658, %rd12855;
	shr.u64 	%rd12856, %rd12855, 32;
	and.b64  	%rd12857, %rd12832, 4294967295;
	mad.lo.s64 	%rd12858, %rd12857, 977, %rd12856;
	shr.u64 	%rd12859, %rd12858, 32;
	and.b64  	%rd12860, %rd12836, 4294967295;
	mad.lo.s64 	%rd12861, %rd12860, 977, %rd12859;
	shr.u64 	%rd12862, %rd12861, 32;
	and.b64  	%rd12863, %rd12840, 4294967295;
	mad.lo.s64 	%rd12864, %rd12863, 977, %rd12862;
	shr.u64 	%rd12865, %rd12864, 32;
	and.b64  	%rd12866, %rd12844, 4294967295;
	mad.lo.s64 	%rd12867, %rd12866, 977, %rd12865;
	shr.u64 	%rd12868, %rd12867, 32;
	and.b64  	%rd12869, %rd12848, 4294967295;
	mad.lo.s64 	%rd12870, %rd12869, 977, %rd12868;
	shr.u64 	%rd12871, %rd12870, 32;
	and.b64  	%rd12872, %rd12852, 4294967295;
	mad.lo.s64 	%rd12873, %rd12872, 977, %rd12871;
	shr.u64 	%rd12874, %rd12873, 32;
	mad.lo.s64 	%rd12875, %rd12853, 977, %rd12874;
	shr.u64 	%rd12876, %rd12875, 32;
	add.s32 	%r2659, %r2656, %r2658;
	setp.lt.u32 	%p1070, %r2659, %r2656;
	selp.u64 	%rd12877, 1, 0, %p1070;
	and.b64  	%rd12878, %rd12643, 4294967295;
	and.b64  	%rd12879, %rd12858, 4294967295;
	add.s64 	%rd12880, %rd12878, %rd12877;
	add.s64 	%rd12881, %rd12880, %rd12879;
	cvt.u32.u64 	%r2660, %rd12881;
	shr.u64 	%rd12882, %rd12881, 32;
	and.b64  	%rd12883, %rd12673, 4294967295;
	and.b64  	%rd12884, %rd12861, 4294967295;
	add.s64 	%rd12885, %rd12882, %rd12883;
	add.s64 	%rd12886, %rd12885, %rd12884;
	shr.u64 	%rd12887, %rd12886, 32;
	and.b64  	%rd12888, %rd12703, 4294967295;
	and.b64  	%rd12889, %rd12864, 4294967295;
	add.s64 	%rd12890, %rd12887, %rd12888;
	add.s64 	%rd12891, %rd12890, %rd12889;
	shr.u64 	%rd12892, %rd12891, 32;
	and.b64  	%rd12893, %rd12733, 4294967295;
	and.b64  	%rd12894, %rd12867, 4294967295;
	add.s64 	%rd12895, %rd12892, %rd12893;
	add.s64 	%rd12896, %rd12895, %rd12894;
	shr.u64 	%rd12897, %rd12896, 32;
	and.b64  	%rd12898, %rd12763, 4294967295;
	and.b64  	%rd12899, %rd12870, 4294967295;
	add.s64 	%rd12900, %rd12897, %rd12898;
	add.s64 	%rd12901, %rd12900, %rd12899;
	shr.u64 	%rd12902, %rd12901, 32;
	and.b64  	%rd12903, %rd12793, 4294967295;
	and.b64  	%rd12904, %rd12873, 4294967295;
	add.s64 	%rd12905, %rd12902, %rd12903;
	add.s64 	%rd12906, %rd12905, %rd12904;
	shr.u64 	%rd12907, %rd12906, 32;
	and.b64  	%rd12908, %rd12824, 4294967295;
	and.b64  	%rd12909, %rd12875, 4294967295;
	add.s64 	%rd12910, %rd12907, %rd12908;
	add.s64 	%rd12911, %rd12910, %rd12909;
	shr.u64 	%rd12912, %rd12911, 32;
	add.s64 	%rd12913, %rd12876, %rd12912;
	add.s32 	%r2661, %r2660, %r2657;
	setp.lt.u32 	%p1071, %r2661, %r2660;
	selp.u64 	%rd12914, 1, 0, %p1071;
	and.b64  	%rd12915, %rd12886, 4294967295;
	add.s64 	%rd12916, %rd12915, %rd12914;
	add.s64 	%rd12917, %rd12916, %rd12857;
	shr.u64 	%rd12918, %rd12917, 32;
	and.b64  	%rd12919, %rd12891, 4294967295;
	add.s64 	%rd12920, %rd12918, %rd12919;
	add.s64 	%rd12921, %rd12920, %rd12860;
	shr.u64 	%rd12922, %rd12921, 32;
	and.b64  	%rd12923, %rd12896, 4294967295;
	add.s64 	%rd12924, %rd12922, %rd12923;
	add.s64 	%rd12925, %rd12924, %rd12863;
	shr.u64 	%rd12926, %rd12925, 32;
	and.b64  	%rd12927, %rd12901, 4294967295;
	add.s64 	%rd12928, %rd12926, %rd12927;
	add.s64 	%rd12929, %rd12928, %rd12866;
	shr.u64 	%rd12930, %rd12929, 32;
	and.b64  	%rd12931, %rd12906, 4294967295;
	add.s64 	%rd12932, %rd12930, %rd12931;
	add.s64 	%rd12933, %rd12932, %rd12869;
	shr.u64 	%rd12934, %rd12933, 32;
	and.b64  	%rd12935, %rd12911, 4294967295;
	add.s64 	%rd12936, %rd12934, %rd12935;
	add.s64 	%rd12937, %rd12936, %rd12872;
	cvt.u32.u64 	%r2662, %rd12937;
	shr.u64 	%rd12938, %rd12937, 32;
	add.s64 	%rd12939, %rd12938, %rd12913;
	add.s64 	%rd12940, %rd12939, %rd12853;
	shr.u64 	%rd12941, %rd12940, 32;
	and.b64  	%rd12942, %rd12940, 4294967295;
	mul.lo.s64 	%rd12943, %rd12942, 977;
	shr.u64 	%rd12944, %rd12943, 32;
	mad.lo.s64 	%rd12945, %rd12941, 977, %rd12944;
	cvt.u64.u32 	%rd12946, %r2659;
	and.b64  	%rd12947, %rd12943, 4294967295;
	add.s64 	%rd16330, %rd12947, %rd12946;
	shr.u64 	%rd12948, %rd16330, 32;
	cvt.u64.u32 	%rd12949, %r2661;
	add.s64 	%rd12950, %rd12948, %rd12949;
	add.s64 	%rd12951, %rd12940, %rd12945;
	and.b64  	%rd12952, %rd12951, 4294967295;
	add.s64 	%rd16331, %rd12950, %rd12952;
	shr.u64 	%rd12953, %rd16331, 32;
	and.b64  	%rd12954, %rd12917, 4294967295;
	add.s64 	%rd12955, %rd12953, %rd12954;
	add.s64 	%rd16332, %rd12955, %rd12941;
	shr.u64 	%rd12956, %rd16332, 32;
	and.b64  	%rd12957, %rd12921, 4294967295;
	add.s64 	%rd16333, %rd12956, %rd12957;
	shr.u64 	%rd12958, %rd16333, 32;
	and.b64  	%rd12959, %rd12925, 4294967295;
	add.s64 	%rd16334, %rd12958, %rd12959;
	shr.u64 	%rd12960, %rd16334, 32;
	and.b64  	%rd12961, %rd12929, 4294967295;
	add.s64 	%rd16335, %rd12960, %rd12961;
	shr.u64 	%rd12962, %rd16335, 32;
	and.b64  	%rd12963, %rd12933, 4294967295;
	add.s64 	%rd16336, %rd12962, %rd12963;
	{ .reg .b32 tmp; mov.b64 {tmp, %r2663}, %rd16336; }
	add.s32 	%r3154, %r2662, %r2663;
$L__BB0_994:
	ld.const.u32 	%rd1283, [FIELD_P];
	cvt.u32.u64 	%r717, %rd16336;
	cvt.u32.u64 	%r718, %rd16335;
	cvt.u32.u64 	%r719, %rd16334;
	cvt.u32.u64 	%r720, %rd16333;
	cvt.u32.u64 	%r721, %rd16332;
	cvt.u32.u64 	%r722, %rd16331;
	setp.lt.u32 	%p1072, %r3154, %r713;
	@%p1072 bra 	$L__BB0_1009;
	setp.gt.u32 	%p1073, %r3154, %r713;
	@%p1073 bra 	$L__BB0_1008;
	cvt.u32.u64 	%r2664, %rd1142;
	setp.gt.u32 	%p1074, %r2664, %r717;
	@%p1074 bra 	$L__BB0_1009;
	setp.lt.u32 	%p1075, %r2664, %r717;
	@%p1075 bra 	$L__BB0_1008;
	cvt.u32.u64 	%r2666, %rd1257;
	setp.gt.u32 	%p1076, %r2666, %r718;
	@%p1076 bra 	$L__BB0_1009;
	setp.lt.u32 	%p1077, %r2666, %r718;
	@%p1077 bra 	$L__BB0_1008;
	cvt.u32.u64 	%r2668, %rd1258;
	setp.gt.u32 	%p1078, %r2668, %r719;
	@%p1078 bra 	$L__BB0_1009;
	setp.lt.u32 	%p1079, %r2668, %r719;
	@%p1079 bra 	$L__BB0_1008;
	cvt.u32.u64 	%r2670, %rd1141;
	setp.gt.u32 	%p1080, %r2670, %r720;
	@%p1080 bra 	$L__BB0_1009;
	setp.lt.u32 	%p1081, %r2670, %r720;
	@%p1081 bra 	$L__BB0_1008;
	cvt.u32.u64 	%r2672, %rd1260;
	setp.gt.u32 	%p1082, %r2672, %r721;
	@%p1082 bra 	$L__BB0_1009;
	setp.lt.u32 	%p1083, %r2672, %r721;
	@%p1083 bra 	$L__BB0_1008;
	cvt.u32.u64 	%r2674, %rd1259;
	setp.gt.u32 	%p1084, %r2674, %r722;
	@%p1084 bra 	$L__BB0_1009;
	cvt.u32.u64 	%r2676, %rd1283;
	setp.ge.u32 	%p1085, %r2674, %r722;
	cvt.u32.u64 	%r2677, %rd16330;
	setp.gt.u32 	%p1086, %r2676, %r2677;
	and.pred  	%p1087, %p1085, %p1086;
	@%p1087 bra 	$L__BB0_1009;
$L__BB0_1008:
	and.b64  	%rd12965, %rd16330, 4294967295;
	sub.s64 	%rd16330, %rd12965, %rd1283;
	shr.u64 	%rd12966, %rd16330, 63;
	and.b64  	%rd12967, %rd16331, 4294967295;
	add.s64 	%rd12968, %rd12966, %rd1259;
	sub.s64 	%rd16331, %rd12967, %rd12968;
	shr.u64 	%rd12969, %rd16331, 63;
	and.b64  	%rd12970, %rd16332, 4294967295;
	add.s64 	%rd12971, %rd12969, %rd1260;
	sub.s64 	%rd16332, %rd12970, %rd12971;
	shr.u64 	%rd12972, %rd16332, 63;
	and.b64  	%rd12973, %rd16333, 4294967295;
	add.s64 	%rd12974, %rd12972, %rd1141;
	sub.s64 	%rd16333, %rd12973, %rd12974;
	shr.u64 	%rd12975, %rd16333, 63;
	and.b64  	%rd12976, %rd16334, 4294967295;
	add.s64 	%rd12977, %rd12975, %rd1258;
	sub.s64 	%rd16334, %rd12976, %rd12977;
	shr.u64 	%rd12978, %rd16334, 63;
	and.b64  	%rd12979, %rd16335, 4294967295;
	add.s64 	%rd12980, %rd12978, %rd1257;
	sub.s64 	%rd16335, %rd12979, %rd12980;
	shr.u64 	%rd12981, %rd16335, 63;
	and.b64  	%rd12982, %rd16336, 4294967295;
	add.s64 	%rd12983, %rd12981, %rd1142;
	sub.s64 	%rd16336, %rd12982, %rd12983;
	shr.u64 	%rd12984, %rd16336, 63;
	cvt.u32.u64 	%r2678, %rd12984;
	add.s32 	%r2679, %r713, %r2678;
	sub.s32 	%r3154, %r3154, %r2679;
	bra.uni 	$L__BB0_994;
$L__BB0_1009:
	and.b64  	%rd12985, %rd16329, 4294967295;
	and.b64  	%rd12986, %rd16330, 4294967295;
	sub.s64 	%rd12987, %rd12985, %rd12986;
	cvt.u32.u64 	%r3181, %rd12987;
	shr.u64 	%rd12988, %rd12987, 63;
	and.b64  	%rd12989, %rd16328, 4294967295;
	and.b64  	%rd12990, %rd16331, 4294967295;
	add.s64 	%rd12991, %rd12988, %rd12990;
	sub.s64 	%rd16342, %rd12989, %rd12991;
	shr.u64 	%rd12992, %rd16342, 63;
	and.b64  	%rd12993, %rd16327, 4294967295;
	and.b64  	%rd12994, %rd16332, 4294967295;
	add.s64 	%rd12995, %rd12992, %rd12994;
	sub.s64 	%rd16341, %rd12993, %rd12995;
	shr.u64 	%rd12996, %rd16341, 63;
	and.b64  	%rd12997, %rd16326, 4294967295;
	and.b64  	%rd12998, %rd16333, 4294967295;
	add.s64 	%rd12999, %rd12996, %rd12998;
	sub.s64 	%rd16340, %rd12997, %rd12999;
	shr.u64 	%rd13000, %rd16340, 63;
	and.b64  	%rd13001, %rd16325, 4294967295;
	and.b64  	%rd13002, %rd16334, 4294967295;
	add.s64 	%rd13003, %rd13000, %rd13002;
	sub.s64 	%rd16339, %rd13001, %rd13003;
	shr.u64 	%rd13004, %rd16339, 63;
	and.b64  	%rd13005, %rd16324, 4294967295;
	and.b64  	%rd13006, %rd16335, 4294967295;
	add.s64 	%rd13007, %rd13004, %rd13006;
	sub.s64 	%rd16338, %rd13005, %rd13007;
	shr.u64 	%rd13008, %rd16338, 63;
	and.b64  	%rd13009, %rd16323, 4294967295;
	and.b64  	%rd13010, %rd16336, 4294967295;
	add.s64 	%rd13011, %rd13008, %rd13010;
	sub.s64 	%rd16337, %rd13009, %rd13011;
	shr.u64 	%rd13012, %rd16337, 63;
	cvt.u64.u32 	%rd13013, %r3153;
	cvt.u64.u32 	%rd13014, %r3154;
	add.s64 	%rd13015, %rd13012, %rd13014;
	sub.s64 	%rd13016, %rd13013, %rd13015;
	cvt.u32.u64 	%r3174, %rd13016;
	setp.gt.s64 	%p1088, %rd13016, -1;
	@%p1088 bra 	$L__BB0_1011;
	cvt.u32.u64 	%r2680, %rd1283;
	add.s32 	%r3181, %r2680, %r3181;
	setp.lt.u32 	%p1089, %r3181, %r2680;
	selp.u64 	%rd13017, 1, 0, %p1089;
	and.b64  	%rd13018, %rd16342, 4294967295;
	add.s64 	%rd13019, %rd13018, %rd13017;
	add.s64 	%rd16342, %rd13019, %rd1259;
	shr.u64 	%rd13020, %rd16342, 32;
	and.b64  	%rd13021, %rd16341, 4294967295;
	add.s64 	%rd13022, %rd13020, %rd13021;
	add.s64 	%rd16341, %rd13022, %rd1260;
	shr.u64 	%rd13023, %rd16341, 32;
	and.b64  	%rd13024, %rd16340, 4294967295;
	add.s64 	%rd13025, %rd13023, %rd13024;
	add.s64 	%rd16340, %rd13025, %rd1141;
	shr.u64 	%rd13026, %rd16340, 32;
	and.b64  	%rd13027, %rd16339, 4294967295;
	add.s64 	%rd13028, %rd13026, %rd13027;
	add.s64 	%rd16339, %rd13028, %rd1258;
	shr.u64 	%rd13029, %rd16339, 32;
	and.b64  	%rd13030, %rd16338, 4294967295;
	add.s64 	%rd13031, %rd13029, %rd13030;
	add.s64 	%rd16338, %rd13031, %rd1257;
	shr.u64 	%rd13032, %rd16338, 32;
	and.b64  	%rd13033, %rd16337, 4294967295;
	add.s64 	%rd13034, %rd13032, %rd13033;
	add.s64 	%rd16337, %rd13034, %rd1142;
	{ .reg .b32 tmp; mov.b64 {tmp, %r2681}, %rd16337; }
	add.s32 	%r2682, %r3174, %r2681;
	add.s32 	%r3174, %r2682, %r713;
$L__BB0_1011:
	cvt.u32.u64 	%r3180, %rd16342;
	cvt.u32.u64 	%r3179, %rd16341;
	cvt.u32.u64 	%r3178, %rd16340;
	cvt.u32.u64 	%r3177, %rd16339;
	cvt.u32.u64 	%r3176, %rd16338;
	cvt.u32.u64 	%r3175, %rd16337;
$L__BB0_1012:
	setp.lt.u32 	%p1090, %r3062, %r713;
	@%p1090 bra 	$L__BB0_1027;
	setp.gt.u32 	%p1091, %r3062, %r713;
	@%p1091 bra 	$L__BB0_1026;
	cvt.u32.u64 	%r2683, %rd1142;
	setp.lt.u32 	%p1092, %r3063, %r2683;
	@%p1092 bra 	$L__BB0_1027;
	setp.gt.u32 	%p1093, %r3063, %r2683;
	@%p1093 bra 	$L__BB0_1026;
	cvt.u32.u64 	%r2685, %rd1257;
	setp.lt.u32 	%p1094, %r3064, %r2685;
	@%p1094 bra 	$L__BB0_1027;
	setp.gt.u32 	%p1095, %r3064, %r2685;
	@%p1095 bra 	$L__BB0_1026;
	cvt.u32.u64 	%r2687, %rd1258;
	setp.lt.u32 	%p1096, %r3065, %r2687;
	@%p1096 bra 	$L__BB0_1027;
	setp.gt.u32 	%p1097, %r3065, %r2687;
	@%p1097 bra 	$L__BB0_1026;
	cvt.u32.u64 	%r2689, %rd1141;
	setp.lt.u32 	%p1098, %r3066, %r2689;
	@%p1098 bra 	$L__BB0_1027;
	setp.gt.u32 	%p1099, %r3066, %r2689;
	@%p1099 bra 	$L__BB0_1026;
	cvt.u32.u64 	%r2691, %rd1260;
	setp.lt.u32 	%p1100, %r3067, %r2691;
	@%p1100 bra 	$L__BB0_1027;
	setp.gt.u32 	%p1101, %r3067, %r2691;
	@%p1101 bra 	$L__BB0_1026;
	cvt.u32.u64 	%r2693, %rd1259;
	setp.lt.u32 	%p1102, %r3068, %r2693;
	@%p1102 bra 	$L__BB0_1027;
	cvt.u32.u64 	%r2695, %rd1283;
	setp.le.u32 	%p1103, %r3068, %r2693;
	setp.lt.u32 	%p1104, %r3069, %r2695;
	and.pred  	%p1105, %p1103, %p1104;
	@%p1105 bra 	$L__BB0_1027;
$L__BB0_1026:
	cvt.u64.u32 	%rd13036, %r3069;
	sub.s64 	%rd13037, %rd13036, %rd1283;
	cvt.u32.u64 	%r3069, %rd13037;
	shr.u64 	%rd13038, %rd13037, 63;
	cvt.u64.u32 	%rd13039, %r3068;
	add.s64 	%rd13040, %rd13038, %rd1259;
	sub.s64 	%rd13041, %rd13039, %rd13040;
	cvt.u32.u64 	%r3068, %rd13041;
	shr.u64 	%rd13042, %rd13041, 63;
	cvt.u64.u32 	%rd13043, %r3067;
	add.s64 	%rd13044, %rd13042, %rd1260;
	sub.s64 	%rd13045, %rd13043, %rd13044;
	cvt.u32.u64 	%r3067, %rd13045;
	shr.u64 	%rd13046, %rd13045, 63;
	cvt.u64.u32 	%rd13047, %r3066;
	add.s64 	%rd13048, %rd13046, %rd1141;
	sub.s64 	%rd13049, %rd13047, %rd13048;
	cvt.u32.u64 	%r3066, %rd13049;
	shr.u64 	%rd13050, %rd13049, 63;
	cvt.u64.u32 	%rd13051, %r3065;
	add.s64 	%rd13052, %rd13050, %rd1258;
	sub.s64 	%rd13053, %rd13051, %rd13052;
	cvt.u32.u64 	%r3065, %rd13053;
	shr.u64 	%rd13054, %rd13053, 63;
	cvt.u64.u32 	%rd13055, %r3064;
	add.s64 	%rd13056, %rd13054, %rd1257;
	sub.s64 	%rd13057, %rd13055, %rd13056;
	cvt.u32.u64 	%r3064, %rd13057;
	shr.u64 	%rd13058, %rd13057, 63;
	cvt.u64.u32 	%rd13059, %r3063;
	add.s64 	%rd13060, %rd13058, %rd1142;
	sub.s64 	%rd13061, %rd13059, %rd13060;
	cvt.u32.u64 	%r3063, %rd13061;
	shr.u64 	%rd13062, %rd13061, 63;
	cvt.u32.u64 	%r2696, %rd13062;
	add.s32 	%r2697, %r713, %r2696;
	sub.s32 	%r3062, %r3062, %r2697;
	bra.uni 	$L__BB0_1012;
$L__BB0_1027:
	cvt.u64.u32 	%rd13063, %r3069;
	mul.wide.u32 	%rd13064, %r3137, %r3069;
	cvt.u32.u64 	%r2698, %rd13064;
	shr.u64 	%rd13065, %rd13064, 32;
	mad.lo.s64 	%rd13066, %rd1025, %rd13063, %rd13065;
	shr.u64 	%rd13067, %rd13066, 32;
	mad.lo.s64 	%rd13068, %rd1026, %rd13063, %rd13067;
	shr.u64 	%rd13069, %rd13068, 32;
	mad.lo.s64 	%rd13070, %rd1027, %rd13063, %rd13069;
	shr.u64 	%rd13071, %rd13070, 32;
	mad.lo.s64 	%rd13072, %rd1028, %rd13063, %rd13071;
	shr.u64 	%rd13073, %rd13072, 32;
	mad.lo.s64 	%rd13074, %rd1029, %rd13063, %rd13073;
	shr.u64 	%rd13075, %rd13074, 32;
	mad.lo.s64 	%rd13076, %rd1030, %rd13063, %rd13075;
	shr.u64 	%rd13077, %rd13076, 32;
	mul.wide.u32 	%rd13078, %r3138, %r3069;
	add.s64 	%rd13079, %rd13077, %rd13078;
	shr.u64 	%rd13080, %rd13079, 32;
	cvt.u64.u32 	%rd13081, %r3068;
	mul.wide.u32 	%rd13082, %r3137, %r3068;
	and.b64  	%rd13083, %rd13066, 4294967295;
	add.s64 	%rd13084, %rd13082, %rd13083;
	shr.u64 	%rd13085, %rd13084, 32;
	and.b64  	%rd13086, %rd13068, 4294967295;
	add.s64 	%rd13087, %rd13085, %rd13086;
	mad.lo.s64 	%rd13088, %rd1025, %rd13081, %rd13087;
	shr.u64 	%rd13089, %rd13088, 32;
	and.b64  	%rd13090, %rd13070, 4294967295;
	add.s64 	%rd13091, %rd13089, %rd13090;
	mad.lo.s64 	%rd13092, %rd1026, %rd13081, %rd13091;
	shr.u64 	%rd13093, %rd13092, 32;
	and.b64  	%rd13094, %rd13072, 4294967295;
	add.s64 	%rd13095, %rd13093, %rd13094;
	mad.lo.s64 	%rd13096, %rd1027, %rd13081, %rd13095;
	shr.u64 	%rd13097, %rd13096, 32;
	and.b64  	%rd13098, %rd13074, 4294967295;
	add.s64 	%rd13099, %rd13097, %rd13098;
	mad.lo.s64 	%rd13100, %rd1028, %rd13081, %rd13099;
	shr.u64 	%rd13101, %rd13100, 32;
	and.b64  	%rd13102, %rd13076, 4294967295;
	add.s64 	%rd13103, %rd13101, %rd13102;
	mad.lo.s64 	%rd13104, %rd1029, %rd13081, %rd13103;
	shr.u64 	%rd13105, %rd13104, 32;
	and.b64  	%rd13106, %rd13079, 4294967295;
	add.s64 	%rd13107, %rd13105, %rd13106;
	mad.lo.s64 	%rd13108, %rd1030, %rd13081, %rd13107;
	shr.u64 	%rd13109, %rd13108, 32;
	mul.wide.u32 	%rd13110, %r3138, %r3068;
	add.s64 	%rd13111, %rd13109, %rd13080;
	add.s64 	%rd13112, %rd13111, %rd13110;
	shr.u64 	%rd13113, %rd13112, 32;
	cvt.u64.u32 	%rd13114, %r3067;
	mul.wide.u32 	%rd13115, %r3137, %r3067;
	and.b64  	%rd13116, %rd13088, 4294967295;
	add.s64 	%rd13117, %rd13115, %rd13116;
	shr.u64 	%rd13118, %rd13117, 32;
	and.b64  	%rd13119, %rd13092, 4294967295;
	add.s64 	%rd13120, %rd13118, %rd13119;
	mad.lo.s64 	%rd13121, %rd1025, %rd13114, %rd13120;
	shr.u64 	%rd13122, %rd13121, 32;
	and.b64  	%rd13123, %rd13096, 4294967295;
	add.s64 	%rd13124, %rd13122, %rd13123;
	mad.lo.s64 	%rd13125, %rd1026, %rd13114, %rd13124;
	shr.u64 	%rd13126, %rd13125, 32;
	and.b64  	%rd13127, %rd13100, 4294967295;
	add.s64 	%rd13128, %rd13126, %rd13127;
	mad.lo.s64 	%rd13129, %rd1027, %rd13114, %rd13128;
	shr.u64 	%rd13130, %rd13129, 32;
	and.b64  	%rd13131, %rd13104, 4294967295;
	add.s64 	%rd13132, %rd13130, %rd13131;
	mad.lo.s64 	%rd13133, %rd1028, %rd13114, %rd13132;
	shr.u64 	%rd13134, %rd13133, 32;
	and.b64  	%rd13135, %rd13108, 4294967295;
	add.s64 	%rd13136, %rd13134, %rd13135;
	mad.lo.s64 	%rd13137, %rd1029, %rd13114, %rd13136;
	shr.u64 	%rd13138, %rd13137, 32;
	and.b64  	%rd13139, %rd13112, 4294967295;
	add.s64 	%rd13140, %rd13138, %rd13139;
	mad.lo.s64 	%rd13141, %rd1030, %rd13114, %rd13140;
	shr.u64 	%rd13142, %rd13141, 32;
	mul.wide.u32 	%rd13143, %r3138, %r3067;
	add.s64 	%rd13144, %rd13142, %rd13113;
	add.s64 	%rd13145, %rd13144, %rd13143;
	shr.u64 	%rd13146, %rd13145, 32;
	cvt.u64.u32 	%rd13147, %r3066;
	mul.wide.u32 	%rd13148, %r3137, %r3066;
	and.b64  	%rd13149, %rd13121, 4294967295;
	add.s64 	%rd13150, %rd13148, %rd13149;
	shr.u64 	%rd13151, %rd13150, 32;
	and.b64  	%rd13152, %rd13125, 4294967295;
	add.s64 	%rd13153, %rd13151, %rd13152;
	mad.lo.s64 	%rd13154, %rd1025, %rd13147, %rd13153;
	shr.u64 	%rd13155, %rd13154, 32;
	and.b64  	%rd13156, %rd13129, 4294967295;
	add.s64 	%rd13157, %rd13155, %rd13156;
	mad.lo.s64 	%rd13158, %rd1026, %rd13147, %rd13157;
	shr.u64 	%rd13159, %rd13158, 32;
	and.b64  	%rd13160, %rd13133, 4294967295;
	add.s64 	%rd13161, %rd13159, %rd13160;
	mad.lo.s64 	%rd13162, %rd1027, %rd13147, %rd13161;
	shr.u64 	%rd13163, %rd13162, 32;
	and.b64  	%rd13164, %rd13137, 4294967295;
	add.s64 	%rd13165, %rd13163, %rd13164;
	mad.lo.s64 	%rd13166, %rd1028, %rd13147, %rd13165;
	shr.u64 	%rd13167, %rd13166, 32;
	and.b64  	%rd13168, %rd13141, 4294967295;
	add.s64 	%rd13169, %rd13167, %rd13168;
	mad.lo.s64 	%rd13170, %rd1029, %rd13147, %rd13169;
	shr.u64 	%rd13171, %rd13170, 32;
	and.b64  	%rd13172, %rd13145, 4294967295;
	add.s64 	%rd13173, %rd13171, %rd13172;
	mad.lo.s64 	%rd13174, %rd1030, %rd13147, %rd13173;
	shr.u64 	%rd13175, %rd13174, 32;
	mul.wide.u32 	%rd13176, %r3138, %r3066;
	add.s64 	%rd13177, %rd13175, %rd13146;
	add.s64 	%rd13178, %rd13177, %rd13176;
	shr.u64 	%rd13179, %rd13178, 32;
	cvt.u64.u32 	%rd13180, %r3065;
	mul.wide.u32 	%rd13181, %r3137, %r3065;
	and.b64  	%rd13182, %rd13154, 4294967295;
	add.s64 	%rd13183, %rd13181, %rd13182;
	shr.u64 	%rd13184, %rd13183, 32;
	and.b64  	%rd13185, %rd13158, 4294967295;
	add.s64 	%rd13186, %rd13184, %rd13185;
	mad.lo.s64 	%rd13187, %rd1025, %rd13180, %rd13186;
	shr.u64 	%rd13188, %rd13187, 32;
	and.b64  	%rd13189, %rd13162, 4294967295;
	add.s64 	%rd13190, %rd13188, %rd13189;
	mad.lo.s64 	%rd13191, %rd1026, %rd13180, %rd13190;
	shr.u64 	%rd13192, %rd13191, 32;
	and.b64  	%rd13193, %rd13166, 4294967295;
	add.s64 	%rd13194, %rd13192, %rd13193;
	mad.lo.s64 	%rd13195, %rd1027, %rd13180, %rd13194;
	shr.u64 	%rd13196, %rd13195, 32;
	and.b64  	%rd13197, %rd13170, 4294967295;
	add.s64 	%rd13198, %rd13196, %rd13197;
	mad.lo.s64 	%rd13199, %rd1028, %rd13180, %rd13198;
	shr.u64 	%rd13200, %rd13199, 32;
	and.b64  	%rd13201, %rd13174, 4294967295;
	add.s64 	%rd13202, %rd13200, %rd13201;
	mad.lo.s64 	%rd13203, %rd1029, %rd13180, %rd13202;
	shr.u64 	%rd13204, %rd13203, 32;
	and.b64  	%rd13205, %rd13178, 4294967295;
	add.s64 	%rd13206, %rd13204, %rd13205;
	mad.lo.s64 	%rd13207, %rd1030, %rd13180, %rd13206;
	shr.u64 	%rd13208, %rd13207, 32;
	mul.wide.u32 	%rd13209, %r3138, %r3065;
	add.s64 	%rd13210, %rd13208, %rd13179;
	add.s64 	%rd13211, %rd13210, %rd13209;
	shr.u64 	%rd13212, %rd13211, 32;
	cvt.u64.u32 	%rd13213, %r3064;
	mul.wide.u32 	%rd13214, %r3137, %r3064;
	and.b64  	%rd13215, %rd13187, 4294967295;
	add.s64 	%rd13216, %rd13214, %rd13215;
	shr.u64 	%rd13217, %rd13216, 32;
	and.b64  	%rd13218, %rd13191, 4294967295;
	add.s64 	%rd13219, %rd13217, %rd13218;
	mad.lo.s64 	%rd13220, %rd1025, %rd13213, %rd13219;
	shr.u64 	%rd13221, %rd13220, 32;
	and.b64  	%rd13222, %rd13195, 4294967295;
	add.s64 	%rd13223, %rd13221, %rd13222;
	mad.lo.s64 	%rd13224, %rd1026, %rd13213, %rd13223;
	shr.u64 	%rd13225, %rd13224, 32;
	and.b64  	%rd13226, %rd13199, 4294967295;
	add.s64 	%rd13227, %rd13225, %rd13226;
	mad.lo.s64 	%rd13228, %rd1027, %rd13213, %rd13227;
	shr.u64 	%rd13229, %rd13228, 32;
	and.b64  	%rd13230, %rd13203, 4294967295;
	add.s64 	%rd13231, %rd13229, %rd13230;
	mad.lo.s64 	%rd13232, %rd1028, %rd13213, %rd13231;
	shr.u64 	%rd13233, %rd13232, 32;
	and.b64  	%rd13234, %rd13207, 4294967295;
	add.s64 	%rd13235, %rd13233, %rd13234;
	mad.lo.s64 	%rd13236, %rd1029, %rd13213, %rd13235;
	shr.u64 	%rd13237, %rd13236, 32;
	and.b64  	%rd13238, %rd13211, 4294967295;
	add.s64 	%rd13239, %rd13237, %rd13238;
	mad.lo.s64 	%rd13240, %rd1030, %rd13213, %rd13239;
	shr.u64 	%rd13241, %rd13240, 32;
	mul.wide.u32 	%rd13242, %r3138, %r3064;
	add.s64 	%rd13243, %rd13241, %rd13212;
	add.s64 	%rd13244, %rd13243, %rd13242;
	shr.u64 	%rd13245, %rd13244, 32;
	cvt.u64.u32 	%rd13246, %r3063;
	mul.wide.u32 	%rd13247, %r3137, %r3063;
	and.b64  	%rd13248, %rd13220, 4294967295;
	add.s64 	%rd13249, %rd13247, %rd13248;
	shr.u64 	%rd13250, %rd13249, 32;
	and.b64  	%rd13251, %rd13224, 4294967295;
	add.s64 	%rd13252, %rd13250, %rd13251;
	mad.lo.s64 	%rd13253, %rd1025, %rd13246, %rd13252;
	shr.u64 	%rd13254, %rd13253, 32;
	and.b64  	%rd13255, %rd13228, 4294967295;
	add.s64 	%rd13256, %rd13254, %rd13255;
	mad.lo.s64 	%rd13257, %rd1026, %rd13246, %rd13256;
	shr.u64 	%rd13258, %rd13257, 32;
	and.b64  	%rd13259, %rd13232, 4294967295;
	add.s64 	%rd13260, %rd13258, %rd13259;
	mad.lo.s64 	%rd13261, %rd1027, %rd13246, %rd13260;
	shr.u64 	%rd13262, %rd13261, 32;
	and.b64  	%rd13263, %rd13236, 4294967295;
	add.s64 	%rd13264, %rd13262, %rd13263;
	mad.lo.s64 	%rd13265, %rd1028, %rd13246, %rd13264;
	shr.u64 	%rd13266, %rd13265, 32;
	and.b64  	%rd13267, %rd13240, 4294967295;
	add.s64 	%rd13268, %rd13266, %rd13267;
	mad.lo.s64 	%rd13269, %rd1029, %rd13246, %rd13268;
	shr.u64 	%rd13270, %rd13269, 32;
	and.b64  	%rd13271, %rd13244, 4294967295;
	add.s64 	%rd13272, %rd13270, %rd13271;
	mad.lo.s64 	%rd13273, %rd1030, %rd13246, %rd13272;
	shr.u64 	%rd13274, %rd13273, 32;
	mul.wide.u32 	%rd13275, %r3138, %r3063;
	add.s64 	%rd13276, %rd13274, %rd13245;
	add.s64 	%rd13277, %rd13276, %rd13275;
	shr.u64 	%rd13278, %rd13277, 32;
	cvt.u64.u32 	%rd13279, %r3062;
	mul.wide.u32 	%rd13280, %r3137, %r3062;
	and.b64  	%rd13281, %rd13253, 4294967295;
	add.s64 	%rd13282, %rd13280, %rd13281;
	shr.u64 	%rd13283, %rd13282, 32;
	and.b64  	%rd13284, %rd13257, 4294967295;
	add.s64 	%rd13285, %rd13283, %rd13284;
	mad.lo.s64 	%rd13286, %rd1025, %rd13279, %rd13285;
	cvt.u32.u64 	%r2699, %rd13286;
	shr.u64 	%rd13287, %rd13286, 32;
	and.b64  	%rd13288, %rd13261, 4294967295;
	add.s64 	%rd13289, %rd13287, %rd13288;
	mad.lo.s64 	%rd13290, %rd1026, %rd13279, %rd13289;
	shr.u64 	%rd13291, %rd13290, 32;
	and.b64  	%rd13292, %rd13265, 4294967295;
	add.s64 	%rd13293, %rd13291, %rd13292;
	mad.lo.s64 	%rd13294, %rd1027, %rd13279, %rd13293;
	shr.u64 	%rd13295, %rd13294, 32;
	and.b64  	%rd13296, %rd13269, 4294967295;
	add.s64 	%rd13297, %rd13295, %rd13296;
	mad.lo.s64 	%rd13298, %rd1028, %rd13279, %rd13297;
	shr.u64 	%rd13299, %rd13298, 32;
	and.b64  	%rd13300, %rd13273, 4294967295;
	add.s64 	%rd13301, %rd13299, %rd13300;
	mad.lo.s64 	%rd13302, %rd1029, %rd13279, %rd13301;
	shr.u64 	%rd13303, %rd13302, 32;
	and.b64  	%rd13304, %rd13277, 4294967295;
	add.s64 	%rd13305, %rd13303, %rd13304;
	mad.lo.s64 	%rd13306, %rd1030, %rd13279, %rd13305;
	shr.u64 	%rd13307, %rd13306, 32;
	mul.wide.u32 	%rd13308, %r3138, %r3062;
	add.s64 	%rd13309, %rd13307, %rd13278;
	add.s64 	%rd13310, %rd13309, %rd13308;
	shr.u64 	%rd13311, %rd13310, 32;
	and.b64  	%rd13312, %rd13286, 4294967295;
	mul.lo.s64 	%rd13313, %rd13312, 977;
	cvt.u32.u64 	%r2700, %rd13313;
	shr.u64 	%rd13314, %rd13313, 32;
	and.b64  	%rd13315, %rd13290, 4294967295;
	mad.lo.s64 	%rd13316, %rd13315, 977, %rd13314;
	shr.u64 	%rd13317, %rd13316, 32;
	and.b64  	%rd13318, %rd13294, 4294967295;
	mad.lo.s64 	%rd13319, %rd13318, 977, %rd13317;
	shr.u64 	%rd13320, %rd13319, 32;
	and.b64  	%rd13321, %rd13298, 4294967295;
	mad.lo.s64 	%rd13322, %rd13321, 977, %rd13320;
	shr.u64 	%rd13323, %rd13322, 32;
	and.b64  	%rd13324, %rd13302, 4294967295;
	mad.lo.s64 	%rd13325, %rd13324, 977, %rd13323;
	shr.u64 	%rd13326, %rd13325, 32;
	and.b64  	%rd13327, %rd13306, 4294967295;
	mad.lo.s64 	%rd13328, %rd13327, 977, %rd13326;
	shr.u64 	%rd13329, %rd13328, 32;
	and.b64  	%rd13330, %rd13310, 4294967295;
	mad.lo.s64 	%rd13331, %rd13330, 977, %rd13329;
	shr.u64 	%rd13332, %rd13331, 32;
	mad.lo.s64 	%rd13333, %rd13311, 977, %rd13332;
	shr.u64 	%rd13334, %rd13333, 32;
	add.s32 	%r2701, %r2698, %r2700;
	setp.lt.u32 	%p1106, %r2701, %r2698;
	selp.u64 	%rd13335, 1, 0, %p1106;
	and.b64  	%rd13336, %rd13084, 4294967295;
	and.b64  	%rd13337, %rd13316, 4294967295;
	add.s64 	%rd13338, %rd13336, %rd13335;
	add.s64 	%rd13339, %rd13338, %rd13337;
	cvt.u32.u64 	%r2702, %rd13339;
	shr.u64 	%rd13340, %rd13339, 32;
	and.b64  	%rd13341, %rd13117, 4294967295;
	and.b64  	%rd13342, %rd13319, 4294967295;
	add.s64 	%rd13343, %rd13340, %rd13341;
	add.s64 	%rd13344, %rd13343, %rd13342;
	shr.u64 	%rd13345, %rd13344, 32;
	and.b64  	%rd13346, %rd13150, 4294967295;
	and.b64  	%rd13347, %rd13322, 4294967295;
	add.s64 	%rd13348, %rd13345, %rd13346;
	add.s64 	%rd13349, %rd13348, %rd13347;
	shr.u64 	%rd13350, %rd13349, 32;
	and.b64  	%rd13351, %rd13183, 4294967295;
	and.b64  	%rd13352, %rd13325, 4294967295;
	add.s64 	%rd13353, %rd13350, %rd13351;
	add.s64 	%rd13354, %rd13353, %rd13352;
	shr.u64 	%rd13355, %rd13354, 32;
	and.b64  	%rd13356, %rd13216, 4294967295;
	and.b64  	%rd13357, %rd13328, 4294967295;
	add.s64 	%rd13358, %rd13355, %rd13356;
	add.s64 	%rd13359, %rd13358, %rd13357;
	shr.u64 	%rd13360, %rd13359, 32;
	and.b64  	%rd13361, %rd13249, 4294967295;
	and.b64  	%rd13362, %rd13331, 4294967295;
	add.s64 	%rd13363, %rd13360, %rd13361;
	add.s64 	%rd13364, %rd13363, %rd13362;
	shr.u64 	%rd13365, %rd13364, 32;
	and.b64  	%rd13366, %rd13282, 4294967295;
	and.b64  	%rd13367, %rd13333, 4294967295;
	add.s64 	%rd13368, %rd13365, %rd13366;
	add.s64 	%rd13369, %rd13368, %rd13367;
	shr.u64 	%rd13370, %rd13369, 32;
	add.s64 	%rd13371, %rd13334, %rd13370;
	add.s32 	%r2703, %r2702, %r2699;
	setp.lt.u32 	%p1107, %r2703, %r2702;
	selp.u64 	%rd13372, 1, 0, %p1107;
	and.b64  	%rd13373, %rd13344, 4294967295;
	add.s64 	%rd13374, %rd13373, %rd13372;
	add.s64 	%rd13375, %rd13374, %rd13315;
	shr.u64 	%rd13376, %rd13375, 32;
	and.b64  	%rd13377, %rd13349, 4294967295;
	add.s64 	%rd13378, %rd13376, %rd13377;
	add.s64 	%rd13379, %rd13378, %rd13318;
	shr.u64 	%rd13380, %rd13379, 32;
	and.b64  	%rd13381, %rd13354, 4294967295;
	add.s64 	%rd13382, %rd13380, %rd13381;
	add.s64 	%rd13383, %rd13382, %rd13321;
	shr.u64 	%rd13384, %rd13383, 32;
	and.b64  	%rd13385, %rd13359, 4294967295;
	add.s64 	%rd13386, %rd13384, %rd13385;
	add.s64 	%rd13387, %rd13386, %rd13324;
	shr.u64 	%rd13388, %rd13387, 32;
	and.b64  	%rd13389, %rd13364, 4294967295;
	add.s64 	%rd13390, %rd13388, %rd13389;
	add.s64 	%rd13391, %rd13390, %rd13327;
	shr.u64 	%rd13392, %rd13391, 32;
	and.b64  	%rd13393, %rd13369, 4294967295;
	add.s64 	%rd13394, %rd13392, %rd13393;
	add.s64 	%rd13395, %rd13394, %rd13330;
	cvt.u32.u64 	%r2704, %rd13395;
	shr.u64 	%rd13396, %rd13395, 32;
	add.s64 	%rd13397, %rd13396, %rd13371;
	add.s64 	%rd13398, %rd13397, %rd13311;
	shr.u64 	%rd13399, %rd13398, 32;
	and.b64  	%rd13400, %rd13398, 4294967295;
	mul.lo.s64 	%rd13401, %rd13400, 977;
	shr.u64 	%rd13402, %rd13401, 32;
	mad.lo.s64 	%rd13403, %rd13399, 977, %rd13402;
	cvt.u64.u32 	%rd13404, %r2701;
	and.b64  	%rd13405, %rd13401, 4294967295;
	add.s64 	%rd16349, %rd13405, %rd13404;
	shr.u64 	%rd13406, %rd16349, 32;
	cvt.u64.u32 	%rd13407, %r2703;
	add.s64 	%rd13408, %rd13406, %rd13407;
	add.s64 	%rd13409, %rd13398, %rd13403;
	and.b64  	%rd13410, %rd13409, 4294967295;
	add.s64 	%rd16348, %rd13408, %rd13410;
	shr.u64 	%rd13411, %rd16348, 32;
	and.b64  	%rd13412, %rd13375, 4294967295;
	add.s64 	%rd13413, %rd13411, %rd13412;
	add.s64 	%rd16347, %rd13413, %rd13399;
	shr.u64 	%rd13414, %rd16347, 32;
	and.b64  	%rd13415, %rd13379, 4294967295;
	add.s64 	%rd16346, %rd13414, %rd13415;
	shr.u64 	%rd13416, %rd16346, 32;
	and.b64  	%rd13417, %rd13383, 4294967295;
	add.s64 	%rd16345, %rd13416, %rd13417;
	shr.u64 	%rd13418, %rd16345, 32;
	and.b64  	%rd13419, %rd13387, 4294967295;
	add.s64 	%rd16344, %rd13418, %rd13419;
	shr.u64 	%rd13420, %rd16344, 32;
	and.b64  	%rd13421, %rd13391, 4294967295;
	add.s64 	%rd16343, %rd13420, %rd13421;
	{ .reg .b32 tmp; mov.b64 {tmp, %r2705}, %rd16343; }
	add.s32 	%r3166, %r2704, %r2705;
$L__BB0_1028:
	cvt.u32.u64 	%r3173, %rd16349;
	cvt.u32.u64 	%r3172, %rd16348;
	cvt.u32.u64 	%r3171, %rd16347;
	cvt.u32.u64 	%r3170, %rd16346;
	cvt.u32.u64 	%r3169, %rd16345;
	cvt.u32.u64 	%r3168, %rd16344;
	cvt.u32.u64 	%r3167, %rd16343;
	setp.lt.u32 	%p1108, %r3166, %r713;
	@%p1108 bra 	$L__BB0_880;
	setp.gt.u32 	%p1109, %r3166, %r713;
	@%p1109 bra 	$L__BB0_1042;
	cvt.u32.u64 	%r2706, %rd1142;
	setp.gt.u32 	%p1110, %r2706, %r3167;
	@%p1110 bra 	$L__BB0_880;
	setp.lt.u32 	%p1111, %r2706, %r3167;
	@%p1111 bra 	$L__BB0_1042;
	cvt.u32.u64 	%r2708, %rd1257;
	setp.gt.u32 	%p1112, %r2708, %r3168;
	@%p1112 bra 	$L__BB0_880;
	setp.lt.u32 	%p1113, %r2708, %r3168;
	@%p1113 bra 	$L__BB0_1042;
	cvt.u32.u64 	%r2710, %rd1258;
	setp.gt.u32 	%p1114, %r2710, %r3169;
	@%p1114 bra 	$L__BB0_880;
	setp.lt.u32 	%p1115, %r2710, %r3169;
	@%p1115 bra 	$L__BB0_1042;
	cvt.u32.u64 	%r2712, %rd1141;
	setp.gt.u32 	%p1116, %r2712, %r3170;
	@%p1116 bra 	$L__BB0_880;
	setp.lt.u32 	%p1117, %r2712, %r3170;
	@%p1117 bra 	$L__BB0_1042;
	cvt.u32.u64 	%r2714, %rd1260;
	setp.gt.u32 	%p1118, %r2714, %r3171;
	@%p1118 bra 	$L__BB0_880;
	setp.lt.u32 	%p1119, %r2714, %r3171;
	@%p1119 bra 	$L__BB0_1042;
	cvt.u32.u64 	%r2716, %rd1259;
	setp.gt.u32 	%p1120, %r2716, %r3172;
	@%p1120 bra 	$L__BB0_880;
	cvt.u32.u64 	%r2718, %rd1283;
	setp.ge.u32 	%p1121, %r2716, %r3172;
	setp.gt.u32 	%p1122, %r2718, %r3173;
	and.pred  	%p1123, %p1121, %p1122;
	@%p1123 bra 	$L__BB0_880;
$L__BB0_1042:
	and.b64  	%rd13423, %rd16349, 4294967295;
	sub.s64 	%rd16349, %rd13423, %rd1283;
	shr.u64 	%rd13424, %rd16349, 63;
	and.b64  	%rd13425, %rd16348, 4294967295;
	add.s64 	%rd13426, %rd13424, %rd1259;
	sub.s64 	%rd16348, %rd13425, %rd13426;
	shr.u64 	%rd13427, %rd16348, 63;
	and.b64  	%rd13428, %rd16347, 4294967295;
	add.s64 	%rd13429, %rd13427, %rd1260;
	sub.s64 	%rd16347, %rd13428, %rd13429;
	shr.u64 	%rd13430, %rd16347, 63;
	and.b64  	%rd13431, %rd16346, 4294967295;
	add.s64 	%rd13432, %rd13430, %rd1141;
	sub.s64 	%rd16346, %rd13431, %rd13432;
	shr.u64 	%rd13433, %rd16346, 63;
	and.b64  	%rd13434, %rd16345, 4294967295;
	add.s64 	%rd13435, %rd13433, %rd1258;
	sub.s64 	%rd16345, %rd13434, %rd13435;
	shr.u64 	%rd13436, %rd16345, 63;
	and.b64  	%rd13437, %rd16344, 4294967295;
	add.s64 	%rd13438, %rd13436, %rd1257;
	sub.s64 	%rd16344, %rd13437, %rd13438;
	shr.u64 	%rd13439, %rd16344, 63;
	and.b64  	%rd13440, %rd16343, 4294967295;
	add.s64 	%rd13441, %rd13439, %rd1142;
	sub.s64 	%rd16343, %rd13440, %rd13441;
	shr.u64 	%rd13442, %rd16343, 63;
	cvt.u32.u64 	%r2719, %rd13442;
	add.s32 	%r2720, %r713, %r2719;
	sub.s32 	%r3166, %r3166, %r2720;
	bra.uni 	$L__BB0_1028;
$L__BB0_1043:
	mul.wide.u32 	%rd13879, %r3173, %r3173;
	cvt.u32.u64 	%r2757, %rd13879;
	shr.u64 	%rd13880, %rd13879, 32;
	mul.wide.u32 	%rd13881, %r3172, %r3173;
	add.s64 	%rd13882, %rd13880, %rd13881;
	shr.u64 	%rd13883, %rd13882, 32;
	mul.wide.u32 	%rd13884, %r3171, %r3173;
	add.s64 	%rd13885, %rd13883, %rd13884;
	shr.u64 	%rd13886, %rd13885, 32;
	mul.wide.u32 	%rd13887, %r3170, %r3173;
	add.s64 	%rd13888, %rd13886, %rd13887;
	shr.u64 	%rd13889, %rd13888, 32;
	mul.wide.u32 	%rd13890, %r3169, %r3173;
	add.s64 	%rd13891, %rd13889, %rd13890;
	shr.u64 	%rd13892, %rd13891, 32;
	mul.wide.u32 	%rd13893, %r3168, %r3173;
	add.s64 	%rd13894, %rd13892, %rd13893;
	shr.u64 	%rd13895, %rd13894, 32;
	mul.wide.u32 	%rd13896, %r3167, %r3173;
	add.s64 	%rd13897, %rd13895, %rd13896;
	shr.u64 	%rd13898, %rd13897, 32;
	mul.wide.u32 	%rd13899, %r3166, %r3173;
	add.s64 	%rd13900, %rd13898, %rd13899;
	shr.u64 	%rd13901, %rd13900, 32;
	and.b64  	%rd13902, %rd13882, 4294967295;
	add.s64 	%rd13903, %rd13881, %rd13902;
	shr.u64 	%rd13904, %rd13903, 32;
	mul.wide.u32 	%rd13905, %r3172, %r3172;
	and.b64  	%rd13906, %rd13885, 4294967295;
	add.s64 	%rd13907, %rd13904, %rd13906;
	add.s64 	%rd13908, %rd13907, %rd13905;
	shr.u64 	%rd13909, %rd13908, 32;
	mul.wide.u32 	%rd13910, %r3171, %r3172;
	and.b64  	%rd13911, %rd13888, 4294967295;
	add.s64 	%rd13912, %rd13909, %rd13911;
	add.s64 	%rd13913, %rd13912, %rd13910;
	shr.u64 	%rd13914, %rd13913, 32;
	mul.wide.u32 	%rd13915, %r3170, %r3172;
	and.b64  	%rd13916, %rd13891, 4294967295;
	add.s64 	%rd13917, %rd13914, %rd13916;
	add.s64 	%rd13918, %rd13917, %rd13915;
	shr.u64 	%rd13919, %rd13918, 32;
	mul.wide.u32 	%rd13920, %r3169, %r3172;
	and.b64  	%rd13921, %rd13894, 4294967295;
	add.s64 	%rd13922, %rd13919, %rd13921;
	add.s64 	%rd13923, %rd13922, %rd13920;
	shr.u64 	%rd13924, %rd13923, 32;
	mul.wide.u32 	%rd13925, %r3168, %r3172;
	and.b64  	%rd13926, %rd13897, 4294967295;
	add.s64 	%rd13927, %rd13924, %rd13926;
	add.s64 	%rd13928, %rd13927, %rd13925;
	shr.u64 	%rd13929, %rd13928, 32;
	mul.wide.u32 	%rd13930, %r3167, %r3172;
	and.b64  	%rd13931, %rd13900, 4294967295;
	add.s64 	%rd13932, %rd13929, %rd13931;
	add.s64 	%rd13933, %rd13932, %rd13930;
	shr.u64 	%rd13934, %rd13933, 32;
	mul.wide.u32 	%rd13935, %r3166, %r3172;
	add.s64 	%rd13936, %rd13934, %rd13901;
	add.s64 	%rd13937, %rd13936, %rd13935;
	shr.u64 	%rd13938, %rd13937, 32;
	and.b64  	%rd13939, %rd13908, 4294967295;
	add.s64 	%rd13940, %rd13884, %rd13939;
	shr.u64 	%rd13941, %rd13940, 32;
	and.b64  	%rd13942, %rd13913, 4294967295;
	add.s64 	%rd13943, %rd13941, %rd13942;
	add.s64 	%rd13944, %rd13943, %rd13910;
	shr.u64 	%rd13945, %rd13944, 32;
	mul.wide.u32 	%rd13946, %r3171, %r3171;
	and.b64  	%rd13947, %rd13918, 4294967295;
	add.s64 	%rd13948, %rd13945, %rd13947;
	add.s64 	%rd13949, %rd13948, %rd13946;
	shr.u64 	%rd13950, %rd13949, 32;
	mul.wide.u32 	%rd13951, %r3170, %r3171;
	and.b64  	%rd13952, %rd13923, 4294967295;
	add.s64 	%rd13953, %rd13950, %rd13952;
	add.s64 	%rd13954, %rd13953, %rd13951;
	shr.u64 	%rd13955, %rd13954, 32;
	mul.wide.u32 	%rd13956, %r3169, %r3171;
	and.b64  	%rd13957, %rd13928, 4294967295;
	add.s64 	%rd13958, %rd13955, %rd13957;
	add.s64 	%rd13959, %rd13958, %rd13956;
	shr.u64 	%rd13960, %rd13959, 32;
	mul.wide.u32 	%rd13961, %r3168, %r3171;
	and.b64  	%rd13962, %rd13933, 4294967295;
	add.s64 	%rd13963, %rd13960, %rd13962;
	add.s64 	%rd13964, %rd13963, %rd13961;
	shr.u64 	%rd13965, %rd13964, 32;
	mul.wide.u32 	%rd13966, %r3167, %r3171;
	and.b64  	%rd13967, %rd13937, 4294967295;
	add.s64 	%rd13968, %rd13965, %rd13967;
	add.s64 	%rd13969, %rd13968, %rd13966;
	shr.u64 	%rd13970, %rd13969, 32;
	mul.wide.u32 	%rd13971, %r3166, %r3171;
	add.s64 	%rd13972, %rd13970, %rd13938;
	add.s64 	%rd13973, %rd13972, %rd13971;
	shr.u64 	%rd13974, %rd13973, 32;
	and.b64  	%rd13975, %rd13944, 4294967295;
	add.s64 	%rd13976, %rd13887, %rd13975;
	shr.u64 	%rd13977, %rd13976, 32;
	and.b64  	%rd13978, %rd13949, 4294967295;
	add.s64 	%rd13979, %rd13977, %rd13978;
	add.s64 	%rd13980, %rd13979, %rd13915;
	shr.u64 	%rd13981, %rd13980, 32;
	and.b64  	%rd13982, %rd13954, 4294967295;
	add.s64 	%rd13983, %rd13981, %rd13982;
	add.s64 	%rd13984, %rd13983, %rd13951;
	shr.u64 	%rd13985, %rd13984, 32;
	mul.wide.u32 	%rd13986, %r3170, %r3170;
	and.b64  	%rd13987, %rd13959, 4294967295;
	add.s64 	%rd13988, %rd13985, %rd13987;
	add.s64 	%rd13989, %rd13988, %rd13986;
	shr.u64 	%rd13990, %rd13989, 32;
	mul.wide.u32 	%rd13991, %r3169, %r3170;
	and.b64  	%rd13992, %rd13964, 4294967295;
	add.s64 	%rd13993, %rd13990, %rd13992;
	add.s64 	%rd13994, %rd13993, %rd13991;
	shr.u64 	%rd13995, %rd13994, 32;
	mul.wide.u32 	%rd13996, %r3168, %r3170;
	and.b64  	%rd13997, %rd13969, 4294967295;
	add.s64 	%rd13998, %rd13995, %rd13997;
	add.s64 	%rd13999, %rd13998, %rd13996;
	shr.u64 	%rd14000, %rd13999, 32;
	mul.wide.u32 	%rd14001, %r3167, %r3170;
	and.b64  	%rd14002, %rd13973, 4294967295;
	add.s64 	%rd14003, %rd14000, %rd14002;
	add.s64 	%rd14004, %rd14003, %rd14001;
	shr.u64 	%rd14005, %rd14004, 32;
	mul.wide.u32 	%rd14006, %r3166, %r3170;
	add.s64 	%rd14007, %rd14005, %rd13974;
	add.s64 	%rd14008, %rd14007, %rd14006;
	shr.u64 	%rd14009, %rd14008, 32;
	and.b64  	%rd14010, %rd13980, 4294967295;
	add.s64 	%rd14011, %rd13890, %rd14010;
	shr.u64 	%rd14012, %rd14011, 32;
	and.b64  	%rd14013, %rd13984, 4294967295;
	add.s64 	%rd14014, %rd14012, %rd14013;
	add.s64 	%rd14015, %rd14014, %rd13920;
	shr.u64 	%rd14016, %rd14015, 32;
	and.b64  	%rd14017, %rd13989, 4294967295;
	add.s64 	%rd14018, %rd14016, %rd14017;
	add.s64 	%rd14019, %rd14018, %rd13956;
	shr.u64 	%rd14020, %rd14019, 32;
	and.b64  	%rd14021, %rd13994, 4294967295;
	add.s64 	%rd14022, %rd14020, %rd14021;
	add.s64 	%rd14023, %rd14022, %rd13991;
	shr.u64 	%rd14024, %rd14023, 32;
	mul.wide.u32 	%rd14025, %r3169, %r3169;
	and.b64  	%rd14026, %rd13999, 4294967295;
	add.s64 	%rd14027, %rd14024, %rd14026;
	add.s64 	%rd14028, %rd14027, %rd14025;
	shr.u64 	%rd14029, %rd14028, 32;
	mul.wide.u32 	%rd14030, %r3168, %r3169;
	and.b64  	%rd14031, %rd14004, 4294967295;
	add.s64 	%rd14032, %rd14029, %rd14031;
	add.s64 	%rd14033, %rd14032, %rd14030;
	shr.u64 	%rd14034, %rd14033, 32;
	mul.wide.u32 	%rd14035, %r3167, %r3169;
	and.b64  	%rd14036, %rd14008, 4294967295;
	add.s64 	%rd14037, %rd14034, %rd14036;
	add.s64 	%rd14038, %rd14037, %rd14035;
	shr.u64 	%rd14039, %rd14038, 32;
	mul.wide.u32 	%rd14040, %r3166, %r3169;
	add.s64 	%rd14041, %rd14039, %rd14009;
	add.s64 	%rd14042, %rd14041, %rd14040;
	shr.u64 	%rd14043, %rd14042, 32;
	and.b64  	%rd14044, %rd14015, 4294967295;
	add.s64 	%rd14045, %rd13893, %rd14044;
	shr.u64 	%rd14046, %rd14045, 32;
	and.b64  	%rd14047, %rd14019, 4294967295;
	add.s64 	%rd14048, %rd14046, %rd14047;
	add.s64 	%rd14049, %rd14048, %rd13925;
	shr.u64 	%rd14050, %rd14049, 32;
	and.b64  	%rd14051, %rd14023, 4294967295;
	add.s64 	%rd14052, %rd14050, %rd14051;
	add.s64 	%rd14053, %rd14052, %rd13961;
	shr.u64 	%rd14054, %rd14053, 32;
	and.b64  	%rd14055, %rd14028, 4294967295;
	add.s64 	%rd14056, %rd14054, %rd14055;
	add.s64 	%rd14057, %rd14056, %rd13996;
	shr.u64 	%rd14058, %rd14057, 32;
	and.b64  	%rd14059, %rd14033, 4294967295;
	add.s64 	%rd14060, %rd14058, %rd14059;
	add.s64 	%rd14061, %rd14060, %rd14030;
	shr.u64 	%rd14062, %rd14061, 32;
	mul.wide.u32 	%rd14063, %r3168, %r3168;
	and.b64  	%rd14064, %rd14038, 4294967295;
	add.s64 	%rd14065, %rd14062, %rd14064;
	add.s64 	%rd14066, %rd14065, %rd14063;
	shr.u64 	%rd14067, %rd14066, 32;
	mul.wide.u32 	%rd14068, %r3167, %r3168;
	and.b64  	%rd14069, %rd14042, 4294967295;
	add.s64 	%rd14070, %rd14067, %rd14069;
	add.s64 	%rd14071, %rd14070, %rd14068;
	shr.u64 	%rd14072, %rd14071, 32;
	mul.wide.u32 	%rd14073, %r3166, %r3168;
	add.s64 	%rd14074, %rd14072, %rd14043;
	add.s64 	%rd14075, %rd14074, %rd14073;
	shr.u64 	%rd14076, %rd14075, 32;
	and.b64  	%rd14077, %rd14049, 4294967295;
	add.s64 	%rd14078, %rd13896, %rd14077;
	shr.u64 	%rd14079, %rd14078, 32;
	and.b64  	%rd14080, %rd14053, 4294967295;
	add.s64 	%rd14081, %rd14079, %rd14080;
	add.s64 	%rd14082, %rd14081, %rd13930;
	shr.u64 	%rd14083, %rd14082, 32;
	and.b64  	%rd14084, %rd14057, 4294967295;
	add.s64 	%rd14085, %rd14083, %rd14084;
	add.s64 	%rd14086, %rd14085, %rd13966;
	shr.u64 	%rd14087, %rd14086, 32;
	and.b64  	%rd14088, %rd14061, 4294967295;
	add.s64 	%rd14089, %rd14087, %rd14088;
	add.s64 	%rd14090, %rd14089, %rd14001;
	shr.u64 	%rd14091, %rd14090, 32;
	and.b64  	%rd14092, %rd14066, 4294967295;
	add.s64 	%rd14093, %rd14091, %rd14092;
	add.s64 	%rd14094, %rd14093, %rd14035;
	shr.u64 	%rd14095, %rd14094, 32;
	and.b64  	%rd14096, %rd14071, 4294967295;
	add.s64 	%rd14097, %rd14095, %rd14096;
	add.s64 	%rd14098, %rd14097, %rd14068;
	shr.u64 	%rd14099, %rd14098, 32;
	mul.wide.u32 	%rd14100, %r3167, %r3167;
	and.b64  	%rd14101, %rd14075, 4294967295;
	add.s64 	%rd14102, %rd14099, %rd14101;
	add.s64 	%rd14103, %rd14102, %rd14100;
	shr.u64 	%rd14104, %rd14103, 32;
	mul.wide.u32 	%rd14105, %r3166, %r3167;
	add.s64 	%rd14106, %rd14104, %rd14076;
	add.s64 	%rd14107, %rd14106, %rd14105;
	shr.u64 	%rd14108, %rd14107, 32;
	and.b64  	%rd14109, %rd14082, 4294967295;
	add.s64 	%rd14110, %rd13899, %rd14109;
	shr.u64 	%rd14111, %rd14110, 32;
	and.b64  	%rd14112, %rd14086, 4294967295;
	add.s64 	%rd14113, %rd14111, %rd14112;
	add.s64 	%rd14114, %rd14113, %rd13935;
	cvt.u32.u64 	%r2758, %rd14114;
	shr.u64 	%rd14115, %rd14114, 32;
	and.b64  	%rd14116, %rd14090, 4294967295;
	add.s64 	%rd14117, %rd14115, %rd14116;
	add.s64 	%rd14118, %rd14117, %rd13971;
	shr.u64 	%rd14119, %rd14118, 32;
	and.b64  	%rd14120, %rd14094, 4294967295;
	add.s64 	%rd14121, %rd14119, %rd14120;
	add.s64 	%rd14122, %rd14121, %rd14006;
	shr.u64 	%rd14123, %rd14122, 32;
	and.b64  	%rd14124, %rd14098, 4294967295;
	add.s64 	%rd14125, %rd14123, %rd14124;
	add.s64 	%rd14126, %rd14125, %rd14040;
	shr.u64 	%rd14127, %rd14126, 32;
	and.b64  	%rd14128, %rd14103, 4294967295;
	add.s64 	%rd14129, %rd14127, %rd14128;
	add.s64 	%rd14130, %rd14129, %rd14073;
	shr.u64 	%rd14131, %rd14130, 32;
	and.b64  	%rd14132, %rd14107, 4294967295;
	add.s64 	%rd14133, %rd14131, %rd14132;
	add.s64 	%rd14134, %rd14133, %rd14105;
	shr.u64 	%rd14135, %rd14134, 32;
	mul.wide.u32 	%rd14136, %r3166, %r3166;
	add.s64 	%rd14137, %rd14135, %rd14108;
	add.s64 	%rd14138, %rd14137, %rd14136;
	shr.u64 	%rd14139, %rd14138, 32;
	and.b64  	%rd14140, %rd14114, 4294967295;
	mul.lo.s64 	%rd14141, %rd14140, 977;
	cvt.u32.u64 	%r2759, %rd14141;
	shr.u64 	%rd14142, %rd14141, 32;
	and.b64  	%rd14143, %rd14118, 4294967295;
	mad.lo.s64 	%rd14144, %rd14143, 977, %rd14142;
	shr.u64 	%rd14145, %rd14144, 32;
	and.b64  	%rd14146, %rd14122, 4294967295;
	mad.lo.s64 	%rd14147, %rd14146, 977, %rd14145;
	shr.u64 	%rd14148, %rd14147, 32;
	and.b64  	%rd14149, %rd14126, 4294967295;
	mad.lo.s64 	%rd14150, %rd14149, 977, %rd14148;
	shr.u64 	%rd14151, %rd14150, 32;
	and.b64  	%rd14152, %rd14130, 4294967295;
	mad.lo.s64 	%rd14153, %rd14152, 977, %rd14151;
	shr.u64 	%rd14154, %rd14153, 32;
	and.b64  	%rd14155, %rd14134, 4294967295;
	mad.lo.s64 	%rd14156, %rd14155, 977, %rd14154;
	shr.u64 	%rd14157, %rd14156, 32;
	and.b64  	%rd14158, %rd14138, 4294967295;
	mad.lo.s64 	%rd14159, %rd14158, 977, %rd14157;
	shr.u64 	%rd14160, %rd14159, 32;
	mad.lo.s64 	%rd14161, %rd14139, 977, %rd14160;
	shr.u64 	%rd14162, %rd14161, 32;
	add.s32 	%r2760, %r2757, %r2759;
	setp.lt.u32 	%p1145, %r2760, %r2757;
	selp.u64 	%rd14163, 1, 0, %p1145;
	and.b64  	%rd14164, %rd13903, 4294967295;
	and.b64  	%rd14165, %rd14144, 4294967295;
	add.s64 	%rd14166, %rd14164, %rd14163;
	add.s64 	%rd14167, %rd14166, %rd14165;
	cvt.u32.u64 	%r2761, %rd14167;
	shr.u64 	%rd14168, %rd14167, 32;
	and.b64  	%rd14169, %rd13940, 4294967295;
	and.b64  	%rd14170, %rd14147, 4294967295;
	add.s64 	%rd14171, %rd14168, %rd14169;
	add.s64 	%rd14172, %rd14171, %rd14170;
	shr.u64 	%rd14173, %rd14172, 32;
	and.b64  	%rd14174, %rd13976, 4294967295;
	and.b64  	%rd14175, %rd14150, 4294967295;
	add.s64 	%rd14176, %rd14173, %rd14174;
	add.s64 	%rd14177, %rd14176, %rd14175;
	shr.u64 	%rd14178, %rd14177, 32;
	and.b64  	%rd14179, %rd14011, 4294967295;
	and.b64  	%rd14180, %rd14153, 4294967295;
	add.s64 	%rd14181, %rd14178, %rd14179;
	add.s64 	%rd14182, %rd14181, %rd14180;
	shr.u64 	%rd14183, %rd14182, 32;
	and.b64  	%rd14184, %rd14045, 4294967295;
	and.b64  	%rd14185, %rd14156, 4294967295;
	add.s64 	%rd14186, %rd14183, %rd14184;
	add.s64 	%rd14187, %rd14186, %rd14185;
	shr.u64 	%rd14188, %rd14187, 32;
	and.b64  	%rd14189, %rd14078, 4294967295;
	and.b64  	%rd14190, %rd14159, 4294967295;
	add.s64 	%rd14191, %rd14188, %rd14189;
	add.s64 	%rd14192, %rd14191, %rd14190;
	shr.u64 	%rd14193, %rd14192, 32;
	and.b64  	%rd14194, %rd14110, 4294967295;
	and.b64  	%rd14195, %rd14161, 4294967295;
	add.s64 	%rd14196, %rd14193, %rd14194;
	add.s64 	%rd14197, %rd14196, %rd14195;
	shr.u64 	%rd14198, %rd14197, 32;
	add.s64 	%rd14199, %rd14162, %rd14198;
	add.s32 	%r2762, %r2761, %r2758;
	setp.lt.u32 	%p1146, %r2762, %r2761;
	selp.u64 	%rd14200, 1, 0, %p1146;
	and.b64  	%rd14201, %rd14172, 4294967295;
	add.s64 	%rd14202, %rd14201, %rd14200;
	add.s64 	%rd14203, %rd14202, %rd14143;
	shr.u64 	%rd14204, %rd14203, 32;
	and.b64  	%rd14205, %rd14177, 4294967295;
	add.s64 	%rd14206, %rd14204, %rd14205;
	add.s64 	%rd14207, %rd14206, %rd14146;
	shr.u64 	%rd14208, %rd14207, 32;
	and.b64  	%rd14209, %rd14182, 4294967295;
	add.s64 	%rd14210, %rd14208, %rd14209;
	add.s64 	%rd14211, %rd14210, %rd14149;
	shr.u64 	%rd14212, %rd14211, 32;
	and.b64  	%rd14213, %rd14187, 4294967295;
	add.s64 	%rd14214, %rd14212, %rd14213;
	add.s64 	%rd14215, %rd14214, %rd14152;
	shr.u64 	%rd14216, %rd14215, 32;
	and.b64  	%rd14217, %rd14192, 4294967295;
	add.s64 	%rd14218, %rd14216, %rd14217;
	add.s64 	%rd14219, %rd14218, %rd14155;
	shr.u64 	%rd14220, %rd14219, 32;
	and.b64  	%rd14221, %rd14197, 4294967295;
	add.s64 	%rd14222, %rd14220, %rd14221;
	add.s64 	%rd14223, %rd14222, %rd14158;
	cvt.u32.u64 	%r2763, %rd14223;
	shr.u64 	%rd14224, %rd14223, 32;
	add.s64 	%rd14225, %rd14224, %rd14199;
	add.s64 	%rd14226, %rd14225, %rd14139;
	shr.u64 	%rd14227, %rd14226, 32;
	and.b64  	%rd14228, %rd14226, 4294967295;
	mul.lo.s64 	%rd14229, %rd14228, 977;
	shr.u64 	%rd14230, %rd14229, 32;
	mad.lo.s64 	%rd14231, %rd14227, 977, %rd14230;
	cvt.u64.u32 	%rd14232, %r2760;
	and.b64  	%rd14233, %rd14229, 4294967295;
	add.s64 	%rd16373, %rd14233, %rd14232;
	shr.u64 	%rd14234, %rd16373, 32;
	cvt.u64.u32 	%rd14235, %r2762;
	add.s64 	%rd14236, %rd14234, %rd14235;
	add.s64 	%rd14237, %rd14226, %rd14231;
	and.b64  	%rd14238, %rd14237, 4294967295;
	add.s64 	%rd16374, %rd14236, %rd14238;
	shr.u64 	%rd14239, %rd16374, 32;
	and.b64  	%rd14240, %rd14203, 4294967295;
	add.s64 	%rd14241, %rd14239, %rd14240;
	add.s64 	%rd16375, %rd14241, %rd14227;
	shr.u64 	%rd14242, %rd16375, 32;
	and.b64  	%rd14243, %rd14207, 4294967295;
	add.s64 	%rd16376, %rd14242, %rd14243;
	shr.u64 	%rd14244, %rd16376, 32;
	and.b64  	%rd14245, %rd14211, 4294967295;
	add.s64 	%rd16377, %rd14244, %rd14245;
	shr.u64 	%rd14246, %rd16377, 32;
	and.b64  	%rd14247, %rd14215, 4294967295;
	add.s64 	%rd16378, %rd14246, %rd14247;
	shr.u64 	%rd14248, %rd16378, 32;
	and.b64  	%rd14249, %rd14219, 4294967295;
	add.s64 	%rd16379, %rd14248, %rd14249;
	{ .reg .b32 tmp; mov.b64 {tmp, %r2764}, %rd16379; }
	add.s32 	%r3166, %r2763, %r2764;
$L__BB0_1044:
	cvt.u32.u64 	%r3167, %rd16379;
	cvt.u32.u64 	%r3168, %rd16378;
	cvt.u32.u64 	%r3169, %rd16377;
	cvt.u32.u64 	%r3170, %rd16376;
	cvt.u32.u64 	%r3171, %rd16375;
	cvt.u32.u64 	%r3172, %rd16374;
	cvt.u32.u64 	%r3173, %rd16373;
	setp.lt.u32 	%p1147, %r3166, %r795;
	@%p1147 bra 	$L__BB0_1059;
	setp.gt.u32 	%p1148, %r3166, %r795;
	@%p1148 bra 	$L__BB0_1058;
	cvt.u32.u64 	%r2765, %rd1368;
	setp.gt.u32 	%p1149, %r2765, %r3167;
	@%p1149 bra 	$L__BB0_1059;
	setp.lt.u32 	%p1150, %r2765, %r3167;
	@%p1150 bra 	$L__BB0_1058;
	cvt.u32.u64 	%r2767, %rd1367;
	setp.gt.u32 	%p1151, %r2767, %r3168;
	@%p1151 bra 	$L__BB0_1059;
	setp.lt.u32 	%p1152, %r2767, %r3168;
	@%p1152 bra 	$L__BB0_1058;
	cvt.u32.u64 	%r2769, %rd1366;
	setp.gt.u32 	%p1153, %r2769, %r3169;
	@%p1153 bra 	$L__BB0_1059;
	setp.lt.u32 	%p1154, %r2769, %r3169;
	@%p1154 bra 	$L__BB0_1058;
	cvt.u32.u64 	%r2771, %rd1365;
	setp.gt.u32 	%p1155, %r2771, %r3170;
	@%p1155 bra 	$L__BB0_1059;
	setp.lt.u32 	%p1156, %r2771, %r3170;
	@%p1156 bra 	$L__BB0_1058;
	cvt.u32.u64 	%r2773, %rd1364;
	setp.gt.u32 	%p1157, %r2773, %r3171;
	@%p1157 bra 	$L__BB0_1059;
	setp.lt.u32 	%p1158, %r2773, %r3171;
	@%p1158 bra 	$L__BB0_1058;
	cvt.u32.u64 	%r2775, %rd1363;
	setp.gt.u32 	%p1159, %r2775, %r3172;
	@%p1159 bra 	$L__BB0_1059;
	cvt.u32.u64 	%r2777, %rd1362;
	setp.ge.u32 	%p1160, %r2775, %r3172;
	setp.gt.u32 	%p1161, %r2777, %r3173;
	and.pred  	%p1162, %p1160, %p1161;
	@%p1162 bra 	$L__BB0_1059;
$L__BB0_1058:
	and.b64  	%rd14251, %rd16373, 4294967295;
	sub.s64 	%rd16373, %rd14251, %rd1362;
	shr.u64 	%rd14252, %rd16373, 63;
	and.b64  	%rd14253, %rd16374, 4294967295;
	add.s64 	%rd14254, %rd14252, %rd1363;
	sub.s64 	%rd16374, %rd14253, %rd14254;
	shr.u64 	%rd14255, %rd16374, 63;
	and.b64  	%rd14256, %rd16375, 4294967295;
	add.s64 	%rd14257, %rd14255, %rd1364;
	sub.s64 	%rd16375, %rd14256, %rd14257;
	shr.u64 	%rd14258, %rd16375, 63;
	and.b64  	%rd14259, %rd16376, 4294967295;
	add.s64 	%rd14260, %rd14258, %rd1365;
	sub.s64 	%rd16376, %rd14259, %rd14260;
	shr.u64 	%rd14261, %rd16376, 63;
	and.b64  	%rd14262, %rd16377, 4294967295;
	add.s64 	%rd14263, %rd14261, %rd1366;
	sub.s64 	%rd16377, %rd14262, %rd14263;
	shr.u64 	%rd14264, %rd16377, 63;
	and.b64  	%rd14265, %rd16378, 4294967295;
	add.s64 	%rd14266, %rd14264, %rd1367;
	sub.s64 	%rd16378, %rd14265, %rd14266;
	shr.u64 	%rd14267, %rd16378, 63;
	and.b64  	%rd14268, %rd16379, 4294967295;
	add.s64 	%rd14269, %rd14267, %rd1368;
	sub.s64 	%rd16379, %rd14268, %rd14269;
	shr.u64 	%rd14270, %rd16379, 63;
	cvt.u32.u64 	%r2778, %rd14270;
	add.s32 	%r2779, %r795, %r2778;
	sub.s32 	%r3166, %r3166, %r2779;
	bra.uni 	$L__BB0_1044;
$L__BB0_1059:
	shr.u32 	%r3232, %r3232, 1;
	add.s32 	%r3231, %r3231, 1;
	setp.ne.s32 	%p1163, %r3231, 32;
	@%p1163 bra 	$L__BB0_884;
	add.s32 	%r3214, %r3214, 1;
	setp.ne.s32 	%p1164, %r3214, 8;
	@%p1164 bra 	$L__BB0_883;
	cvt.u64.u32 	%rd1411, %r3215;
	mul.wide.u32 	%rd14271, %r3215, %r3215;
	cvt.u32.u64 	%r2780, %rd14271;
	shr.u64 	%rd14272, %rd14271, 32;
	cvt.u64.u32 	%rd1412, %r3216;
	mul.wide.u32 	%rd14273, %r3216, %r3215;
	add.s64 	%rd14274, %rd14272, %rd14273;
	shr.u64 	%rd14275, %rd14274, 32;
	cvt.u64.u32 	%rd1413, %r3217;
	mul.wide.u32 	%rd14276, %r3217, %r3215;
	add.s64 	%rd14277, %rd14275, %rd14276;
	shr.u64 	%rd14278, %rd14277, 32;
	cvt.u64.u32 	%rd1414, %r3218;
	mul.wide.u32 	%rd14279, %r3218, %r3215;
	add.s64 	%rd14280, %rd14278, %rd14279;
	shr.u64 	%rd14281, %rd14280, 32;
	cvt.u64.u32 	%rd1415, %r3219;
	mul.wide.u32 	%rd14282, %r3219, %r3215;
	add.s64 	%rd14283, %rd14281, %rd14282;
	shr.u64 	%rd14284, %rd14283, 32;
	cvt.u64.u32 	%rd1416, %r3220;
	mul.wide.u32 	%rd14285, %r3220, %r3215;
	add.s64 	%rd14286, %rd14284, %rd14285;
	shr.u64 	%rd14287, %rd14286, 32;
	cvt.u64.u32 	%rd1417, %r3221;
	mul.wide.u32 	%rd14288, %r3221, %r3215;
	add.s64 	%rd14289, %rd14287, %rd14288;
	shr.u64 	%rd14290, %rd14289, 32;
	cvt.u64.u32 	%rd1418, %r3241;
	mul.wide.u32 	%rd14291, %r3241, %r3215;
	add.s64 	%rd14292, %rd14290, %rd14291;
	shr.u64 	%rd14293, %rd14292, 32;
	and.b64  	%rd14294, %rd14274, 4294967295;
	add.s64 	%rd14295, %rd14273, %rd14294;
	shr.u64 	%rd14296, %rd14295, 32;
	mul.wide.u32 	%rd14297, %r3216, %r3216;
	and.b64  	%rd14298, %rd14277, 4294967295;
	add.s64 	%rd14299, %rd14296, %rd14298;
	add.s64 	%rd14300, %rd14299, %rd14297;
	shr.u64 	%rd14301, %rd14300, 32;
	mul.wide.u32 	%rd14302, %r3217, %r3216;
	and.b64  	%rd14303, %rd14280, 4294967295;
	add.s64 	%rd14304, %rd14301, %rd14303;
	add.s64 	%rd14305, %rd14304, %rd14302;
	shr.u64 	%rd14306, %rd14305, 32;
	mul.wide.u32 	%rd14307, %r3218, %r3216;
	and.b64  	%rd14308, %rd14283, 4294967295;
	add.s64 	%rd14309, %rd14306, %rd14308;
	add.s64 	%rd14310, %rd14309, %rd14307;
	shr.u64 	%rd14311, %rd14310, 32;
	mul.wide.u32 	%rd14312, %r3219, %r3216;
	and.b64  	%rd14313, %rd14286, 4294967295;
	add.s64 	%rd14314, %rd14311, %rd14313;
	add.s64 	%rd14315, %rd14314, %rd14312;
	shr.u64 	%rd14316, %rd14315, 32;
	mul.wide.u32 	%rd14317, %r3220, %r3216;
	and.b64  	%rd14318, %rd14289, 4294967295;
	add.s64 	%rd14319, %rd14316, %rd14318;
	add.s64 	%rd14320, %rd14319, %rd14317;
	shr.u64 	%rd14321, %rd14320, 32;
	mul.wide.u32 	%rd14322, %r3221, %r3216;
	and.b64  	%rd14323, %rd14292, 4294967295;
	add.s64 	%rd14324, %rd14321, %rd14323;
	add.s64 	%rd14325, %rd14324, %rd14322;
	shr.u64 	%rd14326, %rd14325, 32;
	mul.wide.u32 	%rd14327, %r3241, %r3216;
	add.s64 	%rd14328, %rd14326, %rd14293;
	add.s64 	%rd14329, %rd14328, %rd14327;
	shr.u64 	%rd14330, %rd14329, 32;
	and.b64  	%rd14331, %rd14300, 4294967295;
	add.s64 	%rd14332, %rd14276, %rd14331;
	shr.u64 	%rd14333, %rd14332, 32;
	and.b64  	%rd14334, %rd14305, 4294967295;
	add.s64 	%rd14335, %rd14333, %rd14334;
	add.s64 	%rd14336, %rd14335, %rd14302;
	shr.u64 	%rd14337, %rd14336, 32;
	mul.wide.u32 	%rd14338, %r3217, %r3217;
	and.b64  	%rd14339, %rd14310, 4294967295;
	add.s64 	%rd14340, %rd14337, %rd14339;
	add.s64 	%rd14341, %rd14340, %rd14338;
	shr.u64 	%rd14342, %rd14341, 32;
	mul.wide.u32 	%rd14343, %r3218, %r3217;
	and.b64  	%rd14344, %rd14315, 4294967295;
	add.s64 	%rd14345, %rd14342, %rd14344;
	add.s64 	%rd14346, %rd14345, %rd14343;
	shr.u64 	%rd14347, %rd14346, 32;
	mul.wide.u32 	%rd14348, %r3219, %r3217;
	and.b64  	%rd14349, %rd14320, 4294967295;
	add.s64 	%rd14350, %rd14347, %rd14349;
	add.s64 	%rd14351, %rd14350, %rd14348;
	shr.u64 	%rd14352, %rd14351, 32;
	mul.wide.u32 	%rd14353, %r3220, %r3217;
	and.b64  	%rd14354, %rd14325, 4294967295;
	add.s64 	%rd14355, %rd14352, %rd14354;
	add.s64 	%rd14356, %rd14355, %rd14353;
	shr.u64 	%rd14357, %rd14356, 32;
	mul.wide.u32 	%rd14358, %r3221, %r3217;
	and.b64  	%rd14359, %rd14329, 4294967295;
	add.s64 	%rd14360, %rd14357, %rd14359;
	add.s64 	%rd14361, %rd14360, %rd14358;
	shr.u64 	%rd14362, %rd14361, 32;
	mul.wide.u32 	%rd14363, %r3241, %r3217;
	add.s64 	%rd14364, %rd14362, %rd14330;
	add.s64 	%rd14365, %rd14364, %rd14363;
	shr.u64 	%rd14366, %rd14365, 32;
	and.b64  	%rd14367, %rd14336, 4294967295;
	add.s64 	%rd14368, %rd14279, %rd14367;
	shr.u64 	%rd14369, %rd14368, 32;
	and.b64  	%rd14370, %rd14341, 4294967295;
	add.s64 	%rd14371, %rd14369, %rd14370;
	add.s64 	%rd14372, %rd14371, %rd14307;
	shr.u64 	%rd14373, %rd14372, 32;
	and.b64  	%rd14374, %rd14346, 4294967295;
	add.s64 	%rd14375, %rd14373, %rd14374;
	add.s64 	%rd14376, %rd14375, %rd14343;
	shr.u64 	%rd14377, %rd14376, 32;
	mul.wide.u32 	%rd14378, %r3218, %r3218;
	and.b64  	%rd14379, %rd14351, 4294967295;
	add.s64 	%rd14380, %rd14377, %rd14379;
	add.s64 	%rd14381, %rd14380, %rd14378;
	shr.u64 	%rd14382, %rd14381, 32;
	mul.wide.u32 	%rd14383, %r3219, %r3218;
	and.b64  	%rd14384, %rd14356, 4294967295;
	add.s64 	%rd14385, %rd14382, %rd14384;
	add.s64 	%rd14386, %rd14385, %rd14383;
	shr.u64 	%rd14387, %rd14386, 32;
	mul.wide.u32 	%rd14388, %r3220, %r3218;
	and.b64  	%rd14389, %rd14361, 4294967295;
	add.s64 	%rd14390, %rd14387, %rd14389;
	add.s64 	%rd14391, %rd14390, %rd14388;
	shr.u64 	%rd14392, %rd14391, 32;
	mul.wide.u32 	%rd14393, %r3221, %r3218;
	and.b64  	%rd14394, %rd14365, 4294967295;
	add.s64 	%rd14395, %rd14392, %rd14394;
	add.s64 	%rd14396, %rd14395, %rd14393;
	shr.u64 	%rd14397, %rd14396, 32;
	mul.wide.u32 	%rd14398, %r3241, %r3218;
	add.s64 	%rd14399, %rd14397, %rd14366;
	add.s64 	%rd14400, %rd14399, %rd14398;
	shr.u64 	%rd14401, %rd14400, 32;
	and.b64  	%rd14402, %rd14372, 4294967295;
	add.s64 	%rd14403, %rd14282, %rd14402;
	shr.u64 	%rd14404, %rd14403, 32;
	and.b64  	%rd14405, %rd14376, 4294967295;
	add.s64 	%rd14406, %rd14404, %rd14405;
	add.s64 	%rd14407, %rd14406, %rd14312;
	shr.u64 	%rd14408, %rd14407, 32;
	and.b64  	%rd14409, %rd14381, 4294967295;
	add.s64 	%rd14410, %rd14408, %rd14409;
	add.s64 	%rd14411, %rd14410, %rd14348;
	shr.u64 	%rd14412, %rd14411, 32;
	and.b64  	%rd14413, %rd14386, 4294967295;
	add.s64 	%rd14414, %rd14412, %rd14413;
	add.s64 	%rd14415, %rd14414, %rd14383;
	shr.u64 	%rd14416, %rd14415, 32;
	mul.wide.u32 	%rd14417, %r3219, %r3219;
	and.b64  	%rd14418, %rd14391, 4294967295;
	add.s64 	%rd14419, %rd14416, %rd14418;
	add.s64 	%rd14420, %rd14419, %rd14417;
	shr.u64 	%rd14421, %rd14420, 32;
	mul.wide.u32 	%rd14422, %r3220, %r3219;
	and.b64  	%rd14423, %rd14396, 4294967295;
	add.s64 	%rd14424, %rd14421, %rd14423;
	add.s64 	%rd14425, %rd14424, %rd14422;
	shr.u64 	%rd14426, %rd14425, 32;
	mul.wide.u32 	%rd14427, %r3221, %r3219;
	and.b64  	%rd14428, %rd14400, 4294967295;
	add.s64 	%rd14429, %rd14426, %rd14428;
	add.s64 	%rd14430, %rd14429, %rd14427;
	shr.u64 	%rd14431, %rd14430, 32;
	mul.wide.u32 	%rd14432, %r3241, %r3219;
	add.s64 	%rd14433, %rd14431, %rd14401;
	add.s64 	%rd14434, %rd14433, %rd14432;
	shr.u64 	%rd14435, %rd14434, 32;
	and.b64  	%rd14436, %rd14407, 4294967295;
	add.s64 	%rd14437, %rd14285, %rd14436;
	shr.u64 	%rd14438, %rd14437, 32;
	and.b64  	%rd14439, %rd14411, 4294967295;
	add.s64 	%rd14440, %rd14438, %rd14439;
	add.s64 	%rd14441, %rd14440, %rd14317;
	shr.u64 	%rd14442, %rd14441, 32;
	and.b64  	%rd14443, %rd14415, 4294967295;
	add.s64 	%rd14444, %rd14442, %rd14443;
	add.s64 	%rd14445, %rd14444, %rd14353;
	shr.u64 	%rd14446, %rd14445, 32;
	and.b64  	%rd14447, %rd14420, 4294967295;
	add.s64 	%rd14448, %rd14446, %rd14447;
	add.s64 	%rd14449, %rd14448, %rd14388;
	shr.u64 	%rd14450, %rd14449, 32;
	and.b64  	%rd14451, %rd14425, 4294967295;
	add.s64 	%rd14452, %rd14450, %rd14451;
	add.s64 	%rd14453, %rd14452, %rd14422;
	shr.u64 	%rd14454, %rd14453, 32;
	mul.wide.u32 	%rd14455, %r3220, %r3220;
	and.b64  	%rd14456, %rd14430, 4294967295;
	add.s64 	%rd14457, %rd14454, %rd14456;
	add.s64 	%rd14458, %rd14457, %rd14455;
	shr.u64 	%rd14459, %rd14458, 32;
	mul.wide.u32 	%rd14460, %r3221, %r3220;
	and.b64  	%rd14461, %rd14434, 4294967295;
	add.s64 	%rd14462, %rd14459, %rd14461;
	add.s64 	%rd14463, %rd14462, %rd14460;
	shr.u64 	%rd14464, %rd14463, 32;
	mul.wide.u32 	%rd14465, %r3241, %r3220;
	add.s64 	%rd14466, %rd14464, %rd14435;
	add.s64 	%rd14467, %rd14466, %rd14465;
	shr.u64 	%rd14468, %rd14467, 32;
	and.b64  	%rd14469, %rd14441, 4294967295;
	add.s64 	%rd14470, %rd14288, %rd14469;
	shr.u64 	%rd14471, %rd14470, 32;
	and.b64  	%rd14472, %rd14445, 4294967295;
	add.s64 	%rd14473, %rd14471, %rd14472;
	add.s64 	%rd14474, %rd14473, %rd14322;
	shr.u64 	%rd14475, %rd14474, 32;
	and.b64  	%rd14476, %rd14449, 4294967295;
	add.s64 	%rd14477, %rd14475, %rd14476;
	add.s64 	%rd14478, %rd14477, %rd14358;
	shr.u64 	%rd14479, %rd14478, 32;
	and.b64  	%rd14480, %rd14453, 4294967295;
	add.s64 	%rd14481, %rd14479, %rd14480;
	add.s64 	%rd14482, %rd14481, %rd14393;
	shr.u64 	%rd14483, %rd14482, 32;
	and.b64  	%rd14484, %rd14458, 4294967295;
	add.s64 	%rd14485, %rd14483, %rd14484;
	add.s64 	%rd14486, %rd14485, %rd14427;
	shr.u64 	%rd14487, %rd14486, 32;
	and.b64  	%rd14488, %rd14463, 4294967295;
	add.s64 	%rd14489, %rd14487, %rd14488;
	add.s64 	%rd14490, %rd14489, %rd14460;
	shr.u64 	%rd14491, %rd14490, 32;
	mul.wide.u32 	%rd14492, %r3221, %r3221;
	and.b64  	%rd14493, %rd14467, 4294967295;
	add.s64 	%rd14494, %rd14491, %rd14493;
	add.s64 	%rd14495, %rd14494, %rd14492;
	shr.u64 	%rd14496, %rd14495, 32;
	mul.wide.u32 	%rd14497, %r3241, %r3221;
	add.s64 	%rd14498, %rd14496, %rd14468;
	add.s64 	%rd14499, %rd14498, %rd14497;
	shr.u64 	%rd14500, %rd14499, 32;
	and.b64  	%rd14501, %rd14474, 4294967295;
	add.s64 	%rd14502, %rd14291, %rd14501;
	shr.u64 	%rd14503, %rd14502, 32;
	and.b64  	%rd14504, %rd14478, 4294967295;
	add.s64 	%rd14505, %rd14503, %rd14504;
	add.s64 	%rd14506, %rd14505, %rd14327;
	cvt.u32.u64 	%r2781, %rd14506;
	shr.u64 	%rd14507, %rd14506, 32;
	and.b64  	%rd14508, %rd14482, 4294967295;
	add.s64 	%rd14509, %rd14507, %rd14508;
	add.s64 	%rd14510, %rd14509, %rd14363;
	shr.u64 	%rd14511, %rd14510, 32;
	and.b64  	%rd14512, %rd14486, 4294967295;
	add.s64 	%rd14513, %rd14511, %rd14512;
	add.s64 	%rd14514, %rd14513, %rd14398;
	shr.u64 	%rd14515, %rd14514, 32;
	and.b64  	%rd14516, %rd14490, 4294967295;
	add.s64 	%rd14517, %rd14515, %rd14516;
	add.s64 	%rd14518, %rd14517, %rd14432;
	shr.u64 	%rd14519, %rd14518, 32;
	and.b64  	%rd14520, %rd14495, 4294967295;
	add.s64 	%rd14521, %rd14519, %rd14520;
	add.s64 	%rd14522, %rd14521, %rd14465;
	shr.u64 	%rd14523, %rd14522, 32;
	and.b64  	%rd14524, %rd14499, 4294967295;
	add.s64 	%rd14525, %rd14523, %rd14524;
	add.s64 	%rd14526, %rd14525, %rd14497;
	shr.u64 	%rd14527, %rd14526, 32;
	mul.wide.u32 	%rd14528, %r3241, %r3241;
	add.s64 	%rd14529, %rd14527, %rd14500;
	add.s64 	%rd14530, %rd14529, %rd14528;
	shr.u64 	%rd14531, %rd14530, 32;
	and.b64  	%rd14532, %rd14506, 4294967295;
	mul.lo.s64 	%rd14533, %rd14532, 977;
	cvt.u32.u64 	%r2782, %rd14533;
	shr.u64 	%rd14534, %rd14533, 32;
	and.b64  	%rd14535, %rd14510, 4294967295;
	mad.lo.s64 	%rd14536, %rd14535, 977, %rd14534;
	shr.u64 	%rd14537, %rd14536, 32;
	and.b64  	%rd14538, %rd14514, 4294967295;
	mad.lo.s64 	%rd14539, %rd14538, 977, %rd14537;
	shr.u64 	%rd14540, %rd14539, 32;
	and.b64  	%rd14541, %rd14518, 4294967295;
	mad.lo.s64 	%rd14542, %rd14541, 977, %rd14540;
	shr.u64 	%rd14543, %rd14542, 32;
	and.b64  	%rd14544, %rd14522, 4294967295;
	mad.lo.s64 	%rd14545, %rd14544, 977, %rd14543;
	shr.u64 	%rd14546, %rd14545, 32;
	and.b64  	%rd14547, %rd14526, 4294967295;
	mad.lo.s64 	%rd14548, %rd14547, 977, %rd14546;
	shr.u64 	%rd14549, %rd14548, 32;
	and.b64  	%rd14550, %rd14530, 4294967295;
	mad.lo.s64 	%rd14551, %rd14550, 977, %rd14549;
	shr.u64 	%rd14552, %rd14551, 32;
	mad.lo.s64 	%rd14553, %rd14531, 977, %rd14552;
	shr.u64 	%rd14554, %rd14553, 32;
	add.s32 	%r2783, %r2780, %r2782;
	setp.lt.u32 	%p1165, %r2783, %r2780;
	selp.u64 	%rd14555, 1, 0, %p1165;
	and.b64  	%rd14556, %rd14295, 4294967295;
	and.b64  	%rd14557, %rd14536, 4294967295;
	add.s64 	%rd14558, %rd14556, %rd14555;
	add.s64 	%rd14559, %rd14558, %rd14557;
	cvt.u32.u64 	%r2784, %rd14559;
	shr.u64 	%rd14560, %rd14559, 32;
	and.b64  	%rd14561, %rd14332, 4294967295;
	and.b64  	%rd14562, %rd14539, 4294967295;
	add.s64 	%rd14563, %rd14560, %rd14561;
	add.s64 	%rd14564, %rd14563, %rd14562;
	shr.u64 	%rd14565, %rd14564, 32;
	and.b64  	%rd14566, %rd14368, 4294967295;
	and.b64  	%rd14567, %rd14542, 4294967295;
	add.s64 	%rd14568, %rd14565, %rd14566;
	add.s64 	%rd14569, %rd14568, %rd14567;
	shr.u64 	%rd14570, %rd14569, 32;
	and.b64  	%rd14571, %rd14403, 4294967295;
	and.b64  	%rd14572, %rd14545, 4294967295;
	add.s64 	%rd14573, %rd14570, %rd14571;
	add.s64 	%rd14574, %rd14573, %rd14572;
	shr.u64 	%rd14575, %rd14574, 32;
	and.b64  	%rd14576, %rd14437, 4294967295;
	and.b64  	%rd14577, %rd14548, 4294967295;
	add.s64 	%rd14578, %rd14575, %rd14576;
	add.s64 	%rd14579, %rd14578, %rd14577;
	shr.u64 	%rd14580, %rd14579, 32;
	and.b64  	%rd14581, %rd14470, 4294967295;
	and.b64  	%rd14582, %rd14551, 4294967295;
	add.s64 	%rd14583, %rd14580, %rd14581;
	add.s64 	%rd14584, %rd14583, %rd14582;
	shr.u64 	%rd14585, %rd14584, 32;
	and.b64  	%rd14586, %rd14502, 4294967295;
	and.b64  	%rd14587, %rd14553, 4294967295;
	add.s64 	%rd14588, %rd14585, %rd14586;
	add.s64 	%rd14589, %rd14588, %rd14587;
	shr.u64 	%rd14590, %rd14589, 32;
	add.s64 	%rd14591, %rd14554, %rd14590;
	add.s32 	%r2785, %r2784, %r2781;
	setp.lt.u32 	%p1166, %r2785, %r2784;
	selp.u64 	%rd14592, 1, 0, %p1166;
	and.b64  	%rd14593, %rd14564, 4294967295;
	add.s64 	%rd14594, %rd14593, %rd14592;
	add.s64 	%rd14595, %rd14594, %rd14535;
	shr.u64 	%rd14596, %rd14595, 32;
	and.b64  	%rd14597, %rd14569, 4294967295;
	add.s64 	%rd14598, %rd14596, %rd14597;
	add.s64 	%rd14599, %rd14598, %rd14538;
	shr.u64 	%rd14600, %rd14599, 32;
	and.b64  	%rd14601, %rd14574, 4294967295;
	add.s64 	%rd14602, %rd14600, %rd14601;
	add.s64 	%rd14603, %rd14602, %rd14541;
	shr.u64 	%rd14604, %rd14603, 32;
	and.b64  	%rd14605, %rd14579, 4294967295;
	add.s64 	%rd14606, %rd14604, %rd14605;
	add.s64 	%rd14607, %rd14606, %rd14544;
	shr.u64 	%rd14608, %rd14607, 32;
	and.b64  	%rd14609, %rd14584, 4294967295;
	add.s64 	%rd14610, %rd14608, %rd14609;
	add.s64 	%rd14611, %rd14610, %rd14547;
	shr.u64 	%rd14612, %rd14611, 32;
	and.b64  	%rd14613, %rd14589, 4294967295;
	add.s64 	%rd14614, %rd14612, %rd14613;
	add.s64 	%rd14615, %rd14614, %rd14550;
	cvt.u32.u64 	%r2786, %rd14615;
	shr.u64 	%rd14616, %rd14615, 32;
	add.s64 	%rd14617, %rd14616, %rd14591;
	add.s64 	%rd14618, %rd14617, %rd14531;
	shr.u64 	%rd14619, %rd14618, 32;
	and.b64  	%rd14620, %rd14618, 4294967295;
	mul.lo.s64 	%rd14621, %rd14620, 977;
	shr.u64 	%rd14622, %rd14621, 32;
	mad.lo.s64 	%rd14623, %rd14619, 977, %rd14622;
	cvt.u64.u32 	%rd14624, %r2783;
	and.b64  	%rd14625, %rd14621, 4294967295;
	add.s64 	%rd16380, %rd14625, %rd14624;
	shr.u64 	%rd14626, %rd16380, 32;
	cvt.u64.u32 	%rd14627, %r2785;
	add.s64 	%rd14628, %rd14626, %rd14627;
	add.s64 	%rd14629, %rd14618, %rd14623;
	and.b64  	%rd14630, %rd14629, 4294967295;
	add.s64 	%rd16381, %rd14628, %rd14630;
	shr.u64 	%rd14631, %rd16381, 32;
	and.b64  	%rd14632, %rd14595, 4294967295;
	add.s64 	%rd14633, %rd14631, %rd14632;
	add.s64 	%rd16382, %rd14633, %rd14619;
	shr.u64 	%rd14634, %rd16382, 32;
	and.b64  	%rd14635, %rd14599, 4294967295;
	add.s64 	%rd16383, %rd14634, %rd14635;
	shr.u64 	%rd14636, %rd16383, 32;
	and.b64  	%rd14637, %rd14603, 4294967295;
	add.s64 	%rd16384, %rd14636, %rd14637;
	shr.u64 	%rd14638, %rd16384, 32;
	and.b64  	%rd14639, %rd14607, 4294967295;
	add.s64 	%rd16385, %rd14638, %rd14639;
	shr.u64 	%rd14640, %rd16385, 32;
	and.b64  	%rd14641, %rd14611, 4294967295;
	add.s64 	%rd16386, %rd14640, %rd14641;
	{ .reg .b32 tmp; mov.b64 {tmp, %r2787}, %rd16386; }
	add.s32 	%r3243, %r2786, %r2787;
$L__BB0_1062:
	cvt.u32.u64 	%r865, %rd16386;
	cvt.u32.u64 	%r866, %rd16385;
	cvt.u32.u64 	%r867, %rd16384;
	cvt.u32.u64 	%r868, %rd16383;
	cvt.u32.u64 	%r869, %rd16382;
	cvt.u32.u64 	%r870, %rd16381;
	setp.lt.u32 	%p1167, %r3243, %r795;
	@%p1167 bra 	$L__BB0_1077;
	setp.gt.u32 	%p1168, %r3243, %r795;
	@%p1168 bra 	$L__BB0_1076;
	cvt.u32.u64 	%r2788, %rd1368;
	setp.gt.u32 	%p1169, %r2788, %r865;
	@%p1169 bra 	$L__BB0_1077;
	setp.lt.u32 	%p1170, %r2788, %r865;
	@%p1170 bra 	$L__BB0_1076;
	cvt.u32.u64 	%r2790, %rd1367;
	setp.gt.u32 	%p1171, %r2790, %r866;
	@%p1171 bra 	$L__BB0_1077;
	setp.lt.u32 	%p1172, %r2790, %r866;
	@%p1172 bra 	$L__BB0_1076;
	cvt.u32.u64 	%r2792, %rd1366;
	setp.gt.u32 	%p1173, %r2792, %r867;
	@%p1173 bra 	$L__BB0_1077;
	setp.lt.u32 	%p1174, %r2792, %r867;
	@%p1174 bra 	$L__BB0_1076;
	cvt.u32.u64 	%r2794, %rd1365;
	setp.gt.u32 	%p1175, %r2794, %r868;
	@%p1175 bra 	$L__BB0_1077;
	setp.lt.u32 	%p1176, %r2794, %r868;
	@%p1176 bra 	$L__BB0_1076;
	cvt.u32.u64 	%r2796, %rd1364;
	setp.gt.u32 	%p1177, %r2796, %r869;
	@%p1177 bra 	$L__BB0_1077;
	setp.lt.u32 	%p1178, %r2796, %r869;
	@%p1178 bra 	$L__BB0_1076;
	cvt.u32.u64 	%r2798, %rd1363;
	setp.gt.u32 	%p1179, %r2798, %r870;
	@%p1179 bra 	$L__BB0_1077;
	cvt.u32.u64 	%r2800, %rd1362;
	setp.ge.u32 	%p1180, %r2798, %r870;
	cvt.u32.u64 	%r2801, %rd16380;
	setp.gt.u32 	%p1181, %r2800, %r2801;
	and.pred  	%p1182, %p1180, %p1181;
	@%p1182 bra 	$L__BB0_1077;
$L__BB0_1076:
	and.b64  	%rd14643, %rd16380, 4294967295;
	sub.s64 	%rd16380, %rd14643, %rd1362;
	shr.u64 	%rd14644, %rd16380, 63;
	and.b64  	%rd14645, %rd16381, 4294967295;
	add.s64 	%rd14646, %rd14644, %rd1363;
	sub.s64 	%rd16381, %rd14645, %rd14646;
	shr.u64 	%rd14647, %rd16381, 63;
	and.b64  	%rd14648, %rd16382, 4294967295;
	add.s64 	%rd14649, %rd14647, %rd1364;
	sub.s64 	%rd16382, %rd14648, %rd14649;
	shr.u64 	%rd14650, %rd16382, 63;
	and.b64  	%rd14651, %rd16383, 4294967295;
	add.s64 	%rd14652, %rd14650, %rd1365;
	sub.s64 	%rd16383, %rd14651, %rd14652;
	shr.u64 	%rd14653, %rd16383, 63;
	and.b64  	%rd14654, %rd16384, 4294967295;
	add.s64 	%rd14655, %rd14653, %rd1366;
	sub.s64 	%rd16384, %rd14654, %rd14655;
	shr.u64 	%rd14656, %rd16384, 63;
	and.b64  	%rd14657, %rd16385, 4294967295;
	add.s64 	%rd14658, %rd14656, %rd1367;
	sub.s64 	%rd16385, %rd14657, %rd14658;
	shr.u64 	%rd14659, %rd16385, 63;
	and.b64  	%rd14660, %rd16386, 4294967295;
	add.s64 	%rd14661, %rd14659, %rd1368;
	sub.s64 	%rd16386, %rd14660, %rd14661;
	shr.u64 	%rd14662, %rd16386, 63;
	cvt.u32.u64 	%r2802, %rd14662;
	add.s32 	%r2803, %r795, %r2802;
	sub.s32 	%r3243, %r3243, %r2803;
	bra.uni 	$L__BB0_1062;
$L__BB0_1077:
	and.b64  	%rd1440, %rd16380, 4294967295;
	mul.lo.s64 	%rd14663, %rd1440, %rd1411;
	cvt.u32.u64 	%r2804, %rd14663;
	shr.u64 	%rd14664, %rd14663, 32;
	mad.lo.s64 	%rd14665, %rd1440, %rd1412, %rd14664;
	shr.u64 	%rd14666, %rd14665, 32;
	mad.lo.s64 	%rd14667, %rd1440, %rd1413, %rd14666;
	shr.u64 	%rd14668, %rd14667, 32;
	mad.lo.s64 	%rd14669, %rd1440, %rd1414, %rd14668;
	shr.u64 	%rd14670, %rd14669, 32;
	mad.lo.s64 	%rd14671, %rd1440, %rd1415, %rd14670;
	shr.u64 	%rd14672, %rd14671, 32;
	mad.lo.s64 	%rd14673, %rd1440, %rd1416, %rd14672;
	shr.u64 	%rd14674, %rd14673, 32;
	mad.lo.s64 	%rd14675, %rd1440, %rd1417, %rd14674;
	shr.u64 	%rd14676, %rd14675, 32;
	mad.lo.s64 	%rd14677, %rd1440, %rd1418, %rd14676;
	shr.u64 	%rd14678, %rd14677, 32;
	and.b64  	%rd1441, %rd16381, 4294967295;
	and.b64  	%rd14679, %rd14665, 4294967295;
	mad.lo.s64 	%rd14680, %rd1441, %rd1411, %rd14679;
	shr.u64 	%rd14681, %rd14680, 32;
	and.b64  	%rd14682, %rd14667, 4294967295;
	add.s64 	%rd14683, %rd14681, %rd14682;
	mad.lo.s64 	%rd14684, %rd1441, %rd1412, %rd14683;
	shr.u64 	%rd14685, %rd14684, 32;
	and.b64  	%rd14686, %rd14669, 4294967295;
	add.s64 	%rd14687, %rd14685, %rd14686;
	mad.lo.s64 	%rd14688, %rd1441, %rd1413, %rd14687;
	shr.u64 	%rd14689, %rd14688, 32;
	and.b64  	%rd14690, %rd14671, 4294967295;
	add.s64 	%rd14691, %rd14689, %rd14690;
	mad.lo.s64 	%rd14692, %rd1441, %rd1414, %rd14691;
	shr.u64 	%rd14693, %rd14692, 32;
	and.b64  	%rd14694, %rd14673, 4294967295;
	add.s64 	%rd14695, %rd14693, %rd14694;
	mad.lo.s64 	%rd14696, %rd1441, %rd1415, %rd14695;
	shr.u64 	%rd14697, %rd14696, 32;
	and.b64  	%rd14698, %rd14675, 4294967295;
	add.s64 	%rd14699, %rd14697, %rd14698;
	mad.lo.s64 	%rd14700, %rd1441, %rd1416, %rd14699;
	shr.u64 	%rd14701, %rd14700, 32;
	and.b64  	%rd14702, %rd14677, 4294967295;
	add.s64 	%rd14703, %rd14701, %rd14702;
	mad.lo.s64 	%rd14704, %rd1441, %rd1417, %rd14703;
	shr.u64 	%rd14705, %rd14704, 32;
	add.s64 	%rd14706, %rd14705, %rd14678;
	mad.lo.s64 	%rd14707, %rd1441, %rd1418, %rd14706;
	shr.u64 	%rd14708, %rd14707, 32;
	and.b64  	%rd1442, %rd16382, 4294967295;
	and.b64  	%rd14709, %rd14684, 4294967295;
	mad.lo.s64 	%rd14710, %rd1442, %rd1411, %rd14709;
	shr.u64 	%rd14711, %rd14710, 32;
	and.b64  	%rd14712, %rd14688, 4294967295;
	add.s64 	%rd14713, %rd14711, %rd14712;
	mad.lo.s64 	%rd14714, %rd1442, %rd1412, %rd14713;
	shr.u64 	%rd14715, %rd14714, 32;
	and.b64  	%rd14716, %rd14692, 4294967295;
	add.s64 	%rd14717, %rd14715, %rd14716;
	mad.lo.s64 	%rd14718, %rd1442, %rd1413, %rd14717;
	shr.u64 	%rd14719, %rd14718, 32;
	and.b64  	%rd14720, %rd14696, 4294967295;
	add.s64 	%rd14721, %rd14719, %rd14720;
	mad.lo.s64 	%rd14722, %rd1442, %rd1414, %rd14721;
	shr.u64 	%rd14723, %rd14722, 32;
	and.b64  	%rd14724, %rd14700, 4294967295;
	add.s64 	%rd14725, %rd14723, %rd14724;
	mad.lo.s64 	%rd14726, %rd1442, %rd1415, %rd14725;
	shr.u64 	%rd14727, %rd14726, 32;
	and.b64  	%rd14728, %rd14704, 4294967295;
	add.s64 	%rd14729, %rd14727, %rd14728;
	mad.lo.s64 	%rd14730, %rd1442, %rd1416, %rd14729;
	shr.u64 	%rd14731, %rd14730, 32;
	and.b64  	%rd14732, %rd14707, 4294967295;
	add.s64 	%rd14733, %rd14731, %rd14732;
	mad.lo.s64 	%rd14734, %rd1442, %rd1417, %rd14733;
	shr.u64 	%rd14735, %rd14734, 32;
	add.s64 	%rd14736, %rd14735, %rd14708;
	mad.lo.s64 	%rd14737, %rd1442, %rd1418, %rd14736;
	shr.u64 	%rd14738, %rd14737, 32;
	and.b64  	%rd1443, %rd16383, 4294967295;
	and.b64  	%rd14739, %rd14714, 4294967295;
	mad.lo.s64 	%rd14740, %rd1443, %rd1411, %rd14739;
	shr.u64 	%rd14741, %rd14740, 32;
	and.b64  	%rd14742, %rd14718, 4294967295;
	add.s64 	%rd14743, %rd14741, %rd14742;
	mad.lo.s64 	%rd14744, %rd1443, %rd1412, %rd14743;
	shr.u64 	%rd14745, %rd14744, 32;
	and.b64  	%rd14746, %rd14722, 4294967295;
	add.s64 	%rd14747, %rd14745, %rd14746;
	mad.lo.s64 	%rd14748, %rd1443, %rd1413, %rd14747;
	shr.u64 	%rd14749, %rd14748, 32;
	and.b64  	%rd14750, %rd14726, 4294967295;
	add.s64 	%rd14751, %rd14749, %rd14750;
	mad.lo.s64 	%rd14752, %rd1443, %rd1414, %rd14751;
	shr.u64 	%rd14753, %rd14752, 32;
	and.b64  	%rd14754, %rd14730, 4294967295;
	add.s64 	%rd14755, %rd14753, %rd14754;
	mad.lo.s64 	%rd14756, %rd1443, %rd1415, %rd14755;
	shr.u64 	%rd14757, %rd14756, 32;
	and.b64  	%rd14758, %rd14734, 4294967295;
	add.s64 	%rd14759, %rd14757, %rd14758;
	mad.lo.s64 	%rd14760, %rd1443, %rd1416, %rd14759;
	shr.u64 	%rd14761, %rd14760, 32;
	and.b64  	%rd14762, %rd14737, 4294967295;
	add.s64 	%rd14763, %rd14761, %rd14762;
	mad.lo.s64 	%rd14764, %rd1443, %rd1417, %rd14763;
	shr.u64 	%rd14765, %rd14764, 32;
	add.s64 	%rd14766, %rd14765, %rd14738;
	mad.lo.s64 	%rd14767, %rd1443, %rd1418, %rd14766;
	shr.u64 	%rd14768, %rd14767, 32;
	and.b64  	%rd1444, %rd16384, 4294967295;
	and.b64  	%rd14769, %rd14744, 4294967295;
	mad.lo.s64 	%rd14770, %rd1444, %rd1411, %rd14769;
	shr.u64 	%rd14771, %rd14770, 32;
	and.b64  	%rd14772, %rd14748, 4294967295;
	add.s64 	%rd14773, %rd14771, %rd14772;
	mad.lo.s64 	%rd14774, %rd1444, %rd1412, %rd14773;
	shr.u64 	%rd14775, %rd14774, 32;
	and.b64  	%rd14776, %rd14752, 4294967295;
	add.s64 	%rd14777, %rd14775, %rd14776;
	mad.lo.s64 	%rd14778, %rd1444, %rd1413, %rd14777;
	shr.u64 	%rd14779, %rd14778, 32;
	and.b64  	%rd14780, %rd14756, 4294967295;
	add.s64 	%rd14781, %rd14779, %rd14780;
	mad.lo.s64 	%rd14782, %rd1444, %rd1414, %rd14781;
	shr.u64 	%rd14783, %rd14782, 32;
	and.b64  	%rd14784, %rd14760, 4294967295;
	add.s64 	%rd14785, %rd14783, %rd14784;
	mad.lo.s64 	%rd14786, %rd1444, %rd1415, %rd14785;
	shr.u64 	%rd14787, %rd14786, 32;
	and.b64  	%rd14788, %rd14764, 4294967295;
	add.s64 	%rd14789, %rd14787, %rd14788;
	mad.lo.s64 	%rd14790, %rd1444, %rd1416, %rd14789;
	shr.u64 	%rd14791, %rd14790, 32;
	and.b64  	%rd14792, %rd14767, 4294967295;
	add.s64 	%rd14793, %rd14791, %rd14792;
	mad.lo.s64 	%rd14794, %rd1444, %rd1417, %rd14793;
	shr.u64 	%rd14795, %rd14794, 32;
	add.s64 	%rd14796, %rd14795, %rd14768;
	mad.lo.s64 	%rd14797, %rd1444, %rd1418, %rd14796;
	shr.u64 	%rd14798, %rd14797, 32;
	and.b64  	%rd1445, %rd16385, 4294967295;
	and.b64  	%rd14799, %rd14774, 4294967295;
	mad.lo.s64 	%rd14800, %rd1445, %rd1411, %rd14799;
	shr.u64 	%rd14801, %rd14800, 32;
	and.b64  	%rd14802, %rd14778, 4294967295;
	add.s64 	%rd14803, %rd14801, %rd14802;
	mad.lo.s64 	%rd14804, %rd1445, %rd1412, %rd14803;
	shr.u64 	%rd14805, %rd14804, 32;
	and.b64  	%rd14806, %rd14782, 4294967295;
	add.s64 	%rd14807, %rd14805, %rd14806;
	mad.lo.s64 	%rd14808, %rd1445, %rd1413, %rd14807;
	shr.u64 	%rd14809, %rd14808, 32;
	and.b64  	%rd14810, %rd14786, 4294967295;
	add.s64 	%rd14811, %rd14809, %rd14810;
	mad.lo.s64 	%rd14812, %rd1445, %rd1414, %rd14811;
	shr.u64 	%rd14813, %rd14812, 32;
	and.b64  	%rd14814, %rd14790, 4294967295;
	add.s64 	%rd14815, %rd14813, %rd14814;
	mad.lo.s64 	%rd14816, %rd1445, %rd1415, %rd14815;
	shr.u64 	%rd14817, %rd14816, 32;
	and.b64  	%rd14818, %rd14794, 4294967295;
	add.s64 	%rd14819, %rd14817, %rd14818;
	mad.lo.s64 	%rd14820, %rd1445, %rd1416, %rd14819;
	shr.u64 	%rd14821, %rd14820, 32;
	and.b64  	%rd14822, %rd14797, 4294967295;
	add.s64 	%rd14823, %rd14821, %rd14822;
	mad.lo.s64 	%rd14824, %rd1445, %rd1417, %rd14823;
	shr.u64 	%rd14825, %rd14824, 32;
	add.s64 	%rd14826, %rd14825, %rd14798;
	mad.lo.s64 	%rd14827, %rd1445, %rd1418, %rd14826;
	shr.u64 	%rd14828, %rd14827, 32;
	and.b64  	%rd1446, %rd16386, 4294967295;
	and.b64  	%rd14829, %rd14804, 4294967295;
	mad.lo.s64 	%rd14830, %rd1446, %rd1411, %rd14829;
	shr.u64 	%rd14831, %rd14830, 32;
	and.b64  	%rd14832, %rd14808, 4294967295;
	add.s64 	%rd14833, %rd14831, %rd14832;
	mad.lo.s64 	%rd14834, %rd1446, %rd1412, %rd14833;
	shr.u64 	%rd14835, %rd14834, 32;
	and.b64  	%rd14836, %rd14812, 4294967295;
	add.s64 	%rd14837, %rd14835, %rd14836;
	mad.lo.s64 	%rd14838, %rd1446, %rd1413, %rd14837;
	shr.u64 	%rd14839, %rd14838, 32;
	and.b64  	%rd14840, %rd14816, 4294967295;
	add.s64 	%rd14841, %rd14839, %rd14840;
	mad.lo.s64 	%rd14842, %rd1446, %rd1414, %rd14841;
	shr.u64 	%rd14843, %rd14842, 32;
	and.b64  	%rd14844, %rd14820, 4294967295;
	add.s64 	%rd14845, %rd14843, %rd14844;
	mad.lo.s64 	%rd14846, %rd1446, %rd1415, %rd14845;
	shr.u64 	%rd14847, %rd14846, 32;
	and.b64  	%rd14848, %rd14824, 4294967295;
	add.s64 	%rd14849, %rd14847, %rd14848;
	mad.lo.s64 	%rd14850, %rd1446, %rd1416, %rd14849;
	shr.u64 	%rd14851, %rd14850, 32;
	and.b64  	%rd14852, %rd14827, 4294967295;
	add.s64 	%rd14853, %rd14851, %rd14852;
	mad.lo.s64 	%rd14854, %rd1446, %rd1417, %rd14853;
	shr.u64 	%rd14855, %rd14854, 32;
	add.s64 	%rd14856, %rd14855, %rd14828;
	mad.lo.s64 	%rd14857, %rd1446, %rd1418, %rd14856;
	shr.u64 	%rd14858, %rd14857, 32;
	cvt.u64.u32 	%rd1447, %r3243;
	and.b64  	%rd14859, %rd14834, 4294967295;
	mad.lo.s64 	%rd14860, %rd1411, %rd1447, %rd14859;
	shr.u64 	%rd14861, %rd14860, 32;
	and.b64  	%rd14862, %rd14838, 4294967295;
	add.s64 	%rd14863, %rd14861, %rd14862;
	mad.lo.s64 	%rd14864, %rd1412, %rd1447, %rd14863;
	cvt.u32.u64 	%r2805, %rd14864;
	shr.u64 	%rd14865, %rd14864, 32;
	and.b64  	%rd14866, %rd14842, 4294967295;
	add.s64 	%rd14867, %rd14865, %rd14866;
	mad.lo.s64 	%rd14868, %rd1413, %rd1447, %rd14867;
	shr.u64 	%rd14869, %rd14868, 32;
	and.b64  	%rd14870, %rd14846, 4294967295;
	add.s64 	%rd14871, %rd14869, %rd14870;
	mad.lo.s64 	%rd14872, %rd1414, %rd1447, %rd14871;
	shr.u64 	%rd14873, %rd14872, 32;
	and.b64  	%rd14874, %rd14850, 4294967295;
	add.s64 	%rd14875, %rd14873, %rd14874;
	mad.lo.s64 	%rd14876, %rd1415, %rd1447, %rd14875;
	shr.u64 	%rd14877, %rd14876, 32;
	and.b64  	%rd14878, %rd14854, 4294967295;
	add.s64 	%rd14879, %rd14877, %rd14878;
	mad.lo.s64 	%rd14880, %rd1416, %rd1447, %rd14879;
	shr.u64 	%rd14881, %rd14880, 32;
	and.b64  	%rd14882, %rd14857, 4294967295;
	add.s64 	%rd14883, %rd14881, %rd14882;
	mad.lo.s64 	%rd14884, %rd1417, %rd1447, %rd14883;
	shr.u64 	%rd14885, %rd14884, 32;
	add.s64 	%rd14886, %rd14885, %rd14858;
	mad.lo.s64 	%rd14887, %rd1418, %rd1447, %rd14886;
	shr.u64 	%rd14888, %rd14887, 32;
	and.b64  	%rd14889, %rd14864, 4294967295;
	mul.lo.s64 	%rd14890, %rd14889, 977;
	cvt.u32.u64 	%r2806, %rd14890;
	shr.u64 	%rd14891, %rd14890, 32;
	and.b64  	%rd14892, %rd14868, 4294967295;
	mad.lo.s64 	%rd14893, %rd14892, 977, %rd14891;
	shr.u64 	%rd14894, %rd14893, 32;
	and.b64  	%rd14895, %rd14872, 4294967295;
	mad.lo.s64 	%rd14896, %rd14895, 977, %rd14894;
	shr.u64 	%rd14897, %rd14896, 32;
	and.b64  	%rd14898, %rd14876, 4294967295;
	mad.lo.s64 	%rd14899, %rd14898, 977, %rd14897;
	shr.u64 	%rd14900, %rd14899, 32;
	and.b64  	%rd14901, %rd14880, 4294967295;
	mad.lo.s64 	%rd14902, %rd14901, 977, %rd14900;
	shr.u64 	%rd14903, %rd14902, 32;
	and.b64  	%rd14904, %rd14884, 4294967295;
	mad.lo.s64 	%rd14905, %rd14904, 977, %rd14903;
	shr.u64 	%rd14906, %rd14905, 32;
	and.b64  	%rd14907, %rd14887, 4294967295;
	mad.lo.s64 	%rd14908, %rd14907, 977, %rd14906;
	shr.u64 	%rd14909, %rd14908, 32;
	mad.lo.s64 	%rd14910, %rd14888, 977, %rd14909;
	shr.u64 	%rd14911, %rd14910, 32;
	add.s32 	%r2807, %r2804, %r2806;
	setp.lt.u32 	%p1183, %r2807, %r2804;
	selp.u64 	%rd14912, 1, 0, %p1183;
	and.b64  	%rd14913, %rd14680, 4294967295;
	and.b64  	%rd14914, %rd14893, 4294967295;
	add.s64 	%rd14915, %rd14913, %rd14912;
	add.s64 	%rd14916, %rd14915, %rd14914;
	cvt.u32.u64 	%r2808, %rd14916;
	shr.u64 	%rd14917, %rd14916, 32;
	and.b64  	%rd14918, %rd14710, 4294967295;
	and.b64  	%rd14919, %rd14896, 4294967295;
	add.s64 	%rd14920, %rd14917, %rd14918;
	add.s64 	%rd14921, %rd14920, %rd14919;
	shr.u64 	%rd14922, %rd14921, 32;
	and.b64  	%rd14923, %rd14740, 4294967295;
	and.b64  	%rd14924, %rd14899, 4294967295;
	add.s64 	%rd14925, %rd14922, %rd14923;
	add.s64 	%rd14926, %rd14925, %rd14924;
	shr.u64 	%rd14927, %rd14926, 32;
	and.b64  	%rd14928, %rd14770, 4294967295;
	and.b64  	%rd14929, %rd14902, 4294967295;
	add.s64 	%rd14930, %rd14927, %rd14928;
	add.s64 	%rd14931, %rd14930, %rd14929;
	shr.u64 	%rd14932, %rd14931, 32;
	and.b64  	%rd14933, %rd14800, 4294967295;
	and.b64  	%rd14934, %rd14905, 4294967295;
	add.s64 	%rd14935, %rd14932, %rd14933;
	add.s64 	%rd14936, %rd14935, %rd14934;
	shr.u64 	%rd14937, %rd14936, 32;
	and.b64  	%rd14938, %rd14830, 4294967295;
	and.b64  	%rd14939, %rd14908, 4294967295;
	add.s64 	%rd14940, %rd14937, %rd14938;
	add.s64 	%rd14941, %rd14940, %rd14939;
	shr.u64 	%rd14942, %rd14941, 32;
	and.b64  	%rd14943, %rd14860, 4294967295;
	and.b64  	%rd14944, %rd14910, 4294967295;
	add.s64 	%rd14945, %rd14942, %rd14943;
	add.s64 	%rd14946, %rd14945, %rd14944;
	shr.u64 	%rd14947, %rd14946, 32;
	add.s64 	%rd14948, %rd14911, %rd14947;
	add.s32 	%r2809, %r2808, %r2805;
	setp.lt.u32 	%p1184, %r2809, %r2808;
	selp.u64 	%rd14949, 1, 0, %p1184;
	and.b64  	%rd14950, %rd14921, 4294967295;
	add.s64 	%rd14951, %rd14950, %rd14949;
	add.s64 	%rd14952, %rd14951, %rd14892;
	shr.u64 	%rd14953, %rd14952, 32;
	and.b64  	%rd14954, %rd14926, 4294967295;
	add.s64 	%rd14955, %rd14953, %rd14954;
	add.s64 	%rd14956, %rd14955, %rd14895;
	shr.u64 	%rd14957, %rd14956, 32;
	and.b64  	%rd14958, %rd14931, 4294967295;
	add.s64 	%rd14959, %rd14957, %rd14958;
	add.s64 	%rd14960, %rd14959, %rd14898;
	shr.u64 	%rd14961, %rd14960, 32;
	and.b64  	%rd14962, %rd14936, 4294967295;
	add.s64 	%rd14963, %rd14961, %rd14962;
	add.s64 	%rd14964, %rd14963, %rd14901;
	shr.u64 	%rd14965, %rd14964, 32;
	and.b64  	%rd14966, %rd14941, 4294967295;
	add.s64 	%rd14967, %rd14965, %rd14966;
	add.s64 	%rd14968, %rd14967, %rd14904;
	shr.u64 	%rd14969, %rd14968, 32;
	and.b64  	%rd14970, %rd14946, 4294967295;
	add.s64 	%rd14971, %rd14969, %rd14970;
	add.s64 	%rd14972, %rd14971, %rd14907;
	cvt.u32.u64 	%r2810, %rd14972;
	shr.u64 	%rd14973, %rd14972, 32;
	add.s64 	%rd14974, %rd14973, %rd14948;
	add.s64 	%rd14975, %rd14974, %rd14888;
	shr.u64 	%rd14976, %rd14975, 32;
	and.b64  	%rd14977, %rd14975, 4294967295;
	mul.lo.s64 	%rd14978, %rd14977, 977;
	shr.u64 	%rd14979, %rd14978, 32;
	mad.lo.s64 	%rd14980, %rd14976, 977, %rd14979;
	cvt.u64.u32 	%rd14981, %r2807;
	and.b64  	%rd14982, %rd14978, 4294967295;
	add.s64 	%rd16387, %rd14982, %rd14981;
	shr.u64 	%rd14983, %rd16387, 32;
	cvt.u64.u32 	%rd14984, %r2809;
	add.s64 	%rd14985, %rd14983, %rd14984;
	add.s64 	%rd14986, %rd14975, %rd14980;
	and.b64  	%rd14987, %rd14986, 4294967295;
	add.s64 	%rd16388, %rd14985, %rd14987;
	shr.u64 	%rd14988, %rd16388, 32;
	and.b64  	%rd14989, %rd14952, 4294967295;
	add.s64 	%rd14990, %rd14988, %rd14989;
	add.s64 	%rd16389, %rd14990, %rd14976;
	shr.u64 	%rd14991, %rd16389, 32;
	and.b64  	%rd14992, %rd14956, 4294967295;
	add.s64 	%rd16390, %rd14991, %rd14992;
	shr.u64 	%rd14993, %rd16390, 32;
	and.b64  	%rd14994, %rd14960, 4294967295;
	add.s64 	%rd16391, %rd14993, %rd14994;
	shr.u64 	%rd14995, %rd16391, 32;
	and.b64  	%rd14996, %rd14964, 4294967295;
	add.s64 	%rd16392, %rd14995, %rd14996;
	shr.u64 	%rd14997, %rd16392, 32;
	and.b64  	%rd14998, %rd14968, 4294967295;
	add.s64 	%rd16393, %rd14997, %rd14998;
	{ .reg .b32 tmp; mov.b64 {tmp, %r2811}, %rd16393; }
	add.s32 	%r3244, %r2810, %r2811;
$L__BB0_1078:
	cvt.u32.u64 	%r874, %rd16393;
	cvt.u32.u64 	%r875, %rd16392;
	cvt.u32.u64 	%r876, %rd16391;
	cvt.u32.u64 	%r877, %rd16390;
	cvt.u32.u64 	%r878, %rd16389;
	cvt.u32.u64 	%r879, %rd16388;
	setp.lt.u32 	%p1185, %r3244, %r795;
	@%p1185 bra 	$L__BB0_1093;
	setp.gt.u32 	%p1186, %r3244, %r795;
	@%p1186 bra 	$L__BB0_1092;
	cvt.u32.u64 	%r2812, %rd1368;
	setp.gt.u32 	%p1187, %r2812, %r874;
	@%p1187 bra 	$L__BB0_1093;
	setp.lt.u32 	%p1188, %r2812, %r874;
	@%p1188 bra 	$L__BB0_1092;
	cvt.u32.u64 	%r2814, %rd1367;
	setp.gt.u32 	%p1189, %r2814, %r875;
	@%p1189 bra 	$L__BB0_1093;
	setp.lt.u32 	%p1190, %r2814, %r875;
	@%p1190 bra 	$L__BB0_1092;
	cvt.u32.u64 	%r2816, %rd1366;
	setp.gt.u32 	%p1191, %r2816, %r876;
	@%p1191 bra 	$L__BB0_1093;
	setp.lt.u32 	%p1192, %r2816, %r876;
	@%p1192 bra 	$L__BB0_1092;
	cvt.u32.u64 	%r2818, %rd1365;
	setp.gt.u32 	%p1193, %r2818, %r877;
	@%p1193 bra 	$L__BB0_1093;
	setp.lt.u32 	%p1194, %r2818, %r877;
	@%p1194 bra 	$L__BB0_1092;
	cvt.u32.u64 	%r2820, %rd1364;
	setp.gt.u32 	%p1195, %r2820, %r878;
	@%p1195 bra 	$L__BB0_1093;
	setp.lt.u32 	%p1196, %r2820, %r878;
	@%p1196 bra 	$L__BB0_1092;
	cvt.u32.u64 	%r2822, %rd1363;
	setp.gt.u32 	%p1197, %r2822, %r879;
	@%p1197 bra 	$L__BB0_1093;
	cvt.u32.u64 	%r2824, %rd1362;
	setp.ge.u32 	%p1198, %r2822, %r879;
	cvt.u32.u64 	%r2825, %rd16387;
	setp.gt.u32 	%p1199, %r2824, %r2825;
	and.pred  	%p1200, %p1198, %p1199;
	@%p1200 bra 	$L__BB0_1093;
$L__BB0_1092:
	and.b64  	%rd15000, %rd16387, 4294967295;
	sub.s64 	%rd16387, %rd15000, %rd1362;
	shr.u64 	%rd15001, %rd16387, 63;
	and.b64  	%rd15002, %rd16388, 4294967295;
	add.s64 	%rd15003, %rd15001, %rd1363;
	sub.s64 	%rd16388, %rd15002, %rd15003;
	shr.u64 	%rd15004, %rd16388, 63;
	and.b64  	%rd15005, %rd16389, 4294967295;
	add.s64 	%rd15006, %rd15004, %rd1364;
	sub.s64 	%rd16389, %rd15005, %rd15006;
	shr.u64 	%rd15007, %rd16389, 63;
	and.b64  	%rd15008, %rd16390, 4294967295;
	add.s64 	%rd15009, %rd15007, %rd1365;
	sub.s64 	%rd16390, %rd15008, %rd15009;
	shr.u64 	%rd15010, %rd16390, 63;
	and.b64  	%rd15011, %rd16391, 4294967295;
	add.s64 	%rd15012, %rd15010, %rd1366;
	sub.s64 	%rd16391, %rd15011, %rd15012;
	shr.u64 	%rd15013, %rd16391, 63;
	and.b64  	%rd15014, %rd16392, 4294967295;
	add.s64 	%rd15015, %rd15013, %rd1367;
	sub.s64 	%rd16392, %rd15014, %rd15015;
	shr.u64 	%rd15016, %rd16392, 63;
	and.b64  	%rd15017, %rd16393, 4294967295;
	add.s64 	%rd15018, %rd15016, %rd1368;
	sub.s64 	%rd16393, %rd15017, %rd15018;
	shr.u64 	%rd15019, %rd16393, 63;
	cvt.u32.u64 	%r2826, %rd15019;
	add.s32 	%r2827, %r795, %r2826;
	sub.s32 	%r3244, %r3244, %r2827;
	bra.uni 	$L__BB0_1078;
$L__BB0_1093:
	mul.lo.s64 	%rd15020, %rd1440, %rd16365;
	cvt.u32.u64 	%r2828, %rd15020;
	shr.u64 	%rd15021, %rd15020, 32;
	mad.lo.s64 	%rd15022, %rd1441, %rd16365, %rd15021;
	shr.u64 	%rd15023, %rd15022, 32;
	mad.lo.s64 	%rd15024, %rd1442, %rd16365, %rd15023;
	shr.u64 	%rd15025, %rd15024, 32;
	mad.lo.s64 	%rd15026, %rd1443, %rd16365, %rd15025;
	shr.u64 	%rd15027, %rd15026, 32;
	mad.lo.s64 	%rd15028, %rd1444, %rd16365, %rd15027;
	shr.u64 	%rd15029, %rd15028, 32;
	mad.lo.s64 	%rd15030, %rd1445, %rd16365, %rd15029;
	shr.u64 	%rd15031, %rd15030, 32;
	mad.lo.s64 	%rd15032, %rd1446, %rd16365, %rd15031;
	shr.u64 	%rd15033, %rd15032, 32;
	mad.lo.s64 	%rd15034, %rd16365, %rd1447, %rd15033;
	shr.u64 	%rd15035, %rd15034, 32;
	and.b64  	%rd15036, %rd15022, 4294967295;
	mad.lo.s64 	%rd15037, %rd1440, %rd16364, %rd15036;
	shr.u64 	%rd15038, %rd15037, 32;
	and.b64  	%rd15039, %rd15024, 4294967295;
	add.s64 	%rd15040, %rd15038, %rd15039;
	mad.lo.s64 	%rd15041, %rd1441, %rd16364, %rd15040;
	shr.u64 	%rd15042, %rd15041, 32;
	and.b64  	%rd15043, %rd15026, 4294967295;
	add.s64 	%rd15044, %rd15042, %rd15043;
	mad.lo.s64 	%rd15045, %rd1442, %rd16364, %rd15044;
	shr.u64 	%rd15046, %rd15045, 32;
	and.b64  	%rd15047, %rd15028, 4294967295;
	add.s64 	%rd15048, %rd15046, %rd15047;
	mad.lo.s64 	%rd15049, %rd1443, %rd16364, %rd15048;
	shr.u64 	%rd15050, %rd15049, 32;
	and.b64  	%rd15051, %rd15030, 4294967295;
	add.s64 	%rd15052, %rd15050, %rd15051;
	mad.lo.s64 	%rd15053, %rd1444, %rd16364, %rd15052;
	shr.u64 	%rd15054, %rd15053, 32;
	and.b64  	%rd15055, %rd15032, 4294967295;
	add.s64 	%rd15056, %rd15054, %rd15055;
	mad.lo.s64 	%rd15057, %rd1445, %rd16364, %rd15056;
	shr.u64 	%rd15058, %rd15057, 32;
	and.b64  	%rd15059, %rd15034, 4294967295;
	add.s64 	%rd15060, %rd15058, %rd15059;
	mad.lo.s64 	%rd15061, %rd1446, %rd16364, %rd15060;
	shr.u64 	%rd15062, %rd15061, 32;
	add.s64 	%rd15063, %rd15062, %rd15035;
	mad.lo.s64 	%rd15064, %rd16364, %rd1447, %rd15063;
	shr.u64 	%rd15065, %rd15064, 32;
	and.b64  	%rd15066, %rd15041, 4294967295;
	mad.lo.s64 	%rd15067, %rd1440, %rd16363, %rd15066;
	shr.u64 	%rd15068, %rd15067, 32;
	and.b64  	%rd15069, %rd15045, 4294967295;
	add.s64 	%rd15070, %rd15068, %rd15069;
	mad.lo.s64 	%rd15071, %rd1441, %rd16363, %rd15070;
	shr.u64 	%rd15072, %rd15071, 32;
	and.b64  	%rd15073, %rd15049, 4294967295;
	add.s64 	%rd15074, %rd15072, %rd15073;
	mad.lo.s64 	%rd15075, %rd1442, %rd16363, %rd15074;
	shr.u64 	%rd15076, %rd15075, 32;
	and.b64  	%rd15077, %rd15053, 4294967295;
	add.s64 	%rd15078, %rd15076, %rd15077;
	mad.lo.s64 	%rd15079, %rd1443, %rd16363, %rd15078;
	shr.u64 	%rd15080, %rd15079, 32;
	and.b64  	%rd15081, %rd15057, 4294967295;
	add.s64 	%rd15082, %rd15080, %rd15081;
	mad.lo.s64 	%rd15083, %rd1444, %rd16363, %rd15082;
	shr.u64 	%rd15084, %rd15083, 32;
	and.b64  	%rd15085, %rd15061, 4294967295;
	add.s64 	%rd15086, %rd15084, %rd15085;
	mad.lo.s64 	%rd15087, %rd1445, %rd16363, %rd15086;
	shr.u64 	%rd15088, %rd15087, 32;
	and.b64  	%rd15089, %rd15064, 4294967295;
	add.s64 	%rd15090, %rd15088, %rd15089;
	mad.lo.s64 	%rd15091, %rd1446, %rd16363, %rd15090;
	shr.u64 	%rd15092, %rd15091, 32;
	add.s64 	%rd15093, %rd15092, %rd15065;
	mad.lo.s64 	%rd15094, %rd16363, %rd1447, %rd15093;
	shr.u64 	%rd15095, %rd15094, 32;
	and.b64  	%rd15096, %rd15071, 4294967295;
	mad.lo.s64 	%rd15097, %rd1440, %rd16362, %rd15096;
	shr.u64 	%rd15098, %rd15097, 32;
	and.b64  	%rd15099, %rd15075, 4294967295;
	add.s64 	%rd15100, %rd15098, %rd15099;
	mad.lo.s64 	%rd15101, %rd1441, %rd16362, %rd15100;
	shr.u64 	%rd15102, %rd15101, 32;
	and.b64  	%rd15103, %rd15079, 4294967295;
	add.s64 	%rd15104, %rd15102, %rd15103;
	mad.lo.s64 	%rd15105, %rd1442, %rd16362, %rd15104;
	shr.u64 	%rd15106, %rd15105, 32;
	and.b64  	%rd15107, %rd15083, 4294967295;
	add.s64 	%rd15108, %rd15106, %rd15107;
	mad.lo.s64 	%rd15109, %rd1443, %rd16362, %rd15108;
	shr.u64 	%rd15110, %rd15109, 32;
	and.b64  	%rd15111, %rd15087, 4294967295;
	add.s64 	%rd15112, %rd15110, %rd15111;
	mad.lo.s64 	%rd15113, %rd1444, %rd16362, %rd15112;
	shr.u64 	%rd15114, %rd15113, 32;
	and.b64  	%rd15115, %rd15091, 4294967295;
	add.s64 	%rd15116, %rd15114, %rd15115;
	mad.lo.s64 	%rd15117, %rd1445, %rd16362, %rd15116;
	shr.u64 	%rd15118, %rd15117, 32;
	and.b64  	%rd15119, %rd15094, 4294967295;
	add.s64 	%rd15120, %rd15118, %rd15119;
	mad.lo.s64 	%rd15121, %rd1446, %rd16362, %rd15120;
	shr.u64 	%rd15122, %rd15121, 32;
	add.s64 	%rd15123, %rd15122, %rd15095;
	mad.lo.s64 	%rd15124, %rd16362, %rd1447, %rd15123;
	shr.u64 	%rd15125, %rd15124, 32;
	and.b64  	%rd15126, %rd15101, 4294967295;
	mad.lo.s64 	%rd15127, %rd1440, %rd16361, %rd15126;
	shr.u64 	%rd15128, %rd15127, 32;
	and.b64  	%rd15129, %rd15105, 4294967295;
	add.s64 	%rd15130, %rd15128, %rd15129;
	mad.lo.s64 	%rd15131, %rd1441, %rd16361, %rd15130;
	shr.u64 	%rd15132, %rd15131, 32;
	and.b64  	%rd15133, %rd15109, 4294967295;
	add.s64 	%rd15134, %rd15132, %rd15133;
	mad.lo.s64 	%rd15135, %rd1442, %rd16361, %rd15134;
	shr.u64 	%rd15136, %rd15135, 32;
	and.b64  	%rd15137, %rd15113, 4294967295;
	add.s64 	%rd15138, %rd15136, %rd15137;
	mad.lo.s64 	%rd15139, %rd1443, %rd16361, %rd15138;
	shr.u64 	%rd15140, %rd15139, 32;
	and.b64  	%rd15141, %rd15117, 4294967295;
	add.s64 	%rd15142, %rd15140, %rd15141;
	mad.lo.s64 	%rd15143, %rd1444, %rd16361, %rd15142;
	shr.u64 	%rd15144, %rd15143, 32;
	and.b64  	%rd15145, %rd15121, 4294967295;
	add.s64 	%rd15146, %rd15144, %rd15145;
	mad.lo.s64 	%rd15147, %rd1445, %rd16361, %rd15146;
	shr.u64 	%rd15148, %rd15147, 32;
	and.b64  	%rd15149, %rd15124, 4294967295;
	add.s64 	%rd15150, %rd15148, %rd15149;
	mad.lo.s64 	%rd15151, %rd1446, %rd16361, %rd15150;
	shr.u64 	%rd15152, %rd15151, 32;
	add.s64 	%rd15153, %rd15152, %rd15125;
	mad.lo.s64 	%rd15154, %rd16361, %rd1447, %rd15153;
	shr.u64 	%rd15155, %rd15154, 32;
	and.b64  	%rd15156, %rd15131, 4294967295;
	mad.lo.s64 	%rd15157, %rd1440, %rd16360, %rd15156;
	shr.u64 	%rd15158, %rd15157, 32;
	and.b64  	%rd15159, %rd15135, 4294967295;
	add.s64 	%rd15160, %rd15158, %rd15159;
	mad.lo.s64 	%rd15161, %rd1441, %rd16360, %rd15160;
	shr.u64 	%rd15162, %rd15161, 32;
	and.b64  	%rd15163, %rd15139, 4294967295;
	add.s64 	%rd15164, %rd15162, %rd15163;
	mad.lo.s64 	%rd15165, %rd1442, %rd16360, %rd15164;
	shr.u64 	%rd15166, %rd15165, 32;
	and.b64  	%rd15167, %rd15143, 4294967295;
	add.s64 	%rd15168, %rd15166, %rd15167;
	mad.lo.s64 	%rd15169, %rd1443, %rd16360, %rd15168;
	shr.u64 	%rd15170, %rd15169, 32;
	and.b64  	%rd15171, %rd15147, 4294967295;
	add.s64 	%rd15172, %rd15170, %rd15171;
	mad.lo.s64 	%rd15173, %rd1444, %rd16360, %rd15172;
	shr.u64 	%rd15174, %rd15173, 32;
	and.b64  	%rd15175, %rd15151, 4294967295;
	add.s64 	%rd15176, %rd15174, %rd15175;
	mad.lo.s64 	%rd15177, %rd1445, %rd16360, %rd15176;
	shr.u64 	%rd15178, %rd15177, 32;
	and.b64  	%rd15179, %rd15154, 4294967295;
	add.s64 	%rd15180, %rd15178, %rd15179;
	mad.lo.s64 	%rd15181, %rd1446, %rd16360, %rd15180;
	shr.u64 	%rd15182, %rd15181, 32;
	add.s64 	%rd15183, %rd15182, %rd15155;
	mad.lo.s64 	%rd15184, %rd16360, %rd1447, %rd15183;
	shr.u64 	%rd15185, %rd15184, 32;
	and.b64  	%rd15186, %rd15161, 4294967295;
	mad.lo.s64 	%rd15187, %rd1440, %rd16359, %rd15186;
	shr.u64 	%rd15188, %rd15187, 32;
	and.b64  	%rd15189, %rd15165, 4294967295;
	add.s64 	%rd15190, %rd15188, %rd15189;
	mad.lo.s64 	%rd15191, %rd1441, %rd16359, %rd15190;
	shr.u64 	%rd15192, %rd15191, 32;
	and.b64  	%rd15193, %rd15169, 4294967295;
	add.s64 	%rd15194, %rd15192, %rd15193;
	mad.lo.s64 	%rd15195, %rd1442, %rd16359, %rd15194;
	shr.u64 	%rd15196, %rd15195, 32;
	and.b64  	%rd15197, %rd15173, 4294967295;
	add.s64 	%rd15198, %rd15196, %rd15197;
	mad.lo.s64 	%rd15199, %rd1443, %rd16359, %rd15198;
	shr.u64 	%rd15200, %rd15199, 32;
	and.b64  	%rd15201, %rd15177, 4294967295;
	add.s64 	%rd15202, %rd15200, %rd15201;
	mad.lo.s64 	%rd15203, %rd1444, %rd16359, %rd15202;
	shr.u64 	%rd15204, %rd15203, 32;
	and.b64  	%rd15205, %rd15181, 4294967295;
	add.s64 	%rd15206, %rd15204, %rd15205;
	mad.lo.s64 	%rd15207, %rd1445, %rd16359, %rd15206;
	shr.u64 	%rd15208, %rd15207, 32;
	and.b64  	%rd15209, %rd15184, 4294967295;
	add.s64 	%rd15210, %rd15208, %rd15209;
	mad.lo.s64 	%rd15211, %rd1446, %rd16359, %rd15210;
	shr.u64 	%rd15212, %rd15211, 32;
	add.s64 	%rd15213, %rd15212, %rd15185;
	mad.lo.s64 	%rd15214, %rd16359, %rd1447, %rd15213;
	shr.u64 	%rd15215, %rd15214, 32;
	and.b64  	%rd15216, %rd15191, 4294967295;
	mad.lo.s64 	%rd15217, %rd1440, %rd16358, %rd15216;
	shr.u64 	%rd15218, %rd15217, 32;
	and.b64  	%rd15219, %rd15195, 4294967295;
	add.s64 	%rd15220, %rd15218, %rd15219;
	mad.lo.s64 	%rd15221, %rd1441, %rd16358, %rd15220;
	cvt.u32.u64 	%r2829, %rd15221;
	shr.u64 	%rd15222, %rd15221, 32;
	and.b64  	%rd15223, %rd15199, 4294967295;
	add.s64 	%rd15224, %rd15222, %rd15223;
	mad.lo.s64 	%rd15225, %rd1442, %rd16358, %rd15224;
	shr.u64 	%rd15226, %rd15225, 32;
	and.b64  	%rd15227, %rd15203, 4294967295;
	add.s64 	%rd15228, %rd15226, %rd15227;
	mad.lo.s64 	%rd15229, %rd1443, %rd16358, %rd15228;
	shr.u64 	%rd15230, %rd15229, 32;
	and.b64  	%rd15231, %rd15207, 4294967295;
	add.s64 	%rd15232, %rd15230, %rd15231;
	mad.lo.s64 	%rd15233, %rd1444, %rd16358, %rd15232;
	shr.u64 	%rd15234, %rd15233, 32;
	and.b64  	%rd15235, %rd15211, 4294967295;
	add.s64 	%rd15236, %rd15234, %rd15235;
	mad.lo.s64 	%rd15237, %rd1445, %rd16358, %rd15236;
	shr.u64 	%rd15238, %rd15237, 32;
	and.b64  	%rd15239, %rd15214, 4294967295;
	add.s64 	%rd15240, %rd15238, %rd15239;
	mad.lo.s64 	%rd15241, %rd1446, %rd16358, %rd15240;
	shr.u64 	%rd15242, %rd15241, 32;
	add.s64 	%rd15243, %rd15242, %rd15215;
	mad.lo.s64 	%rd15244, %rd16358, %rd1447, %rd15243;
	shr.u64 	%rd15245, %rd15244, 32;
	and.b64  	%rd15246, %rd15221, 4294967295;
	mul.lo.s64 	%rd15247, %rd15246, 977;
	cvt.u32.u64 	%r2830, %rd15247;
	shr.u64 	%rd15248, %rd15247, 32;
	and.b64  	%rd15249, %rd15225, 4294967295;
	mad.lo.s64 	%rd15250, %rd15249, 977, %rd15248;
	shr.u64 	%rd15251, %rd15250, 32;
	and.b64  	%rd15252, %rd15229, 4294967295;
	mad.lo.s64 	%rd15253, %rd15252, 977, %rd15251;
	shr.u64 	%rd15254, %rd15253, 32;
	and.b64  	%rd15255, %rd15233, 4294967295;
	mad.lo.s64 	%rd15256, %rd15255, 977, %rd15254;
	shr.u64 	%rd15257, %rd15256, 32;
	and.b64  	%rd15258, %rd15237, 4294967295;
	mad.lo.s64 	%rd15259, %rd15258, 977, %rd15257;
	shr.u64 	%rd15260, %rd15259, 32;
	and.b64  	%rd15261, %rd15241, 4294967295;
	mad.lo.s64 	%rd15262, %rd15261, 977, %rd15260;
	shr.u64 	%rd15263, %rd15262, 32;
	and.b64  	%rd15264, %rd15244, 4294967295;
	mad.lo.s64 	%rd15265, %rd15264, 977, %rd15263;
	shr.u64 	%rd15266, %rd15265, 32;
	mad.lo.s64 	%rd15267, %rd15245, 977, %rd15266;
	shr.u64 	%rd15268, %rd15267, 32;
	add.s32 	%r2831, %r2828, %r2830;
	setp.lt.u32 	%p1201, %r2831, %r2828;
	selp.u64 	%rd15269, 1, 0, %p1201;
	and.b64  	%rd15270, %rd15037, 4294967295;
	and.b64  	%rd15271, %rd15250, 4294967295;
	add.s64 	%rd15272, %rd15270, %rd15269;
	add.s64 	%rd15273, %rd15272, %rd15271;
	cvt.u32.u64 	%r2832, %rd15273;
	shr.u64 	%rd15274, %rd15273, 32;
	and.b64  	%rd15275, %rd15067, 4294967295;
	and.b64  	%rd15276, %rd15253, 4294967295;
	add.s64 	%rd15277, %rd15274, %rd15275;
	add.s64 	%rd15278, %rd15277, %rd15276;
	shr.u64 	%rd15279, %rd15278, 32;
	and.b64  	%rd15280, %rd15097, 4294967295;
	and.b64  	%rd15281, %rd15256, 4294967295;
	add.s64 	%rd15282, %rd15279, %rd15280;
	add.s64 	%rd15283, %rd15282, %rd15281;
	shr.u64 	%rd15284, %rd15283, 32;
	and.b64  	%rd15285, %rd15127, 4294967295;
	and.b64  	%rd15286, %rd15259, 4294967295;
	add.s64 	%rd15287, %rd15284, %rd15285;
	add.s64 	%rd15288, %rd15287, %rd15286;
	shr.u64 	%rd15289, %rd15288, 32;
	and.b64  	%rd15290, %rd15157, 4294967295;
	and.b64  	%rd15291, %rd15262, 4294967295;
	add.s64 	%rd15292, %rd15289, %rd15290;
	add.s64 	%rd15293, %rd15292, %rd15291;
	shr.u64 	%rd15294, %rd15293, 32;
	and.b64  	%rd15295, %rd15187, 4294967295;
	and.b64  	%rd15296, %rd15265, 4294967295;
	add.s64 	%rd15297, %rd15294, %rd15295;
	add.s64 	%rd15298, %rd15297, %rd15296;
	shr.u64 	%rd15299, %rd15298, 32;
	and.b64  	%rd15300, %rd15217, 4294967295;
	and.b64  	%rd15301, %rd15267, 4294967295;
	add.s64 	%rd15302, %rd15299, %rd15300;
	add.s64 	%rd15303, %rd15302, %rd15301;
	shr.u64 	%rd15304, %rd15303, 32;
	add.s64 	%rd15305, %rd15268, %rd15304;
	add.s32 	%r2833, %r2832, %r2829;
	setp.lt.u32 	%p1202, %r2833, %r2832;
	selp.u64 	%rd15306, 1, 0, %p1202;
	and.b64  	%rd15307, %rd15278, 4294967295;
	add.s64 	%rd15308, %rd15307, %rd15306;
	add.s64 	%rd15309, %rd15308, %rd15249;
	shr.u64 	%rd15310, %rd15309, 32;
	and.b64  	%rd15311, %rd15283, 4294967295;
	add.s64 	%rd15312, %rd15310, %rd15311;
	add.s64 	%rd15313, %rd15312, %rd15252;
	shr.u64 	%rd15314, %rd15313, 32;
	and.b64  	%rd15315, %rd15288, 4294967295;
	add.s64 	%rd15316, %rd15314, %rd15315;
	add.s64 	%rd15317, %rd15316, %rd15255;
	shr.u64 	%rd15318, %rd15317, 32;
	and.b64  	%rd15319, %rd15293, 4294967295;
	add.s64 	%rd15320, %rd15318, %rd15319;
	add.s64 	%rd15321, %rd15320, %rd15258;
	shr.u64 	%rd15322, %rd15321, 32;
	and.b64  	%rd15323, %rd15298, 4294967295;
	add.s64 	%rd15324, %rd15322, %rd15323;
	add.s64 	%rd15325, %rd15324, %rd15261;
	shr.u64 	%rd15326, %rd15325, 32;
	and.b64  	%rd15327, %rd15303, 4294967295;
	add.s64 	%rd15328, %rd15326, %rd15327;
	add.s64 	%rd15329, %rd15328, %rd15264;
	cvt.u32.u64 	%r2834, %rd15329;
	shr.u64 	%rd15330, %rd15329, 32;
	add.s64 	%rd15331, %rd15330, %rd15305;
	add.s64 	%rd15332, %rd15331, %rd15245;
	shr.u64 	%rd15333, %rd15332, 32;
	and.b64  	%rd15334, %rd15332, 4294967295;
	mul.lo.s64 	%rd15335, %rd15334, 977;
	shr.u64 	%rd15336, %rd15335, 32;
	mad.lo.s64 	%rd15337, %rd15333, 977, %rd15336;
	cvt.u64.u32 	%rd15338, %r2831;
	and.b64  	%rd15339, %rd15335, 4294967295;
	add.s64 	%rd16400, %rd15339, %rd15338;
	shr.u64 	%rd15340, %rd16400, 32;
	cvt.u64.u32 	%rd15341, %r2833;
	add.s64 	%rd15342, %rd15340, %rd15341;
	add.s64 	%rd15343, %rd15332, %rd15337;
	and.b64  	%rd15344, %rd15343, 4294967295;
	add.s64 	%rd16399, %rd15342, %rd15344;
	shr.u64 	%rd15345, %rd16399, 32;
	and.b64  	%rd15346, %rd15309, 4294967295;
	add.s64 	%rd15347, %rd15345, %rd15346;
	add.s64 	%rd16398, %rd15347, %rd15333;
	shr.u64 	%rd15348, %rd16398, 32;
	and.b64  	%rd15349, %rd15313, 4294967295;
	add.s64 	%rd16397, %rd15348, %rd15349;
	shr.u64 	%rd15350, %rd16397, 32;
	and.b64  	%rd15351, %rd15317, 4294967295;
	add.s64 	%rd16396, %rd15350, %rd15351;
	shr.u64 	%rd15352, %rd16396, 32;
	and.b64  	%rd15353, %rd15321, 4294967295;
	add.s64 	%rd16395, %rd15352, %rd15353;
	shr.u64 	%rd15354, %rd16395, 32;
	and.b64  	%rd15355, %rd15325, 4294967295;
	add.s64 	%rd16394, %rd15354, %rd15355;
	{ .reg .b32 tmp; mov.b64 {tmp, %r2835}, %rd16394; }
	add.s32 	%r3245, %r2834, %r2835;
$L__BB0_1094:
	cvt.u32.u64 	%r883, %rd16399;
	cvt.u32.u64 	%r884, %rd16398;
	cvt.u32.u64 	%r885, %rd16397;
	cvt.u32.u64 	%r886, %rd16396;
	cvt.u32.u64 	%r887, %rd16395;
	cvt.u32.u64 	%r888, %rd16394;
	setp.lt.u32 	%p1203, %r3245, %r795;
	@%p1203 bra 	$L__BB0_1109;
	setp.gt.u32 	%p1204, %r3245, %r795;
	@%p1204 bra 	$L__BB0_1108;
	cvt.u32.u64 	%r2836, %rd1368;
	setp.gt.u32 	%p1205, %r2836, %r888;
	@%p1205 bra 	$L__BB0_1109;
	setp.lt.u32 	%p1206, %r2836, %r888;
	@%p1206 bra 	$L__BB0_1108;
	cvt.u32.u64 	%r2838, %rd1367;
	setp.gt.u32 	%p1207, %r2838, %r887;
	@%p1207 bra 	$L__BB0_1109;
	setp.lt.u32 	%p1208, %r2838, %r887;
	@%p1208 bra 	$L__BB0_1108;
	cvt.u32.u64 	%r2840, %rd1366;
	setp.gt.u32 	%p1209, %r2840, %r886;
	@%p1209 bra 	$L__BB0_1109;
	setp.lt.u32 	%p1210, %r2840, %r886;
	@%p1210 bra 	$L__BB0_1108;
	cvt.u32.u64 	%r2842, %rd1365;
	setp.gt.u32 	%p1211, %r2842, %r885;
	@%p1211 bra 	$L__BB0_1109;
	setp.lt.u32 	%p1212, %r2842, %r885;
	@%p1212 bra 	$L__BB0_1108;
	cvt.u32.u64 	%r2844, %rd1364;
	setp.gt.u32 	%p1213, %r2844, %r884;
	@%p1213 bra 	$L__BB0_1109;
	setp.lt.u32 	%p1214, %r2844, %r884;
	@%p1214 bra 	$L__BB0_1108;
	cvt.u32.u64 	%r2846, %rd1363;
	setp.gt.u32 	%p1215, %r2846, %r883;
	@%p1215 bra 	$L__BB0_1109;
	cvt.u32.u64 	%r2848, %rd1362;
	setp.ge.u32 	%p1216, %r2846, %r883;
	cvt.u32.u64 	%r2849, %rd16400;
	setp.gt.u32 	%p1217, %r2848, %r2849;
	and.pred  	%p1218, %p1216, %p1217;
	@%p1218 bra 	$L__BB0_1109;
$L__BB0_1108:
	and.b64  	%rd15357, %rd16400, 4294967295;
	sub.s64 	%rd16400, %rd15357, %rd1362;
	shr.u64 	%rd15358, %rd16400, 63;
	and.b64  	%rd15359, %rd16399, 4294967295;
	add.s64 	%rd15360, %rd15358, %rd1363;
	sub.s64 	%rd16399, %rd15359, %rd15360;
	shr.u64 	%rd15361, %rd16399, 63;
	and.b64  	%rd15362, %rd16398, 4294967295;
	add.s64 	%rd15363, %rd15361, %rd1364;
	sub.s64 	%rd16398, %rd15362, %rd15363;
	shr.u64 	%rd15364, %rd16398, 63;
	and.b64  	%rd15365, %rd16397, 4294967295;
	add.s64 	%rd15366, %rd15364, %rd1365;
	sub.s64 	%rd16397, %rd15365, %rd15366;
	shr.u64 	%rd15367, %rd16397, 63;
	and.b64  	%rd15368, %rd16396, 4294967295;
	add.s64 	%rd15369, %rd15367, %rd1366;
	sub.s64 	%rd16396, %rd15368, %rd15369;
	shr.u64 	%rd15370, %rd16396, 63;
	and.b64  	%rd15371, %rd16395, 4294967295;
	add.s64 	%rd15372, %rd15370, %rd1367;
	sub.s64 	%rd16395, %rd15371, %rd15372;
	shr.u64 	%rd15373, %rd16395, 63;
	and.b64  	%rd15374, %rd16394, 4294967295;
	add.s64 	%rd15375, %rd15373, %rd1368;
	sub.s64 	%rd16394, %rd15374, %rd15375;
	shr.u64 	%rd15376, %rd16394, 63;
	cvt.u32.u64 	%r2850, %rd15376;
	add.s32 	%r2851, %r795, %r2850;
	sub.s32 	%r3245, %r3245, %r2851;
	bra.uni 	$L__BB0_1094;
$L__BB0_1109:
	and.b64  	%rd15377, %rd16387, 4294967295;
	mul.lo.s64 	%rd15378, %rd15377, %rd16357;
	cvt.u32.u64 	%r2852, %rd15378;
	shr.u64 	%rd15379, %rd15378, 32;
	and.b64  	%rd15380, %rd16388, 4294967295;
	mad.lo.s64 	%rd15381, %rd15380, %rd16357, %rd15379;
	shr.u64 	%rd15382, %rd15381, 32;
	and.b64  	%rd15383, %rd16389, 4294967295;
	mad.lo.s64 	%rd15384, %rd15383, %rd16357, %rd15382;
	shr.u64 	%rd15385, %rd15384, 32;
	and.b64  	%rd15386, %rd16390, 4294967295;
	mad.lo.s64 	%rd15387, %rd15386, %rd16357, %rd15385;
	shr.u64 	%rd15388, %rd15387, 32;
	and.b64  	%rd15389, %rd16391, 4294967295;
	mad.lo.s64 	%rd15390, %rd15389, %rd16357, %rd15388;
	shr.u64 	%rd15391, %rd15390, 32;
	and.b64  	%rd15392, %rd16392, 4294967295;
	mad.lo.s64 	%rd15393, %rd15392, %rd16357, %rd15391;
	shr.u64 	%rd15394, %rd15393, 32;
	and.b64  	%rd15395, %rd16393, 4294967295;
	mad.lo.s64 	%rd15396, %rd15395, %rd16357, %rd15394;
	shr.u64 	%rd15397, %rd15396, 32;
	cvt.u64.u32 	%rd15398, %r3244;
	mad.lo.s64 	%rd15399, %rd16357, %rd15398, %rd15397;
	shr.u64 	%rd15400, %rd15399, 32;
	and.b64  	%rd15401, %rd15381, 4294967295;
	mad.lo.s64 	%rd15402, %rd15377, %rd16356, %rd15401;
	shr.u64 	%rd15403, %rd15402, 32;
	and.b64  	%rd15404, %rd15384, 4294967295;
	add.s64 	%rd15405, %rd15403, %rd15404;
	mad.lo.s64 	%rd15406, %rd15380, %rd16356, %rd15405;
	shr.u64 	%rd15407, %rd15406, 32;
	and.b64  	%rd15408, %rd15387, 4294967295;
	add.s64 	%rd15409, %rd15407, %rd15408;
	mad.lo.s64 	%rd15410, %rd15383, %rd16356, %rd15409;
	shr.u64 	%rd15411, %rd15410, 32;
	and.b64  	%rd15412, %rd15390, 4294967295;
	add.s64 	%rd15413, %rd15411, %rd15412;
	mad.lo.s64 	%rd15414, %rd15386, %rd16356, %rd15413;
	shr.u64 	%rd15415, %rd15414, 32;
	and.b64  	%rd15416, %rd15393, 4294967295;
	add.s64 	%rd15417, %rd15415, %rd15416;
	mad.lo.s64 	%rd15418, %rd15389, %rd16356, %rd15417;
	shr.u64 	%rd15419, %rd15418, 32;
	and.b64  	%rd15420, %rd15396, 4294967295;
	add.s64 	%rd15421, %rd15419, %rd15420;
	mad.lo.s64 	%rd15422, %rd15392, %rd16356, %rd15421;
	shr.u64 	%rd15423, %rd15422, 32;
	and.b64  	%rd15424, %rd15399, 4294967295;
	add.s64 	%rd15425, %rd15423, %rd15424;
	mad.lo.s64 	%rd15426, %rd15395, %rd16356, %rd15425;
	shr.u64 	%rd15427, %rd15426, 32;
	add.s64 	%rd15428, %rd15427, %rd15400;
	mad.lo.s64 	%rd15429, %rd16356, %rd15398, %rd15428;
	shr.u64 	%rd15430, %rd15429, 32;
	and.b64  	%rd15431, %rd15406, 4294967295;
	mad.lo.s64 	%rd15432, %rd15377, %rd16355, %rd15431;
	shr.u64 	%rd15433, %rd15432, 32;
	and.b64  	%rd15434, %rd15410, 4294967295;
	add.s64 	%rd15435, %rd15433, %rd15434;
	mad.lo.s64 	%rd15436, %rd15380, %rd16355, %rd15435;
	shr.u64 	%rd15437, %rd15436, 32;
	and.b64  	%rd15438, %rd15414, 4294967295;
	add.s64 	%rd15439, %rd15437, %rd15438;
	mad.lo.s64 	%rd15440, %rd15383, %rd16355, %rd15439;
	shr.u64 	%rd15441, %rd15440, 32;
	and.b64  	%rd15442, %rd15418, 4294967295;
	add.s64 	%rd15443, %rd15441, %rd15442;
	mad.lo.s64 	%rd15444, %rd15386, %rd16355, %rd15443;
	shr.u64 	%rd15445, %rd15444, 32;
	and.b64  	%rd15446, %rd15422, 4294967295;
	add.s64 	%rd15447, %rd15445, %rd15446;
	mad.lo.s64 	%rd15448, %rd15389, %rd16355, %rd15447;
	shr.u64 	%rd15449, %rd15448, 32;
	and.b64  	%rd15450, %rd15426, 4294967295;
	add.s64 	%rd15451, %rd15449, %rd15450;
	mad.lo.s64 	%rd15452, %rd15392, %rd16355, %rd15451;
	shr.u64 	%rd15453, %rd15452, 32;
	and.b64  	%rd15454, %rd15429, 4294967295;
	add.s64 	%rd15455, %rd15453, %rd15454;
	mad.lo.s64 	%rd15456, %rd15395, %rd16355, %rd15455;
	shr.u64 	%rd15457, %rd15456, 32;
	add.s64 	%rd15458, %rd15457, %rd15430;
	mad.lo.s64 	%rd15459, %rd16355, %rd15398, %rd15458;
	shr.u64 	%rd15460, %rd15459, 32;
	and.b64  	%rd15461, %rd15436, 4294967295;
	mad.lo.s64 	%rd15462, %rd15377, %rd16354, %rd15461;
	shr.u64 	%rd15463, %rd15462, 32;
	and.b64  	%rd15464, %rd15440, 4294967295;
	add.s64 	%rd15465, %rd15463, %rd15464;
	mad.lo.s64 	%rd15466, %rd15380, %rd16354, %rd15465;
	shr.u64 	%rd15467, %rd15466, 32;
	and.b64  	%rd15468, %rd15444, 4294967295;
	add.s64 	%rd15469, %rd15467, %rd15468;
	mad.lo.s64 	%rd15470, %rd15383, %rd16354, %rd15469;
	shr.u64 	%rd15471, %rd15470, 32;
	and.b64  	%rd15472, %rd15448, 4294967295;
	add.s64 	%rd15473, %rd15471, %rd15472;
	mad.lo.s64 	%rd15474, %rd15386, %rd16354, %rd15473;
	shr.u64 	%rd15475, %rd15474, 32;
	and.b64  	%rd15476, %rd15452, 4294967295;
	add.s64 	%rd15477, %rd15475, %rd15476;
	mad.lo.s64 	%rd15478, %rd15389, %rd16354, %rd15477;
	shr.u64 	%rd15479, %rd15478, 32;
	and.b64  	%rd15480, %rd15456, 4294967295;
	add.s64 	%rd15481, %rd15479, %rd15480;
	mad.lo.s64 	%rd15482, %rd15392, %rd16354, %rd15481;
	shr.u64 	%rd15483, %rd15482, 32;
	and.b64  	%rd15484, %rd15459, 4294967295;
	add.s64 	%rd15485, %rd15483, %rd15484;
	mad.lo.s64 	%rd15486, %rd15395, %rd16354, %rd15485;
	shr.u64 	%rd15487, %rd15486, 32;
	add.s64 	%rd15488, %rd15487, %rd15460;
	mad.lo.s64 	%rd15489, %rd16354, %rd15398, %rd15488;
	shr.u64 	%rd15490, %rd15489, 32;
	and.b64  	%rd15491, %rd15466, 4294967295;
	mad.lo.s64 	%rd15492, %rd15377, %rd16353, %rd15491;
	shr.u64 	%rd15493, %rd15492, 32;
	and.b64  	%rd15494, %rd15470, 4294967295;
	add.s64 	%rd15495, %rd15493, %rd15494;
	mad.lo.s64 	%rd15496, %rd15380, %rd16353, %rd15495;
	shr.u64 	%rd15497, %rd15496, 32;
	and.b64  	%rd15498, %rd15474, 4294967295;
	add.s64 	%rd15499, %rd15497, %rd15498;
	mad.lo.s64 	%rd15500, %rd15383, %rd16353, %rd15499;
	shr.u64 	%rd15501, %rd15500, 32;
	and.b64  	%rd15502, %rd15478, 4294967295;
	add.s64 	%rd15503, %rd15501, %rd15502;
	mad.lo.s64 	%rd15504, %rd15386, %rd16353, %rd15503;
	shr.u64 	%rd15505, %rd15504, 32;
	and.b64  	%rd15506, %rd15482, 4294967295;
	add.s64 	%rd15507, %rd15505, %rd15506;
	mad.lo.s64 	%rd15508, %rd15389, %rd16353, %rd15507;
	shr.u64 	%rd15509, %rd15508, 32;
	and.b64  	%rd15510, %rd15486, 4294967295;
	add.s64 	%rd15511, %rd15509, %rd15510;
	mad.lo.s64 	%rd15512, %rd15392, %rd16353, %rd15511;
	shr.u64 	%rd15513, %rd15512, 32;
	and.b64  	%rd15514, %rd15489, 4294967295;
	add.s64 	%rd15515, %rd15513, %rd15514;
	mad.lo.s64 	%rd15516, %rd15395, %rd16353, %rd15515;
	shr.u64 	%rd15517, %rd15516, 32;
	add.s64 	%rd15518, %rd15517, %rd15490;
	mad.lo.s64 	%rd15519, %rd16353, %rd15398, %rd15518;
	shr.u64 	%rd15520, %rd15519, 32;
	and.b64  	%rd15521, %rd15496, 4294967295;
	mad.lo.s64 	%rd15522, %rd15377, %rd16352, %rd15521;
	shr.u64 	%rd15523, %rd15522, 32;
	and.b64  	%rd15524, %rd15500, 4294967295;
	add.s64 	%rd15525, %rd15523, %rd15524;
	mad.lo.s64 	%rd15526, %rd15380, %rd16352, %rd15525;
	shr.u64 	%rd15527, %rd15526, 32;
	and.b64  	%rd15528, %rd15504, 4294967295;
	add.s64 	%rd15529, %rd15527, %rd15528;
	mad.lo.s64 	%rd15530, %rd15383, %rd16352, %rd15529;
	shr.u64 	%rd15531, %rd15530, 32;
	and.b64  	%rd15532, %rd15508, 4294967295;
	add.s64 	%rd15533, %rd15531, %rd15532;
	mad.lo.s64 	%rd15534, %rd15386, %rd16352, %rd15533;
	shr.u64 	%rd15535, %rd15534, 32;
	and.b64  	%rd15536, %rd15512, 4294967295;
	add.s64 	%rd15537, %rd15535, %rd15536;
	mad.lo.s64 	%rd15538, %rd15389, %rd16352, %rd15537;
	shr.u64 	%rd15539, %rd15538, 32;
	and.b64  	%rd15540, %rd15516, 4294967295;
	add.s64 	%rd15541, %rd15539, %rd15540;
	mad.lo.s64 	%rd15542, %rd15392, %rd16352, %rd15541;
	shr.u64 	%rd15543, %rd15542, 32;
	and.b64  	%rd15544, %rd15519, 4294967295;
	add.s64 	%rd15545, %rd15543, %rd15544;
	mad.lo.s64 	%rd15546, %rd15395, %rd16352, %rd15545;
	shr.u64 	%rd15547, %rd15546, 32;
	add.s64 	%rd15548, %rd15547, %rd15520;
	mad.lo.s64 	%rd15549, %rd16352, %rd15398, %rd15548;
	shr.u64 	%rd15550, %rd15549, 32;
	and.b64  	%rd15551, %rd15526, 4294967295;
	mad.lo.s64 	%rd15552, %rd15377, %rd16351, %rd15551;
	shr.u64 	%rd15553, %rd15552, 32;
	and.b64  	%rd15554, %rd15530, 4294967295;
	add.s64 	%rd15555, %rd15553, %rd15554;
	mad.lo.s64 	%rd15556, %rd15380, %rd16351, %rd15555;
	shr.u64 	%rd15557, %rd15556, 32;
	and.b64  	%rd15558, %rd15534, 4294967295;
	add.s64 	%rd15559, %rd15557, %rd15558;
	mad.lo.s64 	%rd15560, %rd15383, %rd16351, %rd15559;
	shr.u64 	%rd15561, %rd15560, 32;
	and.b64  	%rd15562, %rd15538, 4294967295;
	add.s64 	%rd15563, %rd15561, %rd15562;
	mad.lo.s64 	%rd15564, %rd15386, %rd16351, %rd15563;
	shr.u64 	%rd15565, %rd15564, 32;
	and.b64  	%rd15566, %rd15542, 4294967295;
	add.s64 	%rd15567, %rd15565, %rd15566;
	mad.lo.s64 	%rd15568, %rd15389, %rd16351, %rd15567;
	shr.u64 	%rd15569, %rd15568, 32;
	and.b64  	%rd15570, %rd15546, 4294967295;
	add.s64 	%rd15571, %rd15569, %rd15570;
	mad.lo.s64 	%rd15572, %rd15392, %rd16351, %rd15571;
	shr.u64 	%rd15573, %rd15572, 32;
	and.b64  	%rd15574, %rd15549, 4294967295;
	add.s64 	%rd15575, %rd15573, %rd15574;
	mad.lo.s64 	%rd15576, %rd15395, %rd16351, %rd15575;
	shr.u64 	%rd15577, %rd15576, 32;
	add.s64 	%rd15578, %rd15577, %rd15550;
	mad.lo.s64 	%rd15579, %rd16351, %rd15398, %rd15578;
	shr.u64 	%rd15580, %rd15579, 32;
	and.b64  	%rd15581, %rd15556, 4294967295;
	mad.lo.s64 	%rd15582, %rd15377, %rd16350, %rd15581;
	shr.u64 	%rd15583, %rd15582, 32;
	and.b64  	%rd15584, %rd15560, 4294967295;
	add.s64 	%rd15585, %rd15583, %rd15584;
	mad.lo.s64 	%rd15586, %rd15380, %rd16350, %rd15585;
	cvt.u32.u64 	%r2853, %rd15586;
	shr.u64 	%rd15587, %rd15586, 32;
	and.b64  	%rd15588, %rd15564, 4294967295;
	add.s64 	%rd15589, %rd15587, %rd15588;
	mad.lo.s64 	%rd15590, %rd15383, %rd16350, %rd15589;
	shr.u64 	%rd15591, %rd15590, 32;
	and.b64  	%rd15592, %rd15568, 4294967295;
	add.s64 	%rd15593, %rd15591, %rd15592;
	mad.lo.s64 	%rd15594, %rd15386, %rd16350, %rd15593;
	shr.u64 	%rd15595, %rd15594, 32;
	and.b64  	%rd15596, %rd15572, 4294967295;
	add.s64 	%rd15597, %rd15595, %rd15596;
	mad.lo.s64 	%rd15598, %rd15389, %rd16350, %rd15597;
	shr.u64 	%rd15599, %rd15598, 32;
	and.b64  	%rd15600, %rd15576, 4294967295;
	add.s64 	%rd15601, %rd15599, %rd15600;
	mad.lo.s64 	%rd15602, %rd15392, %rd16350, %rd15601;
	shr.u64 	%rd15603, %rd15602, 32;
	and.b64  	%rd15604, %rd15579, 4294967295;
	add.s64 	%rd15605, %rd15603, %rd15604;
	mad.lo.s64 	%rd15606, %rd15395, %rd16350, %rd15605;
	shr.u64 	%rd15607, %rd15606, 32;
	add.s64 	%rd15608, %rd15607, %rd15580;
	mad.lo.s64 	%rd15609, %rd16350, %rd15398, %rd15608;
	shr.u64 	%rd15610, %rd15609, 32;
	and.b64  	%rd15611, %rd15586, 4294967295;
	mul.lo.s64 	%rd15612, %rd15611, 977;
	cvt.u32.u64 	%r2854, %rd15612;
	shr.u64 	%rd15613, %rd15612, 32;
	and.b64  	%rd15614, %rd15590, 4294967295;
	mad.lo.s64 	%rd15615, %rd15614, 977, %rd15613;
	shr.u64 	%rd15616, %rd15615, 32;
	and.b64  	%rd15617, %rd15594, 4294967295;
	mad.lo.s64 	%rd15618, %rd15617, 977, %rd15616;
	shr.u64 	%rd15619, %rd15618, 32;
	and.b64  	%rd15620, %rd15598, 4294967295;
	mad.lo.s64 	%rd15621, %rd15620, 977, %rd15619;
	shr.u64 	%rd15622, %rd15621, 32;
	and.b64  	%rd15623, %rd15602, 4294967295;
	mad.lo.s64 	%rd15624, %rd15623, 977, %rd15622;
	shr.u64 	%rd15625, %rd15624, 32;
	and.b64  	%rd15626, %rd15606, 4294967295;
	mad.lo.s64 	%rd15627, %rd15626, 977, %rd15625;
	shr.u64 	%rd15628, %rd15627, 32;
	and.b64  	%rd15629, %rd15609, 4294967295;
	mad.lo.s64 	%rd15630, %rd15629, 977, %rd15628;
	shr.u64 	%rd15631, %rd15630, 32;
	mad.lo.s64 	%rd15632, %rd15610, 977, %rd15631;
	shr.u64 	%rd15633, %rd15632, 32;
	add.s32 	%r2855, %r2852, %r2854;
	setp.lt.u32 	%p1219, %r2855, %r2852;
	selp.u64 	%rd15634, 1, 0, %p1219;
	and.b64  	%rd15635, %rd15402, 4294967295;
	and.b64  	%rd15636, %rd15615, 4294967295;
	add.s64 	%rd15637, %rd15635, %rd15634;
	add.s64 	%rd15638, %rd15637, %rd15636;
	cvt.u32.u64 	%r2856, %rd15638;
	shr.u64 	%rd15639, %rd15638, 32;
	and.b64  	%rd15640, %rd15432, 4294967295;
	and.b64  	%rd15641, %rd15618, 4294967295;
	add.s64 	%rd15642, %rd15639, %rd15640;
	add.s64 	%rd15643, %rd15642, %rd15641;
	shr.u64 	%rd15644, %rd15643, 32;
	and.b64  	%rd15645, %rd15462, 4294967295;
	and.b64  	%rd15646, %rd15621, 4294967295;
	add.s64 	%rd15647, %rd15644, %rd15645;
	add.s64 	%rd15648, %rd15647, %rd15646;
	shr.u64 	%rd15649, %rd15648, 32;
	and.b64  	%rd15650, %rd15492, 4294967295;
	and.b64  	%rd15651, %rd15624, 4294967295;
	add.s64 	%rd15652, %rd15649, %rd15650;
	add.s64 	%rd15653, %rd15652, %rd15651;
	shr.u64 	%rd15654, %rd15653, 32;
	and.b64  	%rd15655, %rd15522, 4294967295;
	and.b64  	%rd15656, %rd15627, 4294967295;
	add.s64 	%rd15657, %rd15654, %rd15655;
	add.s64 	%rd15658, %rd15657, %rd15656;
	shr.u64 	%rd15659, %rd15658, 32;
	and.b64  	%rd15660, %rd15552, 4294967295;
	and.b64  	%rd15661, %rd15630, 4294967295;
	add.s64 	%rd15662, %rd15659, %rd15660;
	add.s64 	%rd15663, %rd15662, %rd15661;
	shr.u64 	%rd15664, %rd15663, 32;
	and.b64  	%rd15665, %rd15582, 4294967295;
	and.b64  	%rd15666, %rd15632, 4294967295;
	add.s64 	%rd15667, %rd15664, %rd15665;
	add.s64 	%rd15668, %rd15667, %rd15666;
	shr.u64 	%rd15669, %rd15668, 32;
	add.s64 	%rd15670, %rd15633, %rd15669;
	add.s32 	%r2857, %r2856, %r2853;
	setp.lt.u32 	%p1220, %r2857, %r2856;
	selp.u64 	%rd15671, 1, 0, %p1220;
	and.b64  	%rd15672, %rd15643, 4294967295;
	add.s64 	%rd15673, %rd15672, %rd15671;
	add.s64 	%rd15674, %rd15673, %rd15614;
	shr.u64 	%rd15675, %rd15674, 32;
	and.b64  	%rd15676, %rd15648, 4294967295;
	add.s64 	%rd15677, %rd15675, %rd15676;
	add.s64 	%rd15678, %rd15677, %rd15617;
	shr.u64 	%rd15679, %rd15678, 32;
	and.b64  	%rd15680, %rd15653, 4294967295;
	add.s64 	%rd15681, %rd15679, %rd15680;
	add.s64 	%rd15682, %rd15681, %rd15620;
	shr.u64 	%rd15683, %rd15682, 32;
	and.b64  	%rd15684, %rd15658, 4294967295;
	add.s64 	%rd15685, %rd15683, %rd15684;
	add.s64 	%rd15686, %rd15685, %rd15623;
	shr.u64 	%rd15687, %rd15686, 32;
	and.b64  	%rd15688, %rd15663, 4294967295;
	add.s64 	%rd15689, %rd15687, %rd15688;
	add.s64 	%rd15690, %rd15689, %rd15626;
	shr.u64 	%rd15691, %rd15690, 32;
	and.b64  	%rd15692, %rd15668, 4294967295;
	add.s64 	%rd15693, %rd15691, %rd15692;
	add.s64 	%rd15694, %rd15693, %rd15629;
	cvt.u32.u64 	%r2858, %rd15694;
	shr.u64 	%rd15695, %rd15694, 32;
	add.s64 	%rd15696, %rd15695, %rd15670;
	add.s64 	%rd15697, %rd15696, %rd15610;
	shr.u64 	%rd15698, %rd15697, 32;
	and.b64  	%rd15699, %rd15697, 4294967295;
	mul.lo.s64 	%rd15700, %rd15699, 977;
	shr.u64 	%rd15701, %rd15700, 32;
	mad.lo.s64 	%rd15702, %rd15698, 977, %rd15701;
	cvt.u64.u32 	%rd15703, %r2855;
	and.b64  	%rd15704, %rd15700, 4294967295;
	add.s64 	%rd16407, %rd15704, %rd15703;
	shr.u64 	%rd15705, %rd16407, 32;
	cvt.u64.u32 	%rd15706, %r2857;
	add.s64 	%rd15707, %rd15705, %rd15706;
	add.s64 	%rd15708, %rd15697, %rd15702;
	and.b64  	%rd15709, %rd15708, 4294967295;
	add.s64 	%rd16406, %rd15707, %rd15709;
	shr.u64 	%rd15710, %rd16406, 32;
	and.b64  	%rd15711, %rd15674, 4294967295;
	add.s64 	%rd15712, %rd15710, %rd15711;
	add.s64 	%rd16405, %rd15712, %rd15698;
	shr.u64 	%rd15713, %rd16405, 32;
	and.b64  	%rd15714, %rd15678, 4294967295;
	add.s64 	%rd16404, %rd15713, %rd15714;
	shr.u64 	%rd15715, %rd16404, 32;
	and.b64  	%rd15716, %rd15682, 4294967295;
	add.s64 	%rd16403, %rd15715, %rd15716;
	shr.u64 	%rd15717, %rd16403, 32;
	and.b64  	%rd15718, %rd15686, 4294967295;
	add.s64 	%rd16402, %rd15717, %rd15718;
	shr.u64 	%rd15719, %rd16402, 32;
	and.b64  	%rd15720, %rd15690, 4294967295;
	add.s64 	%rd16401, %rd15719, %rd15720;
	{ .reg .b32 tmp; mov.b64 {tmp, %r2859}, %rd16401; }
	add.s32 	%r3246, %r2858, %r2859;
$L__BB0_1110:
	cvt.u32.u64 	%r892, %rd16406;
	cvt.u32.u64 	%r893, %rd16405;
	cvt.u32.u64 	%r894, %rd16404;
	cvt.u32.u64 	%r895, %rd16403;
	cvt.u32.u64 	%r896, %rd16402;
	cvt.u32.u64 	%r897, %rd16401;
	setp.lt.u32 	%p1221, %r3246, %r795;
	@%p1221 bra 	$L__BB0_1125;
	setp.gt.u32 	%p1222, %r3246, %r795;
	@%p1222 bra 	$L__BB0_1124;
	cvt.u32.u64 	%r2860, %rd1368;
	setp.gt.u32 	%p1223, %r2860, %r897;
	@%p1223 bra 	$L__BB0_1125;
	setp.lt.u32 	%p1224, %r2860, %r897;
	@%p1224 bra 	$L__BB0_1124;
	cvt.u32.u64 	%r2862, %rd1367;
	setp.gt.u32 	%p1225, %r2862, %r896;
	@%p1225 bra 	$L__BB0_1125;
	setp.lt.u32 	%p1226, %r2862, %r896;
	@%p1226 bra 	$L__BB0_1124;
	cvt.u32.u64 	%r2864, %rd1366;
	setp.gt.u32 	%p1227, %r2864, %r895;
	@%p1227 bra 	$L__BB0_1125;
	setp.lt.u32 	%p1228, %r2864, %r895;
	@%p1228 bra 	$L__BB0_1124;
	cvt.u32.u64 	%r2866, %rd1365;
	setp.gt.u32 	%p1229, %r2866, %r894;
	@%p1229 bra 	$L__BB0_1125;
	setp.lt.u32 	%p1230, %r2866, %r894;
	@%p1230 bra 	$L__BB0_1124;
	cvt.u32.u64 	%r2868, %rd1364;
	setp.gt.u32 	%p1231, %r2868, %r893;
	@%p1231 bra 	$L__BB0_1125;
	setp.lt.u32 	%p1232, %r2868, %r893;
	@%p1232 bra 	$L__BB0_1124;
	cvt.u32.u64 	%r2870, %rd1363;
	setp.gt.u32 	%p1233, %r2870, %r892;
	@%p1233 bra 	$L__BB0_1125;
	cvt.u32.u64 	%r2872, %rd1362;
	setp.ge.u32 	%p1234, %r2870, %r892;
	cvt.u32.u64 	%r2873, %rd16407;
	setp.gt.u32 	%p1235, %r2872, %r2873;
	and.pred  	%p1236, %p1234, %p1235;
	@%p1236 bra 	$L__BB0_1125;
$L__BB0_1124:
	and.b64  	%rd15722, %rd16407, 4294967295;
	sub.s64 	%rd16407, %rd15722, %rd1362;
	shr.u64 	%rd15723, %rd16407, 63;
	and.b64  	%rd15724, %rd16406, 4294967295;
	add.s64 	%rd15725, %rd15723, %rd1363;
	sub.s64 	%rd16406, %rd15724, %rd15725;
	shr.u64 	%rd15726, %rd16406, 63;
	and.b64  	%rd15727, %rd16405, 4294967295;
	add.s64 	%rd15728, %rd15726, %rd1364;
	sub.s64 	%rd16405, %rd15727, %rd15728;
	shr.u64 	%rd15729, %rd16405, 63;
	and.b64  	%rd15730, %rd16404, 4294967295;
	add.s64 	%rd15731, %rd15729, %rd1365;
	sub.s64 	%rd16404, %rd15730, %rd15731;
	shr.u64 	%rd15732, %rd16404, 63;
	and.b64  	%rd15733, %rd16403, 4294967295;
	add.s64 	%rd15734, %rd15732, %rd1366;
	sub.s64 	%rd16403, %rd15733, %rd15734;
	shr.u64 	%rd15735, %rd16403, 63;
	and.b64  	%rd15736, %rd16402, 4294967295;
	add.s64 	%rd15737, %rd15735, %rd1367;
	sub.s64 	%rd16402, %rd15736, %rd15737;
	shr.u64 	%rd15738, %rd16402, 63;
	and.b64  	%rd15739, %rd16401, 4294967295;
	add.s64 	%rd15740, %rd15738, %rd1368;
	sub.s64 	%rd16401, %rd15739, %rd15740;
	shr.u64 	%rd15741, %rd16401, 63;
	cvt.u32.u64 	%r2874, %rd15741;
	add.s32 	%r2875, %r795, %r2874;
	sub.s32 	%r3246, %r3246, %r2875;
	bra.uni 	$L__BB0_1110;
$L__BB0_1125:
	prmt.b32 	%r2877, %r3245, 0, 291;
	cvt.u64.u32 	%rd15746, %r2877;
	shl.b64 	%rd15747, %rd16394, 8;
	and.b64  	%rd15748, %rd15747, 1095216660480;
	or.b64  	%rd15749, %rd15748, %rd15746;
	shl.b64 	%rd15750, %rd16394, 24;
	and.b64  	%rd15751, %rd15750, 280375465082880;
	or.b64  	%rd15752, %rd15751, %rd15749;
	shl.b64 	%rd15753, %rd16394, 40;
	and.b64  	%rd15754, %rd15753, 71776119061217280;
	or.b64  	%rd15755, %rd15754, %rd15752;
	shl.b64 	%rd15756, %rd16394, 56;
	or.b64  	%rd16409, %rd15756, %rd15755;
	prmt.b32 	%r2878, %r887, 0, 291;
	cvt.u64.u32 	%rd15757, %r2878;
	shl.b64 	%rd15758, %rd16396, 8;
	and.b64  	%rd15759, %rd15758, 1095216660480;
	or.b64  	%rd15760, %rd15759, %rd15757;
	shl.b64 	%rd15761, %rd16396, 24;
	and.b64  	%rd15762, %rd15761, 280375465082880;
	or.b64  	%rd15763, %rd15762, %rd15760;
	shl.b64 	%rd15764, %rd16396, 40;
	and.b64  	%rd15765, %rd15764, 71776119061217280;
	or.b64  	%rd15766, %rd15765, %rd15763;
	shl.b64 	%rd15767, %rd16396, 56;
	or.b64  	%rd16410, %rd15767, %rd15766;
	prmt.b32 	%r2879, %r885, 0, 291;
	cvt.u64.u32 	%rd15768, %r2879;
	shl.b64 	%rd15769, %rd16398, 8;
	and.b64  	%rd15770, %rd15769, 1095216660480;
	or.b64  	%rd15771, %rd15770, %rd15768;
	shl.b64 	%rd15772, %rd16398, 24;
	and.b64  	%rd15773, %rd15772, 280375465082880;
	or.b64  	%rd15774, %rd15773, %rd15771;
	shl.b64 	%rd15775, %rd16398, 40;
	and.b64  	%rd15776, %rd15775, 71776119061217280;
	or.b64  	%rd15777, %rd15776, %rd15774;
	shl.b64 	%rd15778, %rd16398, 56;
	or.b64  	%rd16411, %rd15778, %rd15777;
	prmt.b32 	%r2880, %r883, 0, 291;
	cvt.u64.u32 	%rd15779, %r2880;
	shl.b64 	%rd15780, %rd16400, 8;
	and.b64  	%rd15781, %rd15780, 1095216660480;
	or.b64  	%rd15782, %rd15781, %rd15779;
	shl.b64 	%rd15783, %rd16400, 24;
	and.b64  	%rd15784, %rd15783, 280375465082880;
	or.b64  	%rd15785, %rd15784, %rd15782;
	shl.b64 	%rd15786, %rd16400, 40;
	and.b64  	%rd15787, %rd15786, 71776119061217280;
	or.b64  	%rd15788, %rd15787, %rd15785;
	shl.b64 	%rd15789, %rd16400, 56;
	or.b64  	%rd16412, %rd15789, %rd15788;
	prmt.b32 	%r2881, %r3246, 0, 291;
	cvt.u64.u32 	%rd15790, %r2881;
	shl.b64 	%rd15791, %rd16401, 8;
	and.b64  	%rd15792, %rd15791, 1095216660480;
	or.b64  	%rd15793, %rd15792, %rd15790;
	shl.b64 	%rd15794, %rd16401, 24;
	and.b64  	%rd15795, %rd15794, 280375465082880;
	or.b64  	%rd15796, %rd15795, %rd15793;
	shl.b64 	%rd15797, %rd16401, 40;
	and.b64  	%rd15798, %rd15797, 71776119061217280;
	or.b64  	%rd15799, %rd15798, %rd15796;
	shl.b64 	%rd15800, %rd16401, 56;
	or.b64  	%rd16413, %rd15800, %rd15799;
	prmt.b32 	%r2882, %r896, 0, 291;
	cvt.u64.u32 	%rd15801, %r2882;
	shl.b64 	%rd15802, %rd16403, 8;
	and.b64  	%rd15803, %rd15802, 1095216660480;
	or.b64  	%rd15804, %rd15803, %rd15801;
	shl.b64 	%rd15805, %rd16403, 24;
	and.b64  	%rd15806, %rd15805, 280375465082880;
	or.b64  	%rd15807, %rd15806, %rd15804;
	shl.b64 	%rd15808, %rd16403, 40;
	and.b64  	%rd15809, %rd15808, 71776119061217280;
	or.b64  	%rd15810, %rd15809, %rd15807;
	shl.b64 	%rd15811, %rd16403, 56;
	or.b64  	%rd16414, %rd15811, %rd15810;
	prmt.b32 	%r2883, %r894, 0, 291;
	cvt.u64.u32 	%rd15812, %r2883;
	shl.b64 	%rd15813, %rd16405, 8;
	and.b64  	%rd15814, %rd15813, 1095216660480;
	or.b64  	%rd15815, %rd15814, %rd15812;
	shl.b64 	%rd15816, %rd16405, 24;
	and.b64  	%rd15817, %rd15816, 280375465082880;
	or.b64  	%rd15818, %rd15817, %rd15815;
	shl.b64 	%rd15819, %rd16405, 40;
	and.b64  	%rd15820, %rd15819, 71776119061217280;
	or.b64  	%rd15821, %rd15820, %rd15818;
	shl.b64 	%rd15822, %rd16405, 56;
	or.b64  	%rd16415, %rd15822, %rd15821;
	prmt.b32 	%r2884, %r892, 0, 291;
	cvt.u64.u32 	%rd15823, %r2884;
	shl.b64 	%rd15824, %rd16407, 8;
	and.b64  	%rd15825, %rd15824, 1095216660480;
	or.b64  	%rd15826, %rd15825, %rd15823;
	shl.b64 	%rd15827, %rd16407, 24;
	and.b64  	%rd15828, %rd15827, 280375465082880;
	or.b64  	%rd15829, %rd15828, %rd15826;
	shl.b64 	%rd15830, %rd16407, 40;
	and.b64  	%rd15831, %rd15830, 71776119061217280;
	or.b64  	%rd15832, %rd15831, %rd15829;
	shl.b64 	%rd15833, %rd16407, 56;
	or.b64  	%rd16416, %rd15833, %rd15832;
	mov.b32 	%r3247, 0;
	mov.b64 	%rd16425, -9223372036854775808;
	mov.b64 	%rd16418, 0;
	mov.b64 	%rd16417, 1;
	mov.u64 	%rd16408, KECCAK_RC;
	mov.u64 	%rd16419, %rd16418;
	mov.u64 	%rd16420, %rd16418;
	mov.u64 	%rd16421, %rd16418;
	mov.u64 	%rd16422, %rd16418;
	mov.u64 	%rd16423, %rd16418;
	mov.u64 	%rd16424, %rd16418;
	mov.u64 	%rd16426, %rd16418;
	mov.u64 	%rd16427, %rd16418;
	mov.u64 	%rd16428, %rd16418;
	mov.u64 	%rd16429, %rd16418;
	mov.u64 	%rd16430, %rd16418;
	mov.u64 	%rd16431, %rd16418;
	mov.u64 	%rd16432, %rd16418;
	mov.u64 	%rd16433, %rd16418;
$L__BB0_1126:
	xor.b64  	%rd15834, %rd16414, %rd16409;
	xor.b64  	%rd15835, %rd15834, %rd16419;
	xor.b64  	%rd15836, %rd15835, %rd16424;
	xor.b64  	%rd15837, %rd15836, %rd16429;
	xor.b64  	%rd15838, %rd16415, %rd16410;
	xor.b64  	%rd15839, %rd15838, %rd16420;
	xor.b64  	%rd15840, %rd15839, %rd16425;
	xor.b64  	%rd15841, %rd15840, %rd16430;
	xor.b64  	%rd15842, %rd16416, %rd16411;
	xor.b64  	%rd15843, %rd15842, %rd16421;
	xor.b64  	%rd15844, %rd15843, %rd16426;
	xor.b64  	%rd15845, %rd15844, %rd16431;
	xor.b64  	%rd15846, %rd16417, %rd16412;
	xor.b64  	%rd15847, %rd15846, %rd16422;
	xor.b64  	%rd15848, %rd15847, %rd16427;
	xor.b64  	%rd15849, %rd15848, %rd16432;
	xor.b64  	%rd15850, %rd16418, %rd16413;
	xor.b64  	%rd15851, %rd15850, %rd16423;
	xor.b64  	%rd15852, %rd15851, %rd16428;
	xor.b64  	%rd15853, %rd15852, %rd16433;
	mov.b64 	{%r2885, %r2886}, %rd15841;
	shf.l.wrap.b32 	%r2887, %r2885, %r2886, 1;
	shf.l.wrap.b32 	%r2888, %r2886, %r2885, 1;
	mov.b64 	%rd15854, {%r2888, %r2887};
	xor.b64  	%rd15855, %rd15854, %rd15853;
	mov.b64 	{%r2889, %r2890}, %rd15845;
	shf.l.wrap.b32 	%r2891, %r2889, %r2890, 1;
	shf.l.wrap.b32 	%r2892, %r2890, %r2889, 1;
	mov.b64 	%rd15856, {%r2892, %r2891};
	xor.b64  	%rd15857, %rd15856, %rd15837;
	mov.b64 	{%r2893, %r2894}, %rd15849;
	shf.l.wrap.b32 	%r2895, %r2893, %r2894, 1;
	shf.l.wrap.b32 	%r2896, %r2894, %r2893, 1;
	mov.b64 	%rd15858, {%r2896, %r2895};
	xor.b64  	%rd15859, %rd15858, %rd15841;
	mov.b64 	{%r2897, %r2898}, %rd15853;
	shf.l.wrap.b32 	%r2899, %r2897, %r2898, 1;
	shf.l.wrap.b32 	%r2900, %r2898, %r2897, 1;
	mov.b64 	%rd15860, {%r2900, %r2899};
	xor.b64  	%rd15861, %rd15860, %rd15845;
	mov.b64 	{%r2901, %r2902}, %rd15837;
	shf.l.wrap.b32 	%r2903, %r2901, %r2902, 1;
	shf.l.wrap.b32 	%r2904, %r2902, %r2901, 1;
	mov.b64 	%rd15862, {%r2904, %r2903};
	xor.b64  	%rd15863, %rd15862, %rd15849;
	xor.b64  	%rd15864, %rd16409, %rd15855;
	xor.b64  	%rd15865, %rd16414, %rd15855;
	xor.b64  	%rd15866, %rd16419, %rd15855;
	xor.b64  	%rd15867, %rd16424, %rd15855;
	xor.b64  	%rd15868, %rd16429, %rd15855;
	xor.b64  	%rd15869, %rd16410, %rd15857;
	xor.b64  	%rd15870, %rd16415, %rd15857;
	xor.b64  	%rd15871, %rd16420, %rd15857;
	xor.b64  	%rd15872, %rd16425, %rd15857;
	xor.b64  	%rd15873, %rd16430, %rd15857;
	xor.b64  	%rd15874, %rd16411, %rd15859;
	xor.b64  	%rd15875, %rd16416, %rd15859;
	xor.b64  	%rd15876, %rd16421, %rd15859;
	xor.b64  	%rd15877, %rd16426, %rd15859;
	xor.b64  	%rd15878, %rd16431, %rd15859;
	xor.b64  	%rd15879, %rd16412, %rd15861;
	xor.b64  	%rd15880, %rd16417, %rd15861;
	xor.b64  	%rd15881, %rd16422, %rd15861;
	xor.b64  	%rd15882, %rd16427, %rd15861;
	xor.b64  	%rd15883, %rd16432, %rd15861;
	xor.b64  	%rd15884, %rd16413, %rd15863;
	xor.b64  	%rd15885, %rd16418, %rd15863;
	xor.b64  	%rd15886, %rd16423, %rd15863;
	xor.b64  	%rd15887, %rd16428, %rd15863;
	xor.b64  	%rd15888, %rd16433, %rd15863;
	mov.b64 	{%r2905, %r2906}, %rd15869;
	shf.l.wrap.b32 	%r2907, %r2905, %r2906, 1;
	shf.l.wrap.b32 	%r2908, %r2906, %r2905, 1;
	mov.b64 	%rd15889, {%r2908, %r2907};
	mov.b64 	{%r2909, %r2910}, %rd15866;
	shf.l.wrap.b32 	%r2911, %r2909, %r2910, 3;
	shf.l.wrap.b32 	%r2912, %r2910, %r2909, 3;
	mov.b64 	%rd15890, {%r2912, %r2911};
	mov.b64 	{%r2913, %r2914}, %rd15875;
	shf.l.wrap.b32 	%r2915, %r2913, %r2914, 6;
	shf.l.wrap.b32 	%r2916, %r2914, %r2913, 6;
	mov.b64 	%rd15891, {%r2916, %r2915};
	mov.b64 	{%r2917, %r2918}, %rd15871;
	shf.l.wrap.b32 	%r2919, %r2917, %r2918, 10;
	shf.l.wrap.b32 	%r2920, %r2918, %r2917, 10;
	mov.b64 	%rd15892, {%r2920, %r2919};
	mov.b64 	{%r2921, %r2922}, %rd15877;
	shf.l.wrap.b32 	%r2923, %r2921, %r2922, 15;
	shf.l.wrap.b32 	%r2924, %r2922, %r2921, 15;
	mov.b64 	%rd15893, {%r2924, %r2923};
	mov.b64 	{%r2925, %r2926}, %rd15882;
	shf.l.wrap.b32 	%r2927, %r2925, %r2926, 21;
	shf.l.wrap.b32 	%r2928, %r2926, %r2925, 21;
	mov.b64 	%rd15894, {%r2928, %r2927};
	mov.b64 	{%r2929, %r2930}, %rd15879;
	shf.l.wrap.b32 	%r2931, %r2929, %r2930, 28;
	shf.l.wrap.b32 	%r2932, %r2930, %r2929, 28;
	mov.b64 	%rd15895, {%r2932, %r2931};
	mov.b64 	{%r2933, %r2934}, %rd15865;
	shf.l.wrap.b32 	%r2935, %r2934, %r2933, 4;
	shf.l.wrap.b32 	%r2936, %r2933, %r2934, 4;
	mov.b64 	%rd15896, {%r2936, %r2935};
	mov.b64 	{%r2937, %r2938}, %rd15872;
	shf.l.wrap.b32 	%r2939, %r2938, %r2937, 13;
	shf.l.wrap.b32 	%r2940, %r2937, %r2938, 13;
	mov.b64 	%rd15897, {%r2940, %r2939};
	mov.b64 	{%r2941, %r2942}, %rd15880;
	shf.l.wrap.b32 	%r2943, %r2942, %r2941, 23;
	shf.l.wrap.b32 	%r2944, %r2941, %r2942, 23;
	mov.b64 	%rd15898, {%r2944, %r2943};
	mov.b64 	{%r2945, %r2946}, %rd15873;
	shf.l.wrap.b32 	%r2947, %r2945, %r2946, 2;
	shf.l.wrap.b32 	%r2948, %r2946, %r2945, 2;
	mov.b64 	%rd15899, {%r2948, %r2947};
	mov.b64 	{%r2949, %r2950}, %rd15888;
	shf.l.wrap.b32 	%r2951, %r2949, %r2950, 14;
	shf.l.wrap.b32 	%r2952, %r2950, %r2949, 14;
	mov.b64 	%rd15900, {%r2952, %r2951};
	mov.b64 	{%r2953, %r2954}, %rd15884;
	shf.l.wrap.b32 	%r2955, %r2953, %r2954, 27;
	shf.l.wrap.b32 	%r2956, %r2954, %r2953, 27;
	mov.b64 	%rd15901, {%r2956, %r2955};
	mov.b64 	{%r2957, %r2958}, %rd15867;
	shf.l.wrap.b32 	%r2959, %r2958, %r2957, 9;
	shf.l.wrap.b32 	%r2960, %r2957, %r2958, 9;
	mov.b64 	%rd15902, {%r2960, %r2959};
	mov.b64 	{%r2961, %r2962}, %rd15883;
	shf.l.wrap.b32 	%r2963, %r2962, %r2961, 24;
	shf.l.wrap.b32 	%r2964, %r2961, %r2962, 24;
	mov.b64 	%rd15903, {%r2964, %r2963};
	mov.b64 	{%r2965, %r2966}, %rd15887;
	shf.l.wrap.b32 	%r2967, %r2965, %r2966, 8;
	shf.l.wrap.b32 	%r2968, %r2966, %r2965, 8;
	mov.b64 	%rd15904, {%r2968, %r2967};
	mov.b64 	{%r2969, %r2970}, %rd15881;
	shf.l.wrap.b32 	%r2971, %r2969, %r2970, 25;
	shf.l.wrap.b32 	%r2972, %r2970, %r2969, 25;
	mov.b64 	%rd15905, {%r2972, %r2971};
	mov.b64 	{%r2973, %r2974}, %rd15876;
	shf.l.wrap.b32 	%r2975, %r2974, %r2973, 11;
	shf.l.wrap.b32 	%r2976, %r2973, %r2974, 11;
	mov.b64 	%rd15906, {%r2976, %r2975};
	mov.b64 	{%r2977, %r2978}, %rd15874;
	shf.l.wrap.b32 	%r2979, %r2978, %r2977, 30;
	shf.l.wrap.b32 	%r2980, %r2977, %r2978, 30;
	mov.b64 	%rd15907, {%r2980, %r2979};
	mov.b64 	{%r2981, %r2982}, %rd15868;
	shf.l.wrap.b32 	%r2983, %r2981, %r2982, 18;
	shf.l.wrap.b32 	%r2984, %r2982, %r2981, 18;
	mov.b64 	%rd15908, {%r2984, %r2983};
	mov.b64 	{%r2985, %r2986}, %rd15886;
	shf.l.wrap.b32 	%r2987, %r2986, %r2985, 7;
	shf.l.wrap.b32 	%r2988, %r2985, %r2986, 7;
	mov.b64 	%rd15909, {%r2988, %r2987};
	mov.b64 	{%r2989, %r2990}, %rd15878;
	shf.l.wrap.b32 	%r2991, %r2990, %r2989, 29;
	shf.l.wrap.b32 	%r2992, %r2989, %r2990, 29;
	mov.b64 	%rd15910, {%r2992, %r2991};
	mov.b64 	{%r2993, %r2994}, %rd15885;
	shf.l.wrap.b32 	%r2995, %r2993, %r2994, 20;
	shf.l.wrap.b32 	%r2996, %r2994, %r2993, 20;
	mov.b64 	%rd15911, {%r2996, %r2995};
	mov.b64 	{%r2997, %r2998}, %rd15870;
	shf.l.wrap.b32 	%r2999, %r2998, %r2997, 12;
	shf.l.wrap.b32 	%r3000, %r2997, %r2998, 12;
	mov.b64 	%rd15912, {%r3000, %r2999};
	not.b64 	%rd15913, %rd15912;
	and.b64  	%rd15914, %rd15906, %rd15913;
	not.b64 	%rd15915, %rd15906;
	and.b64  	%rd15916, %rd15894, %rd15915;
	xor.b64  	%rd16410, %rd15916, %rd15912;
	not.b64 	%rd15917, %rd15894;
	and.b64  	%rd15918, %rd15900, %rd15917;
	xor.b64  	%rd16411, %rd15918, %rd15906;
	not.b64 	%rd15919, %rd15900;
	and.b64  	%rd15920, %rd15864, %rd15919;
	xor.b64  	%rd16412, %rd15920, %rd15894;
	not.b64 	%rd15921, %rd15864;
	and.b64  	%rd15922, %rd15912, %rd15921;
	xor.b64  	%rd16413, %rd15900, %rd15922;
	not.b64 	%rd15923, %rd15911;
	and.b64  	%rd15924, %rd15890, %rd15923;
	xor.b64  	%rd16414, %rd15924, %rd15895;
	not.b64 	%rd15925, %rd15890;
	and.b64  	%rd15926, %rd15897, %rd15925;
	xor.b64  	%rd16415, %rd15926, %rd15911;
	not.b64 	%rd15927, %rd15897;
	and.b64  	%rd15928, %rd15910, %rd15927;
	xor.b64  	%rd16416, %rd15928, %rd15890;
	not.b64 	%rd15929, %rd15910;
	and.b64  	%rd15930, %rd15895, %rd15929;
	xor.b64  	%rd16417, %rd15930, %rd15897;
	not.b64 	%rd15931, %rd15895;
	and.b64  	%rd15932, %rd15911, %rd15931;
	xor.b64  	%rd16418, %rd15910, %rd15932;
	not.b64 	%rd15933, %rd15891;
	and.b64  	%rd15934, %rd15905, %rd15933;
	xor.b64  	%rd16419, %rd15934, %rd15889;
	not.b64 	%rd15935, %rd15905;
	and.b64  	%rd15936, %rd15904, %rd15935;
	xor.b64  	%rd16420, %rd15936, %rd15891;
	not.b64 	%rd15937, %rd15904;
	and.b64  	%rd15938, %rd15908, %rd15937;
	xor.b64  	%rd16421, %rd15938, %rd15905;
	not.b64 	%rd15939, %rd15908;
	and.b64  	%rd15940, %rd15889, %rd15939;
	xor.b64  	%rd16422, %rd15940, %rd15904;
	not.b64 	%rd15941, %rd15889;
	and.b64  	%rd15942, %rd15891, %rd15941;
	xor.b64  	%rd16423, %rd15908, %rd15942;
	not.b64 	%rd15943, %rd15896;
	and.b64  	%rd15944, %rd15892, %rd15943;
	xor.b64  	%rd16424, %rd15944, %rd15901;
	not.b64 	%rd15945, %rd15892;
	and.b64  	%rd15946, %rd15893, %rd15945;
	xor.b64  	%rd16425, %rd15946, %rd15896;
	not.b64 	%rd15947, %rd15893;
	and.b64  	%rd15948, %rd15903, %rd15947;
	xor.b64  	%rd16426, %rd15948, %rd15892;
	not.b64 	%rd15949, %rd15903;
	and.b64  	%rd15950, %rd15901, %rd15949;
	xor.b64  	%rd16427, %rd15950, %rd15893;
	not.b64 	%rd15951, %rd15901;
	and.b64  	%rd15952, %rd15896, %rd15951;
	xor.b64  	%rd16428, %rd15903, %rd15952;
	not.b64 	%rd15953, %rd15898;
	and.b64  	%rd15954, %rd15909, %rd15953;
	xor.b64  	%rd16429, %rd15954, %rd15907;
	not.b64 	%rd15955, %rd15909;
	and.b64  	%rd15956, %rd15902, %rd15955;
	xor.b64  	%rd16430, %rd15956, %rd15898;
	not.b64 	%rd15957, %rd15902;
	and.b64  	%rd15958, %rd15899, %rd15957;
	xor.b64  	%rd16431, %rd15958, %rd15909;
	not.b64 	%rd15959, %rd15899;
	and.b64  	%rd15960, %rd15907, %rd15959;
	xor.b64  	%rd16432, %rd15960, %rd15902;
	not.b64 	%rd15961, %rd15907;
	and.b64  	%rd15962, %rd15898, %rd15961;
	xor.b64  	%rd16433, %rd15899, %rd15962;
	ld.global.nc.u64 	%rd15963, [%rd16408];
	xor.b64  	%rd15964, %rd15914, %rd15963;
	xor.b64  	%rd16409, %rd15964, %rd15864;
	add.s32 	%r3247, %r3247, 1;
	add.s64 	%rd16408, %rd16408, 8;
	setp.ne.s32 	%p1237, %r3247, 24;
	@%p1237 bra 	$L__BB0_1126;
	ld.param.u64 	%rd15986, [_Z24compute_addresses_kernelPKhPhi_param_1];
	mov.u32 	%r3001, %ctaid.x;
	mov.u32 	%r3002, %ntid.x;
	mov.u32 	%r3003, %tid.x;
	mad.lo.s32 	%r3004, %r3001, %r3002, %r3003;
	mul.lo.s32 	%r3005, %r3004, 20;
	cvt.s64.s32 	%rd15965, %r3005;
	shr.u64 	%rd15966, %rd16410, 32;
	shr.u64 	%rd15967, %rd16410, 40;
	shr.u64 	%rd15968, %rd16410, 48;
	shr.u64 	%rd15969, %rd16410, 56;
	shr.u64 	%rd15970, %rd16411, 8;
	shr.u64 	%rd15971, %rd16411, 16;
	shr.u64 	%rd15972, %rd16411, 24;
	shr.u64 	%rd15973, %rd16411, 32;
	shr.u64 	%rd15974, %rd16411, 40;
	shr.u64 	%rd15975, %rd16411, 48;
	shr.u64 	%rd15976, %rd16411, 56;
	shr.u64 	%rd15977, %rd16412, 8;
	shr.u64 	%rd15978, %rd16412, 16;
	shr.u64 	%rd15979, %rd16412, 24;
	shr.u64 	%rd15980, %rd16412, 32;
	shr.u64 	%rd15981, %rd16412, 40;
	shr.u64 	%rd15982, %rd16412, 48;
	shr.u64 	%rd15983, %rd16412, 56;
	cvta.to.global.u64 	%rd15984, %rd15986;
	add.s64 	%rd15985, %rd15984, %rd15965;
	st.global.u8 	[%rd15985], %rd15966;
	st.global.u8 	[%rd15985+1], %rd15967;
	st.global.u8 	[%rd15985+2], %rd15968;
	st.global.u8 	[%rd15985+3], %rd15969;
	st.global.u8 	[%rd15985+4], %rd16411;
	st.global.u8 	[%rd15985+5], %rd15970;
	st.global.u8 	[%rd15985+6], %rd15971;
	st.global.u8 	[%rd15985+7], %rd15972;
	st.global.u8 	[%rd15985+8], %rd15973;
	st.global.u8 	[%rd15985+9], %rd15974;
	st.global.u8 	[%rd15985+10], %rd15975;
	st.global.u8 	[%rd15985+11], %rd15976;
	st.global.u8 	[%rd15985+12], %rd16412;
	st.global.u8 	[%rd15985+13], %rd15977;
	st.global.u8 	[%rd15985+14], %rd15978;
	st.global.u8 	[%rd15985+15], %rd15979;
	st.global.u8 	[%rd15985+16], %rd15980;
	st.global.u8 	[%rd15985+17], %rd15981;
	st.global.u8 	[%rd15985+18], %rd15982;
	st.global.u8 	[%rd15985+19], %rd15983;
$L__BB0_1128:
	ret;

}
	// .globl	_Z32compute_compressed_pubkey_kernelPKhPh
.visible .entry _Z32compute_compressed_pubkey_kernelPKhPh(
	.param .u64 .ptr .align 1 _Z32compute_compressed_pubkey_kernelPKhPh_param_0,
	.param .u64 .ptr .align 1 _Z32compute_compressed_pubkey_kernelPKhPh_param_1
)
{
	.local .align 16 .b8 	__local_depot1[64];
	.reg .b64 	%SP;
	.reg .b64 	%SPL;
	.reg .pred 	%p<1236>;
	.reg .b16 	%rs<44>;
	.reg .b32 	%r<3112>;
	.reg .b64 	%rd<16124>;

	mov.u64 	%SPL, __local_depot1;
	ld.param.u64 	%rd1512, [_Z32compute_compressed_pubkey_kernelPKhPh_param_0];
	add.u64 	%rd1, %SPL, 0;
	add.u64 	%rd2, %SPL, 32;
	cvta.to.global.u64 	%rd1515, %rd1512;
	ld.global.u8 	%rs1, [%rd1515+28];
	cvt.u32.u16 	%r898, %rs1;
	and.b32  	%r1, %r898, 255;
	shl.b32 	%r2, %r898, 24;
	ld.global.u8 	%rs2, [%rd1515+29];
	cvt.u32.u16 	%r899, %rs2;
	and.b32  	%r3, %r899, 255;
	shl.b32 	%r900, %r899, 16;
	and.b32  	%r901, %r900, 16711680;
	ld.global.u8 	%rs3, [%rd1515+30];
	cvt.u32.u16 	%r4, %rs3;
	mul.wide.u16 	%r902, %rs3, 256;
	ld.global.u8 	%r5, [%rd1515+31];
	or.b32  	%r903, %r901, %r902;
	or.b32  	%r904, %r903, %r5;
	or.b32  	%r6, %r904, %r2;
	ld.global.u8 	%rs4, [%rd1515+24];
	cvt.u32.u16 	%r905, %rs4;
	and.b32  	%r7, %r905, 255;
	shl.b32 	%r8, %r905, 24;
	ld.global.u8 	%rs5, [%rd1515+25];
	cvt.u32.u16 	%r906, %rs5;
	and.b32  	%r9, %r906, 255;
	shl.b32 	%r907, %r906, 16;
	and.b32  	%r908, %r907, 16711680;
	ld.global.u8 	%rs6, [%rd1515+26];
	cvt.u32.u16 	%r10, %rs6;
	mul.wide.u16 	%r909, %rs6, 256;
	ld.global.u8 	%r11, [%rd1515+27];
	or.b32  	%r910, %r908, %r909;
	or.b32  	%r911, %r910, %r11;
	or.b32  	%r12, %r911, %r8;
	ld.global.u8 	%rs7, [%rd1515+20];
	cvt.u32.u16 	%r912, %rs7;
	and.b32  	%r13, %r912, 255;
	shl.b32 	%r14, %r912, 24;
	ld.global.u8 	%rs8, [%rd1515+21];
	cvt.u32.u16 	%r913, %rs8;
	and.b32  	%r15, %r913, 255;
	shl.b32 	%r914, %r913, 16;
	and.b32  	%r915, %r914, 16711680;
	ld.global.u8 	%rs9, [%rd1515+22];
	cvt.u32.u16 	%r16, %rs9;
	mul.wide.u16 	%r916, %rs9, 256;
	ld.global.u8 	%r17, [%rd1515+23];
	or.b32  	%r917, %r915, %r916;
	or.b32  	%r918, %r917, %r17;
	or.b32  	%r18, %r918, %r14;
	ld.global.u8 	%rs10, [%rd1515+16];
	cvt.u32.u16 	%r919, %rs10;
	and.b32  	%r19, %r919, 255;
	shl.b32 	%r20, %r919, 24;
	ld.global.u8 	%rs11, [%rd1515+17];
	cvt.u32.u16 	%r920, %rs11;
	and.b32  	%r21, %r920, 255;
	shl.b32 	%r921, %r920, 16;
	and.b32  	%r922, %r921, 16711680;
	ld.global.u8 	%rs12, [%rd1515+18];
	cvt.u32.u16 	%r22, %rs12;
	mul.wide.u16 	%r923, %rs12, 256;
	ld.global.u8 	%r23, [%rd1515+19];
	or.b32  	%r924, %r922, %r923;
	or.b32  	%r925, %r924, %r23;
	or.b32  	%r24, %r925, %r20;
	st.local.v4.u32 	[%rd2], {%r6, %r12, %r18, %r24};
	ld.global.u8 	%rs13, [%rd1515+12];
	cvt.u32.u16 	%r926, %rs13;
	and.b32  	%r25, %r926, 255;
	shl.b32 	%r26, %r926, 24;
	ld.global.u8 	%rs14, [%rd1515+13];
	cvt.u32.u16 	%r927, %rs14;
	and.b32  	%r27, %r927, 255;
	shl.b32 	%r928, %r927, 16;
	and.b32  	%r929, %r928, 16711680;
	ld.global.u8 	%rs15, [%rd1515+14];
	cvt.u32.u16 	%r28, %rs15;
	mul.wide.u16 	%r930, %rs15, 256;
	ld.global.u8 	%r29, [%rd1515+15];
	or.b32  	%r931, %r929, %r930;
	or.b32  	%r932, %r931, %r29;
	or.b32  	%r30, %r932, %r26;
	ld.global.u8 	%rs16, [%rd1515+8];
	cvt.u32.u16 	%r933, %rs16;
	and.b32  	%r31, %r933, 255;
	shl.b32 	%r32, %r933, 24;
	ld.global.u8 	%rs17, [%rd1515+9];
	cvt.u32.u16 	%r934, %rs17;
	and.b32  	%r33, %r934, 255;
	shl.b32 	%r935, %r934, 16;
	and.b32  	%r936, %r935, 16711680;
	ld.global.u8 	%rs18, [%rd1515+10];
	cvt.u32.u16 	%r34, %rs18;
	mul.wide.u16 	%r937, %rs18, 256;
	ld.global.u8 	%r35, [%rd1515+11];
	or.b32  	%r938, %r936, %r937;
	or.b32  	%r939, %r938, %r35;
	or.b32  	%r36, %r939, %r32;
	ld.global.u8 	%rs19, [%rd1515+4];
	cvt.u32.u16 	%r940, %rs19;
	and.b32  	%r37, %r940, 255;
	shl.b32 	%r38, %r940, 24;
	ld.global.u8 	%rs20, [%rd1515+5];
	cvt.u32.u16 	%r941, %rs20;
	and.b32  	%r39, %r941, 255;
	shl.b32 	%r942, %r941, 16;
	and.b32  	%r943, %r942, 16711680;
	ld.global.u8 	%rs21, [%rd1515+6];
	cvt.u32.u16 	%r40, %rs21;
	mul.wide.u16 	%r944, %rs21, 256;
	ld.global.u8 	%r41, [%rd1515+7];
	or.b32  	%r945, %r943, %r944;
	or.b32  	%r946, %r945, %r41;
	or.b32  	%r42, %r946, %r38;
	ld.global.u8 	%rs22, [%rd1515];
	cvt.u32.u16 	%r947, %rs22;
	and.b32  	%r43, %r947, 255;
	shl.b32 	%r44, %r947, 24;
	ld.global.u8 	%rs23, [%rd1515+1];
	cvt.u32.u16 	%r948, %rs23;
	and.b32  	%r45, %r948, 255;
	shl.b32 	%r949, %r948, 16;
	and.b32  	%r950, %r949, 16711680;
	ld.global.u8 	%rs24, [%rd1515+2];
	cvt.u32.u16 	%r46, %rs24;
	mul.wide.u16 	%r951, %rs24, 256;
	ld.global.u8 	%r47, [%rd1515+3];
	or.b32  	%r952, %r950, %r951;
	or.b32  	%r953, %r952, %r47;
	or.b32  	%r954, %r953, %r44;
	st.local.v4.u32 	[%rd2+16], {%r30, %r36, %r42, %r954};
	setp.eq.s32 	%p1, %r954, 0;
	@%p1 bra 	$L__BB1_31;
	setp.lt.s32 	%p2, %r44, 0;
	mov.b32 	%r2872, 31;
	mov.b32 	%r2871, 224;
	@%p2 bra 	$L__BB1_248;
	and.b32  	%r959, %r43, 64;
	setp.ne.s32 	%p3, %r959, 0;
	mov.b32 	%r2872, 30;
	@%p3 bra 	$L__BB1_248;
	and.b32  	%r962, %r43, 32;
	setp.ne.s32 	%p4, %r962, 0;
	mov.b32 	%r2872, 29;
	@%p4 bra 	$L__BB1_248;
	and.b32  	%r965, %r43, 16;
	setp.ne.s32 	%p5, %r965, 0;
	mov.b32 	%r2872, 28;
	@%p5 bra 	$L__BB1_248;
	and.b32  	%r968, %r43, 8;
	setp.ne.s32 	%p6, %r968, 0;
	mov.b32 	%r2872, 27;
	@%p6 bra 	$L__BB1_248;
	and.b32  	%r971, %r43, 4;
	setp.ne.s32 	%p7, %r971, 0;
	mov.b32 	%r2872, 26;
	@%p7 bra 	$L__BB1_248;
	and.b32  	%r974, %r43, 2;
	setp.ne.s32 	%p8, %r974, 0;
	mov.b32 	%r2872, 25;
	@%p8 bra 	$L__BB1_248;
	setp.ne.s16 	%p9, %rs22, 0;
	mov.b32 	%r2872, 24;
	@%p9 bra 	$L__BB1_248;
	and.b32  	%r979, %r45, 128;
	setp.ne.s32 	%p10, %r979, 0;
	mov.b32 	%r2872, 23;
	@%p10 bra 	$L__BB1_248;
	and.b32  	%r982, %r45, 64;
	setp.ne.s32 	%p11, %r982, 0;
	mov.b32 	%r2872, 22;
	@%p11 bra 	$L__BB1_248;
	and.b32  	%r985, %r45, 32;
	setp.ne.s32 	%p12, %r985, 0;
	mov.b32 	%r2872, 21;
	@%p12 bra 	$L__BB1_248;
	and.b32  	%r988, %r45, 16;
	setp.ne.s32 	%p13, %r988, 0;
	mov.b32 	%r2872, 20;
	@%p13 bra 	$L__BB1_248;
	and.b32  	%r991, %r45, 8;
	setp.ne.s32 	%p14, %r991, 0;
	mov.b32 	%r2872, 19;
	@%p14 bra 	$L__BB1_248;
	and.b32  	%r994, %r45, 4;
	setp.ne.s32 	%p15, %r994, 0;
	mov.b32 	%r2872, 18;
	@%p15 bra 	$L__BB1_248;
	and.b32  	%r997, %r45, 2;
	setp.ne.s32 	%p16, %r997, 0;
	mov.b32 	%r2872, 17;
	@%p16 bra 	$L__BB1_248;
	setp.ne.s16 	%p17, %rs23, 0;
	mov.b32 	%r2872, 16;
	@%p17 bra 	$L__BB1_248;
	and.b32  	%r1002, %r46, 128;
	setp.ne.s32 	%p18, %r1002, 0;
	mov.b32 	%r2872, 15;
	@%p18 bra 	$L__BB1_248;
	and.b32  	%r1005, %r46, 64;
	setp.ne.s32 	%p19, %r1005, 0;
	mov.b32 	%r2872, 14;
	@%p19 bra 	$L__BB1_248;
	and.b32  	%r1008, %r46, 32;
	setp.ne.s32 	%p20, %r1008, 0;
	mov.b32 	%r2872, 13;
	@%p20 bra 	$L__BB1_248;
	and.b32  	%r1011, %r46, 16;
	setp.ne.s32 	%p21, %r1011, 0;
	mov.b32 	%r2872, 12;
	@%p21 bra 	$L__BB1_248;
	and.b32  	%r1014, %r46, 8;
	setp.ne.s32 	%p22, %r1014, 0;
	mov.b32 	%r2872, 11;
	@%p22 bra 	$L__BB1_248;
	and.b32  	%r1017, %r46, 4;
	setp.ne.s32 	%p23, %r1017, 0;
	mov.b32 	%r2872, 10;
	@%p23 bra 	$L__BB1_248;
	and.b32  	%r1020, %r46, 2;
	setp.ne.s32 	%p24, %r1020, 0;
	mov.b32 	%r2872, 9;
	@%p24 bra 	$L__BB1_248;
	setp.ne.s16 	%p25, %rs24, 0;
	mov.b32 	%r2872, 8;
	@%p25 bra 	$L__BB1_248;
	and.b32  	%r1025, %r47, 128;
	setp.ne.s32 	%p26, %r1025, 0;
	mov.b32 	%r2872, 7;
	@%p26 bra 	$L__BB1_248;
	and.b32  	%r1028, %r47, 64;
	setp.ne.s32 	%p27, %r1028, 0;
	mov.b32 	%r2872, 6;
	@%p27 bra 	$L__BB1_248;
	and.b32  	%r1031, %r47, 32;
	setp.ne.s32 	%p28, %r1031, 0;
	mov.b32 	%r2872, 5;
	@%p28 bra 	$L__BB1_248;
	and.b32  	%r1034, %r47, 16;
	setp.ne.s32 	%p29, %r1034, 0;
	mov.b32 	%r2872, 4;
	@%p29 bra 	$L__BB1_248;
	and.b32  	%r1037, %r47, 8;
	setp.ne.s32 	%p30, %r1037, 0;
	mov.b32 	%r2872, 3;
	@%p30 bra 	$L__BB1_248;
	and.b32  	%r1039, %r47, 4;
	setp.eq.s32 	%p31, %r1039, 0;
	shr.u32 	%r1040, %r47, 1;
	selp.b32 	%r2872, %r1040, 2, %p31;
	bra.uni 	$L__BB1_248;
$L__BB1_31:
	setp.eq.s32 	%p32, %r42, 0;
	@%p32 bra 	$L__BB1_62;
	setp.lt.s32 	%p33, %r38, 0;
	mov.b32 	%r2872, 31;
	mov.b32 	%r2871, 192;
	@%p33 bra 	$L__BB1_248;
	and.b32  	%r1045, %r37, 64;
	setp.ne.s32 	%p34, %r1045, 0;
	mov.b32 	%r2872, 30;
	@%p34 bra 	$L__BB1_248;
	and.b32  	%r1048, %r37, 32;
	setp.ne.s32 	%p35, %r1048, 0;
	mov.b32 	%r2872, 29;
	@%p35 bra 	$L__BB1_248;
	and.b32  	%r1051, %r37, 16;
	setp.ne.s32 	%p36, %r1051, 0;
	mov.b32 	%r2872, 28;
	@%p36 bra 	$L__BB1_248;
	and.b32  	%r1054, %r37, 8;
	setp.ne.s32 	%p37, %r1054, 0;
	mov.b32 	%r2872, 27;
	@%p37 bra 	$L__BB1_248;
	and.b32  	%r1057, %r37, 4;
	setp.ne.s32 	%p38, %r1057, 0;
	mov.b32 	%r2872, 26;
	@%p38 bra 	$L__BB1_248;
	and.b32  	%r1060, %r37, 2;
	setp.ne.s32 	%p39, %r1060, 0;
	mov.b32 	%r2872, 25;
	@%p39 bra 	$L__BB1_248;
	setp.ne.s16 	%p40, %rs19, 0;
	mov.b32 	%r2872, 24;
	@%p40 bra 	$L__BB1_248;
	and.b32  	%r1065, %r39, 128;
	setp.ne.s32 	%p41, %r1065, 0;
	mov.b32 	%r2872, 23;
	@%p41 bra 	$L__BB1_248;
	and.b32  	%r1068, %r39, 64;
	setp.ne.s32 	%p42, %r1068, 0;
	mov.b32 	%r2872, 22;
	@%p42 bra 	$L__BB1_248;
	and.b32  	%r1071, %r39, 32;
	setp.ne.s32 	%p43, %r1071, 0;
	mov.b32 	%r2872, 21;
	@%p43 bra 	$L__BB1_248;
	and.b32  	%r1074, %r39, 16;
	setp.ne.s32 	%p44, %r1074, 0;
	mov.b32 	%r2872, 20;
	@%p44 bra 	$L__BB1_248;
	and.b32  	%r1077, %r39, 8;
	setp.ne.s32 	%p45, %r1077, 0;
	mov.b32 	%r2872, 19;
	@%p45 bra 	$L__BB1_248;
	and.b32  	%r1080, %r39, 4;
	setp.ne.s32 	%p46, %r1080, 0;
	mov.b32 	%r2872, 18;
	@%p46 bra 	$L__BB1_248;
	and.b32  	%r1083, %r39, 2;
	setp.ne.s32 	%p47, %r1083, 0;
	mov.b32 	%r2872, 17;
	@%p47 bra 	$L__BB1_248;
	setp.ne.s16 	%p48, %rs20, 0;
	mov.b32 	%r2872, 16;
	@%p48 bra 	$L__BB1_248;
	and.b32  	%r1088, %r40, 128;
	setp.ne.s32 	%p49, %r1088, 0;
	mov.b32 	%r2872, 15;
	@%p49 bra 	$L__BB1_248;
	and.b32  	%r1091, %r40, 64;
	setp.ne.s32 	%p50, %r1091, 0;
	mov.b32 	%r2872, 14;
	@%p50 bra 	$L__BB1_248;
	and.b32  	%r1094, %r40, 32;
	setp.ne.s32 	%p51, %r1094, 0;
	mov.b32 	%r2872, 13;
	@%p51 bra 	$L__BB1_248;
	and.b32  	%r1097, %r40, 16;
	setp.ne.s32 	%p52, %r1097, 0;
	mov.b32 	%r2872, 12;
	@%p52 bra 	$L__BB1_248;
	and.b32  	%r1100, %r40, 8;
	setp.ne.s32 	%p53, %r1100, 0;
	mov.b32 	%r2872, 11;
	@%p53 bra 	$L__BB1_248;
	and.b32  	%r1103, %r40, 4;
	setp.ne.s32 	%p54, %r1103, 0;
	mov.b32 	%r2872, 10;
	@%p54 bra 	$L__BB1_248;
	and.b32  	%r1106, %r40, 2;
	setp.ne.s32 	%p55, %r1106, 0;
	mov.b32 	%r2872, 9;
	@%p55 bra 	$L__BB1_248;
	setp.ne.s16 	%p56, %rs21, 0;
	mov.b32 	%r2872, 8;
	@%p56 bra 	$L__BB1_248;
	and.b32  	%r1111, %r41, 128;
	setp.ne.s32 	%p57, %r1111, 0;
	mov.b32 	%r2872, 7;
	@%p57 bra 	$L__BB1_248;
	and.b32  	%r1114, %r41, 64;
	setp.ne.s32 	%p58, %r1114, 0;
	mov.b32 	%r2872, 6;
	@%p58 bra 	$L__BB1_248;
	and.b32  	%r1117, %r41, 32;
	setp.ne.s32 	%p59, %r1117, 0;
	mov.b32 	%r2872, 5;
	@%p59 bra 	$L__BB1_248;
	and.b32  	%r1120, %r41, 16;
	setp.ne.s32 	%p60, %r1120, 0;
	mov.b32 	%r2872, 4;
	@%p60 bra 	$L__BB1_248;
	and.b32  	%r1123, %r41, 8;
	setp.ne.s32 	%p61, %r1123, 0;
	mov.b32 	%r2872, 3;
	@%p61 bra 	$L__BB1_248;
	and.b32  	%r1125, %r41, 4;
	setp.eq.s32 	%p62, %r1125, 0;
	shr.u32 	%r1126, %r41, 1;
	selp.b32 	%r2872, %r1126, 2, %p62;
	bra.uni 	$L__BB1_248;
$L__BB1_62:
	setp.eq.s32 	%p63, %r36, 0;
	@%p63 bra 	$L__BB1_93;
	setp.lt.s32 	%p64, %r32, 0;
	mov.b32 	%r2872, 31;
	mov.b32 	%r2871, 160;
	@%p64 bra 	$L__BB1_248;
	and.b32  	%r1131, %r31, 64;
	setp.ne.s32 	%p65, %r1131, 0;
	mov.b32 	%r2872, 30;
	@%p65 bra 	$L__BB1_248;
	and.b32  	%r1134, %r31, 32;
	setp.ne.s32 	%p66, %r1134, 0;
	mov.b32 	%r2872, 29;
	@%p66 bra 	$L__BB1_248;
	and.b32  	%r1137, %r31, 16;
	setp.ne.s32 	%p67, %r1137, 0;
	mov.b32 	%r2872, 28;
	@%p67 bra 	$L__BB1_248;
	and.b32  	%r1140, %r31, 8;
	setp.ne.s32 	%p68, %r1140, 0;
	mov.b32 	%r2872, 27;
	@%p68 bra 	$L__BB1_248;
	and.b32  	%r1143, %r31, 4;
	setp.ne.s32 	%p69, %r1143, 0;
	mov.b32 	%r2872, 26;
	@%p69 bra 	$L__BB1_248;
	and.b32  	%r1146, %r31, 2;
	setp.ne.s32 	%p70, %r1146, 0;
	mov.b32 	%r2872, 25;
	@%p70 bra 	$L__BB1_248;
	setp.ne.s16 	%p71, %rs16, 0;
	mov.b32 	%r2872, 24;
	@%p71 bra 	$L__BB1_248;
	and.b32  	%r1151, %r33, 128;
	setp.ne.s32 	%p72, %r1151, 0;
	mov.b32 	%r2872, 23;
	@%p72 bra 	$L__BB1_248;
	and.b32  	%r1154, %r33, 64;
	setp.ne.s32 	%p73, %r1154, 0;
	mov.b32 	%r2872, 22;
	@%p73 bra 	$L__BB1_248;
	and.b32  	%r1157, %r33, 32;
	setp.ne.s32 	%p74, %r1157, 0;
	mov.b32 	%r2872, 21;
	@%p74 bra 	$L__BB1_248;
	and.b32  	%r1160, %r33, 16;
	setp.ne.s32 	%p75, %r1160, 0;
	mov.b32 	%r2872, 20;
	@%p75 bra 	$L__BB1_248;
	and.b32  	%r1163, %r33, 8;
	setp.ne.s32 	%p76, %r1163, 0;
	mov.b32 	%r2872, 19;
	@%p76 bra 	$L__BB1_248;
	and.b32  	%r1166, %r33, 4;
	setp.ne.s32 	%p77, %r1166, 0;
	mov.b32 	%r2872, 18;
	@%p77 bra 	$L__BB1_248;
	and.b32  	%r1169, %r33, 2;
	setp.ne.s32 	%p78, %r1169, 0;
	mov.b32 	%r2872, 17;
	@%p78 bra 	$L__BB1_248;
	setp.ne.s16 	%p79, %rs17, 0;
	mov.b32 	%r2872, 16;
	@%p79 bra 	$L__BB1_248;
	and.b32  	%r1174, %r34, 128;
	setp.ne.s32 	%p80, %r1174, 0;
	mov.b32 	%r2872, 15;
	@%p80 bra 	$L__BB1_248;
	and.b32  	%r1177, %r34, 64;
	setp.ne.s32 	%p81, %r1177, 0;
	mov.b32 	%r2872, 14;
	@%p81 bra 	$L__BB1_248;
	and.b32  	%r1180, %r34, 32;
	setp.ne.s32 	%p82, %r1180, 0;
	mov.b32 	%r2872, 13;
	@%p82 bra 	$L__BB1_248;
	and.b32  	%r1183, %r34, 16;
	setp.ne.s32 	%p83, %r1183, 0;
	mov.b32 	%r2872, 12;
	@%p83 bra 	$L__BB1_248;
	and.b32  	%r1186, %r34, 8;
	setp.ne.s32 	%p84, %r1186, 0;
	mov.b32 	%r2872, 11;
	@%p84 bra 	$L__BB1_248;
	and.b32  	%r1189, %r34, 4;
	setp.ne.s32 	%p85, %r1189, 0;
	mov.b32 	%r2872, 10;
	@%p85 bra 	$L__BB1_248;
	and.b32  	%r1192, %r34, 2;
	setp.ne.s32 	%p86, %r1192, 0;
	mov.b32 	%r2872, 9;
	@%p86 bra 	$L__BB1_248;
	setp.ne.s16 	%p87, %rs18, 0;
	mov.b32 	%r2872, 8;
	@%p87 bra 	$L__BB1_248;
	and.b32  	%r1197, %r35, 128;
	setp.ne.s32 	%p88, %r1197, 0;
	mov.b32 	%r2872, 7;
	@%p88 bra 	$L__BB1_248;
	and.b32  	%r1200, %r35, 64;
	setp.ne.s32 	%p89, %r1200, 0;
	mov.b32 	%r2872, 6;
	@%p89 bra 	$L__BB1_248;
	and.b32  	%r1203, %r35, 32;
	setp.ne.s32 	%p90, %r1203, 0;
	mov.b32 	%r2872, 5;
	@%p90 bra 	$L__BB1_248;
	and.b32  	%r1206, %r35, 16;
	setp.ne.s32 	%p91, %r1206, 0;
	mov.b32 	%r2872, 4;
	@%p91 bra 	$L__BB1_248;
	and.b32  	%r1209, %r35, 8;
	setp.ne.s32 	%p92, %r1209, 0;
	mov.b32 	%r2872, 3;
	@%p92 bra 	$L__BB1_248;
	and.b32  	%r1211, %r35, 4;
	setp.eq.s32 	%p93, %r1211, 0;
	shr.u32 	%r1212, %r35, 1;
	selp.b32 	%r2872, %r1212, 2, %p93;
	bra.uni 	$L__BB1_248;
$L__BB1_93:
	setp.eq.s32 	%p94, %r30, 0;
	@%p94 bra 	$L__BB1_124;
	setp.lt.s32 	%p95, %r26, 0;
	mov.b32 	%r2872, 31;
	mov.b32 	%r2871, 128;
	@%p95 bra 	$L__BB1_248;
	and.b32  	%r1217, %r25, 64;
	setp.ne.s32 	%p96, %r1217, 0;
	mov.b32 	%r2872, 30;
	@%p96 bra 	$L__BB1_248;
	and.b32  	%r1220, %r25, 32;
	setp.ne.s32 	%p97, %r1220, 0;
	mov.b32 	%r2872, 29;
	@%p97 bra 	$L__BB1_248;
	and.b32  	%r1223, %r25, 16;
	setp.ne.s32 	%p98, %r1223, 0;
	mov.b32 	%r2872, 28;
	@%p98 bra 	$L__BB1_248;
	and.b32  	%r1226, %r25, 8;
	setp.ne.s32 	%p99, %r1226, 0;
	mov.b32 	%r2872, 27;
	@%p99 bra 	$L__BB1_248;
	and.b32  	%r1229, %r25, 4;
	setp.ne.s32 	%p100, %r1229, 0;
	mov.b32 	%r2872, 26;
	@%p100 bra 	$L__BB1_248;
	and.b32  	%r1232, %r25, 2;
	setp.ne.s32 	%p101, %r1232, 0;
	mov.b32 	%r2872, 25;
	@%p101 bra 	$L__BB1_248;
	setp.ne.s16 	%p102, %rs13, 0;
	mov.b32 	%r2872, 24;
	@%p102 bra 	$L__BB1_248;
	and.b32  	%r1237, %r27, 128;
	setp.ne.s32 	%p103, %r1237, 0;
	mov.b32 	%r2872, 23;
	@%p103 bra 	$L__BB1_248;
	and.b32  	%r1240, %r27, 64;
	setp.ne.s32 	%p104, %r1240, 0;
	mov.b32 	%r2872, 22;
	@%p104 bra 	$L__BB1_248;
	and.b32  	%r1243, %r27, 32;
	setp.ne.s32 	%p105, %r1243, 0;
	mov.b32 	%r2872, 21;
	@%p105 bra 	$L__BB1_248;
	and.b32  	%r1246, %r27, 16;
	setp.ne.s32 	%p106, %r1246, 0;
	mov.b32 	%r2872, 20;
	@%p106 bra 	$L__BB1_248;
	and.b32  	%r1249, %r27, 8;
	setp.ne.s32 	%p107, %r1249, 0;
	mov.b32 	%r2872, 19;
	@%p107 bra 	$L__BB1_248;
	and.b32  	%r1252, %r27, 4;
	setp.ne.s32 	%p108, %r1252, 0;
	mov.b32 	%r2872, 18;
	@%p108 bra 	$L__BB1_248;
	and.b32  	%r1255, %r27, 2;
	setp.ne.s32 	%p109, %r1255, 0;
	mov.b32 	%r2872, 17;
	@%p109 bra 	$L__BB1_248;
	setp.ne.s16 	%p110, %rs14, 0;
	mov.b32 	%r2872, 16;
	@%p110 bra 	$L__BB1_248;
	and.b32  	%r1260, %r28, 128;
	setp.ne.s32 	%p111, %r1260, 0;
	mov.b32 	%r2872, 15;
	@%p111 bra 	$L__BB1_248;
	and.b32  	%r1263, %r28, 64;
	setp.ne.s32 	%p112, %r1263, 0;
	mov.b32 	%r2872, 14;
	@%p112 bra 	$L__BB1_248;
	and.b32  	%r1266, %r28, 32;
	setp.ne.s32 	%p113, %r1266, 0;
	mov.b32 	%r2872, 13;
	@%p113 bra 	$L__BB1_248;
	and.b32  	%r1269, %r28, 16;
	setp.ne.s32 	%p114, %r1269, 0;
	mov.b32 	%r2872, 12;
	@%p114 bra 	$L__BB1_248;
	and.b32  	%r1272, %r28, 8;
	setp.ne.s32 	%p115, %r1272, 0;
	mov.b32 	%r2872, 11;
	@%p115 bra 	$L__BB1_248;
	and.b32  	%r1275, %r28, 4;
	setp.ne.s32 	%p116, %r1275, 0;
	mov.b32 	%r2872, 10;
	@%p116 bra 	$L__BB1_248;
	and.b32  	%r1278, %r28, 2;
	setp.ne.s32 	%p117, %r1278, 0;
	mov.b32 	%r2872, 9;
	@%p117 bra 	$L__BB1_248;
	setp.ne.s16 	%p118, %rs15, 0;
	mov.b32 	%r2872, 8;
	@%p118 bra 	$L__BB1_248;
	and.b32  	%r1283, %r29, 128;
	setp.ne.s32 	%p119, %r1283, 0;
	mov.b32 	%r2872, 7;
	@%p119 bra 	$L__BB1_248;
	and.b32  	%r1286, %r29, 64;
	setp.ne.s32 	%p120, %r1286, 0;
	mov.b32 	%r2872, 6;
	@%p120 bra 	$L__BB1_248;
	and.b32  	%r1289, %r29, 32;
	setp.ne.s32 	%p121, %r1289, 0;
	mov.b32 	%r2872, 5;
	@%p121 bra 	$L__BB1_248;
	and.b32  	%r1292, %r29, 16;
	setp.ne.s32 	%p122, %r1292, 0;
	mov.b32 	%r2872, 4;
	@%p122 bra 	$L__BB1_248;
	and.b32  	%r1295, %r29, 8;
	setp.ne.s32 	%p123, %r1295, 0;
	mov.b32 	%r2872, 3;
	@%p123 bra 	$L__BB1_248;
	and.b32  	%r1297, %r29, 4;
	setp.eq.s32 	%p124, %r1297, 0;
	shr.u32 	%r1298, %r29, 1;
	selp.b32 	%r2872, %r1298, 2, %p124;
	bra.uni 	$L__BB1_248;
$L__BB1_124:
	setp.eq.s32 	%p125, %r24, 0;
	@%p125 bra 	$L__BB1_155;
	setp.lt.s32 	%p126, %r20, 0;
	mov.b32 	%r2872, 31;
	mov.b32 	%r2871, 96;
	@%p126 bra 	$L__BB1_248;
	and.b32  	%r1303, %r19, 64;
	setp.ne.s32 	%p127, %r1303, 0;
	mov.b32 	%r2872, 30;
	@%p127 bra 	$L__BB1_248;
	and.b32  	%r1306, %r19, 32;
	setp.ne.s32 	%p128, %r1306, 0;
	mov.b32 	%r2872, 29;
	@%p128 bra 	$L__BB1_248;
	and.b32  	%r1309, %r19, 16;
	setp.ne.s32 	%p129, %r1309, 0;
	mov.b32 	%r2872, 28;
	@%p129 bra 	$L__BB1_248;
	and.b32  	%r1312, %r19, 8;
	setp.ne.s32 	%p130, %r1312, 0;
	mov.b32 	%r2872, 27;
	@%p130 bra 	$L__BB1_248;
	and.b32  	%r1315, %r19, 4;
	setp.ne.s32 	%p131, %r1315, 0;
	mov.b32 	%r2872, 26;
	@%p131 bra 	$L__BB1_248;
	and.b32  	%r1318, %r19, 2;
	setp.ne.s32 	%p132, %r1318, 0;
	mov.b32 	%r2872, 25;
	@%p132 bra 	$L__BB1_248;
	setp.ne.s16 	%p133, %rs10, 0;
	mov.b32 	%r2872, 24;
	@%p133 bra 	$L__BB1_248;
	and.b32  	%r1323, %r21, 128;
	setp.ne.s32 	%p134, %r1323, 0;
	mov.b32 	%r2872, 23;
	@%p134 bra 	$L__BB1_248;
	and.b32  	%r1326, %r21, 64;
	setp.ne.s32 	%p135, %r1326, 0;
	mov.b32 	%r2872, 22;
	@%p135 bra 	$L__BB1_248;
	and.b32  	%r1329, %r21, 32;
	setp.ne.s32 	%p136, %r1329, 0;
	mov.b32 	%r2872, 21;
	@%p136 bra 	$L__BB1_248;
	and.b32  	%r1332, %r21, 16;
	setp.ne.s32 	%p137, %r1332, 0;
	mov.b32 	%r2872, 20;
	@%p137 bra 	$L__BB1_248;
	and.b32  	%r1335, %r21, 8;
	setp.ne.s32 	%p138, %r1335, 0;
	mov.b32 	%r2872, 19;
	@%p138 bra 	$L__BB1_248;
	and.b32  	%r1338, %r21, 4;
	setp.ne.s32 	%p139, %r1338, 0;
	mov.b32 	%r2872, 18;
	@%p139 bra 	$L__BB1_248;
	and.b32  	%r1341, %r21, 2;
	setp.ne.s32 	%p140, %r1341, 0;
	mov.b32 	%r2872, 17;
	@%p140 bra 	$L__BB1_248;
	setp.ne.s16 	%p141, %rs11, 0;
	mov.b32 	%r2872, 16;
	@%p141 bra 	$L__BB1_248;
	and.b32  	%r1346, %r22, 128;
	setp.ne.s32 	%p142, %r1346, 0;
	mov.b32 	%r2872, 15;
	@%p142 bra 	$L__BB1_248;
	and.b32  	%r1349, %r22, 64;
	setp.ne.s32 	%p143, %r1349, 0;
	mov.b32 	%r2872, 14;
	@%p143 bra 	$L__BB1_248;
	and.b32  	%r1352, %r22, 32;
	setp.ne.s32 	%p144, %r1352, 0;
	mov.b32 	%r2872, 13;
	@%p144 bra 	$L__BB1_248;
	and.b32  	%r1355, %r22, 16;
	setp.ne.s32 	%p145, %r1355, 0;
	mov.b32 	%r2872, 12;
	@%p145 bra 	$L__BB1_248;
	and.b32  	%r1358, %r22, 8;
	setp.ne.s32 	%p146, %r1358, 0;
	mov.b32 	%r2872, 11;
	@%p146 bra 	$L__BB1_248;
	and.b32  	%r1361, %r22, 4;
	setp.ne.s32 	%p147, %r1361, 0;
	mov.b32 	%r2872, 10;
	@%p147 bra 	$L__BB1_248;
	and.b32  	%r1364, %r22, 2;
	setp.ne.s32 	%p148, %r1364, 0;
	mov.b32 	%r2872, 9;
	@%p148 bra 	$L__BB1_248;
	setp.ne.s16 	%p149, %rs12, 0;
	mov.b32 	%r2872, 8;
	@%p149 bra 	$L__BB1_248;
	and.b32  	%r1369, %r23, 128;
	setp.ne.s32 	%p150, %r1369, 0;
	mov.b32 	%r2872, 7;
	@%p150 bra 	$L__BB1_248;
	and.b32  	%r1372, %r23, 64;
	setp.ne.s32 	%p151, %r1372, 0;
	mov.b32 	%r2872, 6;
	@%p151 bra 	$L__BB1_248;
	and.b32  	%r1375, %r23, 32;
	setp.ne.s32 	%p152, %r1375, 0;
	mov.b32 	%r2872, 5;
	@%p152 bra 	$L__BB1_248;
	and.b32  	%r1378, %r23, 16;
	setp.ne.s32 	%p153, %r1378, 0;
	mov.b32 	%r2872, 4;
	@%p153 bra 	$L__BB1_248;
	and.b32  	%r1381, %r23, 8;
	setp.ne.s32 	%p154, %r1381, 0;
	mov.b32 	%r2872, 3;
	@%p154 bra 	$L__BB1_248;
	and.b32  	%r1383, %r23, 4;
	setp.eq.s32 	%p155, %r1383, 0;
	shr.u32 	%r1384, %r23, 1;
	selp.b32 	%r2872, %r1384, 2, %p155;
	bra.uni 	$L__BB1_248;
$L__BB1_155:
	setp.eq.s32 	%p156, %r18, 0;
	@%p156 bra 	$L__BB1_186;
	setp.lt.s32 	%p157, %r14, 0;
	mov.b32 	%r2872, 31;
	mov.b32 	%r2871, 64;
	@%p157 bra 	$L__BB1_248;
	and.b32  	%r1389, %r13, 64;
	setp.ne.s32 	%p158, %r1389, 0;
	mov.b32 	%r2872, 30;
	@%p158 bra 	$L__BB1_248;
	and.b32  	%r1392, %r13, 32;
	setp.ne.s32 	%p159, %r1392, 0;
	mov.b32 	%r2872, 29;
	@%p159 bra 	$L__BB1_248;
	and.b32  	%r1395, %r13, 16;
	setp.ne.s32 	%p160, %r1395, 0;
	mov.b32 	%r2872, 28;
	@%p160 bra 	$L__BB1_248;
	and.b32  	%r1398, %r13, 8;
	setp.ne.s32 	%p161, %r1398, 0;
	mov.b32 	%r2872, 27;
	@%p161 bra 	$L__BB1_248;
	and.b32  	%r1401, %r13, 4;
	setp.ne.s32 	%p162, %r1401, 0;
	mov.b32 	%r2872, 26;
	@%p162 bra 	$L__BB1_248;
	and.b32  	%r1404, %r13, 2;
	setp.ne.s32 	%p163, %r1404, 0;
	mov.b32 	%r2872, 25;
	@%p163 bra 	$L__BB1_248;
	setp.ne.s16 	%p164, %rs7, 0;
	mov.b32 	%r2872, 24;
	@%p164 bra 	$L__BB1_248;
	and.b32  	%r1409, %r15, 128;
	setp.ne.s32 	%p165, %r1409, 0;
	mov.b32 	%r2872, 23;
	@%p165 bra 	$L__BB1_248;
	and.b32  	%r1412, %r15, 64;
	setp.ne.s32 	%p166, %r1412, 0;
	mov.b32 	%r2872, 22;
	@%p166 bra 	$L__BB1_248;
	and.b32  	%r1415, %r15, 32;
	setp.ne.s32 	%p167, %r1415, 0;
	mov.b32 	%r2872, 21;
	@%p167 bra 	$L__BB1_248;
	and.b32  	%r1418, %r15, 16;
	setp.ne.s32 	%p168, %r1418, 0;
	mov.b32 	%r2872, 20;
	@%p168 bra 	$L__BB1_248;
	and.b32  	%r1421, %r15, 8;
	setp.ne.s32 	%p169, %r1421, 0;
	mov.b32 	%r2872, 19;
	@%p169 bra 	$L__BB1_248;
	and.b32  	%r1424, %r15, 4;
	setp.ne.s32 	%p170, %r1424, 0;
	mov.b32 	%r2872, 18;
	@%p170 bra 	$L__BB1_248;
	and.b32  	%r1427, %r15, 2;
	setp.ne.s32 	%p171, %r1427, 0;
	mov.b32 	%r2872, 17;
	@%p171 bra 	$L__BB1_248;
	setp.ne.s16 	%p172, %rs8, 0;
	mov.b32 	%r2872, 16;
	@%p172 bra 	$L__BB1_248;
	and.b32  	%r1432, %r16, 128;
	setp.ne.s32 	%p173, %r1432, 0;
	mov.b32 	%r2872, 15;
	@%p173 bra 	$L__BB1_248;
	and.b32  	%r1435, %r16, 64;
	setp.ne.s32 	%p174, %r1435, 0;
	mov.b32 	%r2872, 14;
	@%p174 bra 	$L__BB1_248;
	and.b32  	%r1438, %r16, 32;
	setp.ne.s32 	%p175, %r1438, 0;
	mov.b32 	%r2872, 13;
	@%p175 bra 	$L__BB1_248;
	and.b32  	%r1441, %r16, 16;
	setp.ne.s32 	%p176, %r1441, 0;
	mov.b32 	%r2872, 12;
	@%p176 bra 	$L__BB1_248;
	and.b32  	%r1444, %r16, 8;
	setp.ne.s32 	%p177, %r1444, 0;
	mov.b32 	%r2872, 11;
	@%p177 bra 	$L__BB1_248;
	and.b32  	%r1447, %r16, 4;
	setp.ne.s32 	%p178, %r1447, 0;
	mov.b32 	%r2872, 10;
	@%p178 bra 	$L__BB1_248;
	and.b32  	%r1450, %r16, 2;
	setp.ne.s32 	%p179, %r1450, 0;
	mov.b32 	%r2872, 9;
	@%p179 bra 	$L__BB1_248;
	setp.ne.s16 	%p180, %rs9, 0;
	mov.b32 	%r2872, 8;
	@%p180 bra 	$L__BB1_248;
	and.b32  	%r1455, %r17, 128;
	setp.ne.s32 	%p181, %r1455, 0;
	mov.b32 	%r2872, 7;
	@%p181 bra 	$L__BB1_248;
	and.b32  	%r1458, %r17, 64;
	setp.ne.s32 	%p182, %r1458, 0;
	mov.b32 	%r2872, 6;
	@%p182 bra 	$L__BB1_248;
	and.b32  	%r1461, %r17, 32;
	setp.ne.s32 	%p183, %r1461, 0;
	mov.b32 	%r2872, 5;
	@%p183 bra 	$L__BB1_248;
	and.b32  	%r1464, %r17, 16;
	setp.ne.s32 	%p184, %r1464, 0;
	mov.b32 	%r2872, 4;
	@%p184 bra 	$L__BB1_248;
	and.b32  	%r1467, %r17, 8;
	setp.ne.s32 	%p185, %r1467, 0;
	mov.b32 	%r2872, 3;
	@%p185 bra 	$L__BB1_248;
	and.b32  	%r1469, %r17, 4;
	setp.eq.s32 	%p186, %r1469, 0;
	shr.u32 	%r1470, %r17, 1;
	selp.b32 	%r2872, %r1470, 2, %p186;
	bra.uni 	$L__BB1_248;
$L__BB1_186:
	setp.eq.s32 	%p187, %r12, 0;
	@%p187 bra 	$L__BB1_217;
	setp.lt.s32 	%p188, %r8, 0;
	mov.b32 	%r2872, 31;
	mov.b32 	%r2871, 32;
	@%p188 bra 	$L__BB1_248;
	and.b32  	%r1475, %r7, 64;
	setp.ne.s32 	%p189, %r1475, 0;
	mov.b32 	%r2872, 30;
	@%p189 bra 	$L__BB1_248;
	and.b32  	%r1478, %r7, 32;
	setp.ne.s32 	%p190, %r1478, 0;
	mov.b32 	%r2872, 29;
	@%p190 bra 	$L__BB1_248;
	and.b32  	%r1481, %r7, 16;
	setp.ne.s32 	%p191, %r1481, 0;
	mov.b32 	%r2872, 28;
	@%p191 bra 	$L__BB1_248;
	and.b32  	%r1484, %r7, 8;
	setp.ne.s32 	%p192, %r1484, 0;
	mov.b32 	%r2872, 27;
	@%p192 bra 	$L__BB1_248;
	and.b32  	%r1487, %r7, 4;
	setp.ne.s32 	%p193, %r1487, 0;
	mov.b32 	%r2872, 26;
	@%p193 bra 	$L__BB1_248;
	and.b32  	%r1490, %r7, 2;
	setp.ne.s32 	%p194, %r1490, 0;
	mov.b32 	%r2872, 25;
	@%p194 bra 	$L__BB1_248;
	setp.ne.s16 	%p195, %rs4, 0;
	mov.b32 	%r2872, 24;
	@%p195 bra 	$L__BB1_248;
	and.b32  	%r1495, %r9, 128;
	setp.ne.s32 	%p196, %r1495, 0;
	mov.b32 	%r2872, 23;
	@%p196 bra 	$L__BB1_248;
	and.b32  	%r1498, %r9, 64;
	setp.ne.s32 	%p197, %r1498, 0;
	mov.b32 	%r2872, 22;
	@%p197 bra 	$L__BB1_248;
	and.b32  	%r1501, %r9, 32;
	setp.ne.s32 	%p198, %r1501, 0;
	mov.b32 	%r2872, 21;
	@%p198 bra 	$L__BB1_248;
	and.b32  	%r1504, %r9, 16;
	setp.ne.s32 	%p199, %r1504, 0;
	mov.b32 	%r2872, 20;
	@%p199 bra 	$L__BB1_248;
	and.b32  	%r1507, %r9, 8;
	setp.ne.s32 	%p200, %r1507, 0;
	mov.b32 	%r2872, 19;
	@%p200 bra 	$L__BB1_248;
	and.b32  	%r1510, %r9, 4;
	setp.ne.s32 	%p201, %r1510, 0;
	mov.b32 	%r2872, 18;
	@%p201 bra 	$L__BB1_248;
	and.b32  	%r1513, %r9, 2;
	setp.ne.s32 	%p202, %r1513, 0;
	mov.b32 	%r2872, 17;
	@%p202 bra 	$L__BB1_248;
	setp.ne.s16 	%p203, %rs5, 0;
	mov.b32 	%r2872, 16;
	@%p203 bra 	$L__BB1_248;
	and.b32  	%r1518, %r10, 128;
	setp.ne.s32 	%p204, %r1518, 0;
	mov.b32 	%r2872, 15;
	@%p204 bra 	$L__BB1_248;
	and.b32  	%r1521, %r10, 64;
	setp.ne.s32 	%p205, %r1521, 0;
	mov.b32 	%r2872, 14;
	@%p205 bra 	$L__BB1_248;
	and.b32  	%r1524, %r10, 32;
	setp.ne.s32 	%p206, %r1524, 0;
	mov.b32 	%r2872, 13;
	@%p206 bra 	$L__BB1_248;
	and.b32  	%r1527, %r10, 16;
	setp.ne.s32 	%p207, %r1527, 0;
	mov.b32 	%r2872, 12;
	@%p207 bra 	$L__BB1_248;
	and.b32  	%r1530, %r10, 8;
	setp.ne.s32 	%p208, %r1530, 0;
	mov.b32 	%r2872, 11;
	@%p208 bra 	$L__BB1_248;
	and.b32  	%r1533, %r10, 4;
	setp.ne.s32 	%p209, %r1533, 0;
	mov.b32 	%r2872, 10;
	@%p209 bra 	$L__BB1_248;
	and.b32  	%r1536, %r10, 2;
	setp.ne.s32 	%p210, %r1536, 0;
	mov.b32 	%r2872, 9;
	@%p210 bra 	$L__BB1_248;
	setp.ne.s16 	%p211, %rs6, 0;
	mov.b32 	%r2872, 8;
	@%p211 bra 	$L__BB1_248;
	and.b32  	%r1541, %r11, 128;
	setp.ne.s32 	%p212, %r1541, 0;
	mov.b32 	%r2872, 7;
	@%p212 bra 	$L__BB1_248;
	and.b32  	%r1544, %r11, 64;
	setp.ne.s32 	%p213, %r1544, 0;
	mov.b32 	%r2872, 6;
	@%p213 bra 	$L__BB1_248;
	and.b32  	%r1547, %r11, 32;
	setp.ne.s32 	%p214, %r1547, 0;
	mov.b32 	%r2872, 5;
	@%p214 bra 	$L__BB1_248;
	and.b32  	%r1550, %r11, 16;
	setp.ne.s32 	%p215, %r1550, 0;
	mov.b32 	%r2872, 4;
	@%p215 bra 	$L__BB1_248;
	and.b32  	%r1553, %r11, 8;
	setp.ne.s32 	%p216, %r1553, 0;
	mov.b32 	%r2872, 3;
	@%p216 bra 	$L__BB1_248;
	and.b32  	%r1555, %r11, 4;
	setp.eq.s32 	%p217, %r1555, 0;
	shr.u32 	%r1556, %r11, 1;
	selp.b32 	%r2872, %r1556, 2, %p217;
	bra.uni 	$L__BB1_248;
$L__BB1_217:
	setp.eq.s32 	%p218, %r6, 0;
	mov.b64 	%rd16073, 1;
	mov.b64 	%rd16066, 0;
	mov.b32 	%r3031, 0;
	mov.u32 	%r3032, %r3031;
	mov.u32 	%r3033, %r3031;
	mov.u32 	%r3034, %r3031;
	mov.u32 	%r3035, %r3031;
	mov.u32 	%r3036, %r3031;
	mov.u32 	%r3037, %r3031;
	mov.u32 	%r3038, %r3031;
	mov.u64 	%rd16067, %rd16066;
	mov.u64 	%rd16068, %rd16066;
	mov.u64 	%rd16069, %rd16066;
	mov.u64 	%rd16070, %rd16066;
	mov.u64 	%rd16071, %rd16066;
	mov.u64 	%rd16072, %rd16066;
	mov.u64 	%rd16074, %rd16066;
	mov.u64 	%rd16075, %rd16066;
	mov.u64 	%rd16076, %rd16066;
	mov.u64 	%rd16077, %rd16066;
	mov.u64 	%rd16078, %rd16066;
	mov.u64 	%rd16079, %rd16066;
	mov.u64 	%rd16080, %rd16066;
	mov.u64 	%rd16081, %rd16066;
	@%p218 bra 	$L__BB1_881;
	setp.lt.s32 	%p219, %r2, 0;
	mov.b32 	%r2872, 31;
	mov.b32 	%r2871, 0;
	@%p219 bra 	$L__BB1_248;
	and.b32  	%r1562, %r1, 64;
	setp.ne.s32 	%p220, %r1562, 0;
	mov.b32 	%r2872, 30;
	@%p220 bra 	$L__BB1_248;
	and.b32  	%r1565, %r1, 32;
	setp.ne.s32 	%p221, %r1565, 0;
	mov.b32 	%r2872, 29;
	@%p221 bra 	$L__BB1_248;
	and.b32  	%r1568, %r1, 16;
	setp.ne.s32 	%p222, %r1568, 0;
	mov.b32 	%r2872, 28;
	@%p222 bra 	$L__BB1_248;
	and.b32  	%r1571, %r1, 8;
	setp.ne.s32 	%p223, %r1571, 0;
	mov.b32 	%r2872, 27;
	@%p223 bra 	$L__BB1_248;
	and.b32  	%r1574, %r1, 4;
	setp.ne.s32 	%p224, %r1574, 0;
	mov.b32 	%r2872, 26;
	@%p224 bra 	$L__BB1_248;
	and.b32  	%r1577, %r1, 2;
	setp.ne.s32 	%p225, %r1577, 0;
	mov.b32 	%r2872, 25;
	@%p225 bra 	$L__BB1_248;
	setp.ne.s16 	%p226, %rs1, 0;
	mov.b32 	%r2872, 24;
	@%p226 bra 	$L__BB1_248;
	and.b32  	%r1582, %r3, 128;
	setp.ne.s32 	%p227, %r1582, 0;
	mov.b32 	%r2872, 23;
	@%p227 bra 	$L__BB1_248;
	and.b32  	%r1585, %r3, 64;
	setp.ne.s32 	%p228, %r1585, 0;
	mov.b32 	%r2872, 22;
	@%p228 bra 	$L__BB1_248;
	and.b32  	%r1588, %r3, 32;
	setp.ne.s32 	%p229, %r1588, 0;
	mov.b32 	%r2872, 21;
	@%p229 bra 	$L__BB1_248;
	and.b32  	%r1591, %r3, 16;
	setp.ne.s32 	%p230, %r1591, 0;
	mov.b32 	%r2872, 20;
	@%p230 bra 	$L__BB1_248;
	and.b32  	%r1594, %r3, 8;
	setp.ne.s32 	%p231, %r1594, 0;
	mov.b32 	%r2872, 19;
	@%p231 bra 	$L__BB1_248;
	and.b32  	%r1597, %r3, 4;
	setp.ne.s32 	%p232, %r1597, 0;
	mov.b32 	%r2872, 18;
	@%p232 bra 	$L__BB1_248;
	and.b32  	%r1600, %r3, 2;
	setp.ne.s32 	%p233, %r1600, 0;
	mov.b32 	%r2872, 17;
	@%p233 bra 	$L__BB1_248;
	setp.ne.s16 	%p234, %rs2, 0;
	mov.b32 	%r2872, 16;
	@%p234 bra 	$L__BB1_248;
	and.b32  	%r1605, %r4, 128;
	setp.ne.s32 	%p235, %r1605, 0;
	mov.b32 	%r2872, 15;
	@%p235 bra 	$L__BB1_248;
	and.b32  	%r1608, %r4, 64;
	setp.ne.s32 	%p236, %r1608, 0;
	mov.b32 	%r2872, 14;
	@%p236 bra 	$L__BB1_248;
	and.b32  	%r1611, %r4, 32;
	setp.ne.s32 	%p237, %r1611, 0;
	mov.b32 	%r2872, 13;
	@%p237 bra 	$L__BB1_248;
	and.b32  	%r1614, %r4, 16;
	setp.ne.s32 	%p238, %r1614, 0;
	mov.b32 	%r2872, 12;
	@%p238 bra 	$L__BB1_248;
	and.b32  	%r1617, %r4, 8;
	setp.ne.s32 	%p239, %r1617, 0;
	mov.b32 	%r2872, 11;
	@%p239 bra 	$L__BB1_248;
	and.b32  	%r1620, %r4, 4;
	setp.ne.s32 	%p240, %r1620, 0;
	mov.b32 	%r2872, 10;
	@%p240 bra 	$L__BB1_248;
	and.b32  	%r1623, %r4, 2;
	setp.ne.s32 	%p241, %r1623, 0;
	mov.b32 	%r2872, 9;
	@%p241 bra 	$L__BB1_248;
	setp.ne.s16 	%p242, %rs3, 0;
	mov.b32 	%r2872, 8;
	@%p242 bra 	$L__BB1_248;
	and.b32  	%r1628, %r5, 128;
	setp.ne.s32 	%p243, %r1628, 0;
	mov.b32 	%r2872, 7;
	@%p243 bra 	$L__BB1_248;
	and.b32  	%r1631, %r5, 64;
	setp.ne.s32 	%p244, %r1631, 0;
	mov.b32 	%r2872, 6;
	@%p244 bra 	$L__BB1_248;
	and.b32  	%r1634, %r5, 32;
	setp.ne.s32 	%p245, %r1634, 0;
	mov.b32 	%r2872, 5;
	@%p245 bra 	$L__BB1_248;
	and.b32  	%r1637, %r5, 16;
	setp.ne.s32 	%p246, %r1637, 0;
	mov.b32 	%r2872, 4;
	@%p246 bra 	$L__BB1_248;
	and.b32  	%r1640, %r5, 8;
	setp.ne.s32 	%p247, %r1640, 0;
	mov.b32 	%r2872, 3;
	@%p247 bra 	$L__BB1_248;
	and.b32  	%r1642, %r5, 4;
	setp.eq.s32 	%p248, %r1642, 0;
	shr.u32 	%r1643, %r5, 1;
	selp.b32 	%r2872, %r1643, 2, %p248;
$L__BB1_248:
	add.s32 	%r2897, %r2871, %r2872;
	mov.b32 	%r3046, 1;
	mov.b32 	%r3031, 0;
	mov.u32 	%r3032, %r3031;
	mov.u32 	%r3033, %r3031;
	mov.u32 	%r3034, %r3031;
	mov.u32 	%r3035, %r3031;
	mov.u32 	%r3036, %r3031;
	mov.u32 	%r3037, %r3031;
	mov.u32 	%r3038, %r3031;
	mov.u32 	%r3039, %r3031;
	mov.u32 	%r3040, %r3031;
	mov.u32 	%r3041, %r3031;
	mov.u32 	%r3042, %r3031;
	mov.u32 	%r3043, %r3031;
	mov.u32 	%r3044, %r3031;
	mov.u32 	%r3045, %r3031;
	mov.u32 	%r3047, %r3031;
	mov.u32 	%r3048, %r3031;
	mov.u32 	%r3049, %r3031;
	mov.u32 	%r3050, %r3031;
	mov.u32 	%r3051, %r3031;
	mov.u32 	%r3052, %r3031;
	mov.u32 	%r3053, %r3031;
	mov.u32 	%r3054, %r3031;
$L__BB1_249:
	mov.u32 	%r83, %r2897;
	or.b32  	%r1648, %r3038, %r3037;
	or.b32  	%r1649, %r1648, %r3036;
	or.b32  	%r1650, %r1649, %r3035;
	or.b32  	%r1651, %r1650, %r3034;
	or.b32  	%r1652, %r1651, %r3033;
	or.b32  	%r1653, %r1652, %r3032;
	or.b32  	%r1654, %r1653, %r3031;
	setp.eq.s32 	%p249, %r1654, 0;
	mov.b32 	%r2942, 1;
	mov.b32 	%r2927, 0;
	mov.u32 	%r2928, %r2927;
	mov.u32 	%r2929, %r2927;
	mov.u32 	%r2930, %r2927;
	mov.u32 	%r2931, %r2927;
	mov.u32 	%r2932, %r2927;
	mov.u32 	%r2933, %r2927;
	mov.u32 	%r2934, %r2927;
	mov.u32 	%r2935, %r2927;
	mov.u32 	%r2936, %r2927;
	mov.u32 	%r2937, %r2927;
	mov.u32 	%r2938, %r2927;
	mov.u32 	%r2939, %r2927;
	mov.u32 	%r2940, %r2927;
	mov.u32 	%r2941, %r2927;
	mov.u32 	%r2943, %r2927;
	mov.u32 	%r2944, %r2927;
	mov.u32 	%r2945, %r2927;
	mov.u32 	%r2946, %r2927;
	mov.u32 	%r2947, %r2927;
	mov.u32 	%r2948, %r2927;
	mov.u32 	%r2949, %r2927;
	mov.u32 	%r2950, %r2927;
	@%p249 bra 	$L__BB1_498;
	mul.wide.u32 	%rd1518, %r3046, %r3046;
	cvt.u32.u64 	%r1655, %rd1518;
	shr.u64 	%rd1519, %rd1518, 32;
	mul.wide.u32 	%rd1520, %r3045, %r3046;
	add.s64 	%rd1521, %rd1519, %rd1520;
	shr.u64 	%rd1522, %rd1521, 32;
	mul.wide.u32 	%rd1523, %r3044, %r3046;
	add.s64 	%rd1524, %rd1522, %rd1523;
	shr.u64 	%rd1525, %rd1524, 32;
	mul.wide.u32 	%rd1526, %r3043, %r3046;
	add.s64 	%rd1527, %rd1525, %rd1526;
	shr.u64 	%rd1528, %rd1527, 32;
	mul.wide.u32 	%rd1529, %r3042, %r3046;
	add.s64 	%rd1530, %rd1528, %rd1529;
	shr.u64 	%rd1531, %rd1530, 32;
	mul.wide.u32 	%rd1532, %r3041, %r3046;
	add.s64 	%rd1533, %rd1531, %rd1532;
	shr.u64 	%rd1534, %rd1533, 32;
	mul.wide.u32 	%rd1535, %r3040, %r3046;
	add.s64 	%rd1536, %rd1534, %rd1535;
	shr.u64 	%rd1537, %rd1536, 32;
	mul.wide.u32 	%rd1538, %r3039, %r3046;
	add.s64 	%rd1539, %rd1537, %rd1538;
	shr.u64 	%rd1540, %rd1539, 32;
	and.b64  	%rd1541, %rd1521, 4294967295;
	add.s64 	%rd1542, %rd1520, %rd1541;
	shr.u64 	%rd1543, %rd1542, 32;
	mul.wide.u32 	%rd1544, %r3045, %r3045;
	and.b64  	%rd1545, %rd1524, 4294967295;
	add.s64 	%rd1546, %rd1543, %rd1545;
	add.s64 	%rd1547, %rd1546, %rd1544;
	shr.u64 	%rd1548, %rd1547, 32;
	mul.wide.u32 	%rd1549, %r3044, %r3045;
	and.b64  	%rd1550, %rd1527, 4294967295;
	add.s64 	%rd1551, %rd1548, %rd1550;
	add.s64 	%rd1552, %rd1551, %rd1549;
	shr.u64 	%rd1553, %rd1552, 32;
	mul.wide.u32 	%rd1554, %r3043, %r3045;
	and.b64  	%rd1555, %rd1530, 4294967295;
	add.s64 	%rd1556, %rd1553, %rd1555;
	add.s64 	%rd1557, %rd1556, %rd1554;
	shr.u64 	%rd1558, %rd1557, 32;
	mul.wide.u32 	%rd1559, %r3042, %r3045;
	and.b64  	%rd1560, %rd1533, 4294967295;
	add.s64 	%rd1561, %rd1558, %rd1560;
	add.s64 	%rd1562, %rd1561, %rd1559;
	shr.u64 	%rd1563, %rd1562, 32;
	mul.wide.u32 	%rd1564, %r3041, %r3045;
	and.b64  	%rd1565, %rd1536, 4294967295;
	add.s64 	%rd1566, %rd1563, %rd1565;
	add.s64 	%rd1567, %rd1566, %rd1564;
	shr.u64 	%rd1568, %rd1567, 32;
	mul.wide.u32 	%rd1569, %r3040, %r3045;
	and.b64  	%rd1570, %rd1539, 4294967295;
	add.s64 	%rd1571, %rd1568, %rd1570;
	add.s64 	%rd1572, %rd1571, %rd1569;
	shr.u64 	%rd1573, %rd1572, 32;
	mul.wide.u32 	%rd1574, %r3039, %r3045;
	add.s64 	%rd1575, %rd1573, %rd1540;
	add.s64 	%rd1576, %rd1575, %rd1574;
	shr.u64 	%rd1577, %rd1576, 32;
	and.b64  	%rd1578, %rd1547, 4294967295;
	add.s64 	%rd1579, %rd1523, %rd1578;
	shr.u64 	%rd1580, %rd1579, 32;
	and.b64  	%rd1581, %rd1552, 4294967295;
	add.s64 	%rd1582, %rd1580, %rd1581;
	add.s64 	%rd1583, %rd1582, %rd1549;
	shr.u64 	%rd1584, %rd1583, 32;
	mul.wide.u32 	%rd1585, %r3044, %r3044;
	and.b64  	%rd1586, %rd1557, 4294967295;
	add.s64 	%rd1587, %rd1584, %rd1586;
	add.s64 	%rd1588, %rd1587, %rd1585;
	shr.u64 	%rd1589, %rd1588, 32;
	mul.wide.u32 	%rd1590, %r3043, %r3044;
	and.b64  	%rd1591, %rd1562, 4294967295;
	add.s64 	%rd1592, %rd1589, %rd1591;
	add.s64 	%rd1593, %rd1592, %rd1590;
	shr.u64 	%rd1594, %rd1593, 32;
	mul.wide.u32 	%rd1595, %r3042, %r3044;
	and.b64  	%rd1596, %rd1567, 4294967295;
	add.s64 	%rd1597, %rd1594, %rd1596;
	add.s64 	%rd1598, %rd1597, %rd1595;
	shr.u64 	%rd1599, %rd1598, 32;
	mul.wide.u32 	%rd1600, %r3041, %r3044;
	and.b64  	%rd1601, %rd1572, 4294967295;
	add.s64 	%rd1602, %rd1599, %rd1601;
	add.s64 	%rd1603, %rd1602, %rd1600;
	shr.u64 	%rd1604, %rd1603, 32;
	mul.wide.u32 	%rd1605, %r3040, %r3044;
	and.b64  	%rd1606, %rd1576, 4294967295;
	add.s64 	%rd1607, %rd1604, %rd1606;
	add.s64 	%rd1608, %rd1607, %rd1605;
	shr.u64 	%rd1609, %rd1608, 32;
	mul.wide.u32 	%rd1610, %r3039, %r3044;
	add.s64 	%rd1611, %rd1609, %rd1577;
	add.s64 	%rd1612, %rd1611, %rd1610;
	shr.u64 	%rd1613, %rd1612, 32;
	and.b64  	%rd1614, %rd1583, 4294967295;
	add.s64 	%rd1615, %rd1526, %rd1614;
	shr.u64 	%rd1616, %rd1615, 32;
	and.b64  	%rd1617, %rd1588, 4294967295;
	add.s64 	%rd1618, %rd1616, %rd1617;
	add.s64 	%rd1619, %rd1618, %rd1554;
	shr.u64 	%rd1620, %rd1619, 32;
	and.b64  	%rd1621, %rd1593, 4294967295;
	add.s64 	%rd1622, %rd1620, %rd1621;
	add.s64 	%rd1623, %rd1622, %rd1590;
	shr.u64 	%rd1624, %rd1623, 32;
	mul.wide.u32 	%rd1625, %r3043, %r3043;
	and.b64  	%rd1626, %rd1598, 4294967295;
	add.s64 	%rd1627, %rd1624, %rd1626;
	add.s64 	%rd1628, %rd1627, %rd1625;
	shr.u64 	%rd1629, %rd1628, 32;
	mul.wide.u32 	%rd1630, %r3042, %r3043;
	and.b64  	%rd1631, %rd1603, 4294967295;
	add.s64 	%rd1632, %rd1629, %rd1631;
	add.s64 	%rd1633, %rd1632, %rd1630;
	shr.u64 	%rd1634, %rd1633, 32;
	mul.wide.u32 	%rd1635, %r3041, %r3043;
	and.b64  	%rd1636, %rd1608, 4294967295;
	add.s64 	%rd1637, %rd1634, %rd1636;
	add.s64 	%rd1638, %rd1637, %rd1635;
	shr.u64 	%rd1639, %rd1638, 32;
	mul.wide.u32 	%rd1640, %r3040, %r3043;
	and.b64  	%rd1641, %rd1612, 4294967295;
	add.s64 	%rd1642, %rd1639, %rd1641;
	add.s64 	%rd1643, %rd1642, %rd1640;
	shr.u64 	%rd1644, %rd1643, 32;
	mul.wide.u32 	%rd1645, %r3039, %r3043;
	add.s64 	%rd1646, %rd1644, %rd1613;
	add.s64 	%rd1647, %rd1646, %rd1645;
	shr.u64 	%rd1648, %rd1647, 32;
	and.b64  	%rd1649, %rd1619, 4294967295;
	add.s64 	%rd1650, %rd1529, %rd1649;
	shr.u64 	%rd1651, %rd1650, 32;
	and.b64  	%rd1652, %rd1623, 4294967295;
	add.s64 	%rd1653, %rd1651, %rd1652;
	add.s64 	%rd1654, %rd1653, %rd1559;
	shr.u64 	%rd1655, %rd1654, 32;
	and.b64  	%rd1656, %rd1628, 4294967295;
	add.s64 	%rd1657, %rd1655, %rd1656;
	add.s64 	%rd1658, %rd1657, %rd1595;
	shr.u64 	%rd1659, %rd1658, 32;
	and.b64  	%rd1660, %rd1633, 4294967295;
	add.s64 	%rd1661, %rd1659, %rd1660;
	add.s64 	%rd1662, %rd1661, %rd1630;
	shr.u64 	%rd1663, %rd1662, 32;
	mul.wide.u32 	%rd1664, %r3042, %r3042;
	and.b64  	%rd1665, %rd1638, 4294967295;
	add.s64 	%rd1666, %rd1663, %rd1665;
	add.s64 	%rd1667, %rd1666, %rd1664;
	shr.u64 	%rd1668, %rd1667, 32;
	mul.wide.u32 	%rd1669, %r3041, %r3042;
	and.b64  	%rd1670, %rd1643, 4294967295;
	add.s64 	%rd1671, %rd1668, %rd1670;
	add.s64 	%rd1672, %rd1671, %rd1669;
	shr.u64 	%rd1673, %rd1672, 32;
	mul.wide.u32 	%rd1674, %r3040, %r3042;
	and.b64  	%rd1675, %rd1647, 4294967295;
	add.s64 	%rd1676, %rd1673, %rd1675;
	add.s64 	%rd1677, %rd1676, %rd1674;
	shr.u64 	%rd1678, %rd1677, 32;
	mul.wide.u32 	%rd1679, %r3039, %r3042;
	add.s64 	%rd1680, %rd1678, %rd1648;
	add.s64 	%rd1681, %rd1680, %rd1679;
	shr.u64 	%rd1682, %rd1681, 32;
	and.b64  	%rd1683, %rd1654, 4294967295;
	add.s64 	%rd1684, %rd1532, %rd1683;
	shr.u64 	%rd1685, %rd1684, 32;
	and.b64  	%rd1686, %rd1658, 4294967295;
	add.s64 	%rd1687, %rd1685, %rd1686;
	add.s64 	%rd1688, %rd1687, %rd1564;
	shr.u64 	%rd1689, %rd1688, 32;
	and.b64  	%rd1690, %rd1662, 4294967295;
	add.s64 	%rd1691, %rd1689, %rd1690;
	add.s64 	%rd1692, %rd1691, %rd1600;
	shr.u64 	%rd1693, %rd1692, 32;
	and.b64  	%rd1694, %rd1667, 4294967295;
	add.s64 	%rd1695, %rd1693, %rd1694;
	add.s64 	%rd1696, %rd1695, %rd1635;
	shr.u64 	%rd1697, %rd1696, 32;
	and.b64  	%rd1698, %rd1672, 4294967295;
	add.s64 	%rd1699, %rd1697, %rd1698;
	add.s64 	%rd1700, %rd1699, %rd1669;
	shr.u64 	%rd1701, %rd1700, 32;
	mul.wide.u32 	%rd1702, %r3041, %r3041;
	and.b64  	%rd1703, %rd1677, 4294967295;
	add.s64 	%rd1704, %rd1701, %rd1703;
	add.s64 	%rd1705, %rd1704, %rd1702;
	shr.u64 	%rd1706, %rd1705, 32;
	mul.wide.u32 	%rd1707, %r3040, %r3041;
	and.b64  	%rd1708, %rd1681, 4294967295;
	add.s64 	%rd1709, %rd1706, %rd1708;
	add.s64 	%rd1710, %rd1709, %rd1707;
	shr.u64 	%rd1711, %rd1710, 32;
	mul.wide.u32 	%rd1712, %r3039, %r3041;
	add.s64 	%rd1713, %rd1711, %rd1682;
	add.s64 	%rd1714, %rd1713, %rd1712;
	shr.u64 	%rd1715, %rd1714, 32;
	and.b64  	%rd1716, %rd1688, 4294967295;
	add.s64 	%rd1717, %rd1535, %rd1716;
	shr.u64 	%rd1718, %rd1717, 32;
	and.b64  	%rd1719, %rd1692, 4294967295;
	add.s64 	%rd1720, %rd1718, %rd1719;
	add.s64 	%rd1721, %rd1720, %rd1569;
	shr.u64 	%rd1722, %rd1721, 32;
	and.b64  	%rd1723, %rd1696, 4294967295;
	add.s64 	%rd1724, %rd1722, %rd1723;
	add.s64 	%rd1725, %rd1724, %rd1605;
	shr.u64 	%rd1726, %rd1725, 32;
	and.b64  	%rd1727, %rd1700, 4294967295;
	add.s64 	%rd1728, %rd1726, %rd1727;
	add.s64 	%rd1729, %rd1728, %rd1640;
	shr.u64 	%rd1730, %rd1729, 32;
	and.b64  	%rd1731, %rd1705, 4294967295;
	add.s64 	%rd1732, %rd1730, %rd1731;
	add.s64 	%rd1733, %rd1732, %rd1674;
	shr.u64 	%rd1734, %rd1733, 32;
	and.b64  	%rd1735, %rd1710, 4294967295;
	add.s64 	%rd1736, %rd1734, %rd1735;
	add.s64 	%rd1737, %rd1736, %rd1707;
	shr.u64 	%rd1738, %rd1737, 32;
	mul.wide.u32 	%rd1739, %r3040, %r3040;
	and.b64  	%rd1740, %rd1714, 4294967295;
	add.s64 	%rd1741, %rd1738, %rd1740;
	add.s64 	%rd1742, %rd1741, %rd1739;
	shr.u64 	%rd1743, %rd1742, 32;
	mul.wide.u32 	%rd1744, %r3039, %r3040;
	add.s64 	%rd1745, %rd1743, %rd1715;
	add.s64 	%rd1746, %rd1745, %rd1744;
	shr.u64 	%rd1747, %rd1746, 32;
	and.b64  	%rd1748, %rd1721, 4294967295;
	add.s64 	%rd1749, %rd1538, %rd1748;
	shr.u64 	%rd1750, %rd1749, 32;
	and.b64  	%rd1751, %rd1725, 4294967295;
	add.s64 	%rd1752, %rd1750, %rd1751;
	add.s64 	%rd1753, %rd1752, %rd1574;
	cvt.u32.u64 	%r1656, %rd1753;
	shr.u64 	%rd1754, %rd1753, 32;
	and.b64  	%rd1755, %rd1729, 4294967295;
	add.s64 	%rd1756, %rd1754, %rd1755;
	add.s64 	%rd1757, %rd1756, %rd1610;
	shr.u64 	%rd1758, %rd1757, 32;
	and.b64  	%rd1759, %rd1733, 4294967295;
	add.s64 	%rd1760, %rd1758, %rd1759;
	add.s64 	%rd1761, %rd1760, %rd1645;
	shr.u64 	%rd1762, %rd1761, 32;
	and.b64  	%rd1763, %rd1737, 4294967295;
	add.s64 	%rd1764, %rd1762, %rd1763;
	add.s64 	%rd1765, %rd1764, %rd1679;
	shr.u64 	%rd1766, %rd1765, 32;
	and.b64  	%rd1767, %rd1742, 4294967295;
	add.s64 	%rd1768, %rd1766, %rd1767;
	add.s64 	%rd1769, %rd1768, %rd1712;
	shr.u64 	%rd1770, %rd1769, 32;
	and.b64  	%rd1771, %rd1746, 4294967295;
	add.s64 	%rd1772, %rd1770, %rd1771;
	add.s64 	%rd1773, %rd1772, %rd1744;
	shr.u64 	%rd1774, %rd1773, 32;
	mul.wide.u32 	%rd1775, %r3039, %r3039;
	add.s64 	%rd1776, %rd1774, %rd1747;
	add.s64 	%rd1777, %rd1776, %rd1775;
	shr.u64 	%rd1778, %rd1777, 32;
	and.b64  	%rd1779, %rd1753, 4294967295;
	mul.lo.s64 	%rd1780, %rd1779, 977;
	cvt.u32.u64 	%r1657, %rd1780;
	shr.u64 	%rd1781, %rd1780, 32;
	and.b64  	%rd1782, %rd1757, 4294967295;
	mad.lo.s64 	%rd1783, %rd1782, 977, %rd1781;
	shr.u64 	%rd1784, %rd1783, 32;
	and.b64  	%rd1785, %rd1761, 4294967295;
	mad.lo.s64 	%rd1786, %rd1785, 977, %rd1784;
	shr.u64 	%rd1787, %rd1786, 32;
	and.b64  	%rd1788, %rd1765, 4294967295;
	mad.lo.s64 	%rd1789, %rd1788, 977, %rd1787;
	shr.u64 	%rd1790, %rd1789, 32;
	and.b64  	%rd1791, %rd1769, 4294967295;
	mad.lo.s64 	%rd1792, %rd1791, 977, %rd1790;
	shr.u64 	%rd1793, %rd1792, 32;
	and.b64  	%rd1794, %rd1773, 4294967295;
	mad.lo.s64 	%rd1795, %rd1794, 977, %rd1793;
	shr.u64 	%rd1796, %rd1795, 32;
	and.b64  	%rd1797, %rd1777, 4294967295;
	mad.lo.s64 	%rd1798, %rd1797, 977, %rd1796;
	shr.u64 	%rd1799, %rd1798, 32;
	mad.lo.s64 	%rd1800, %rd1778, 977, %rd1799;
	shr.u64 	%rd1801, %rd1800, 32;
	add.s32 	%r1658, %r1655, %r1657;
	setp.lt.u32 	%p250, %r1658, %r1655;
	selp.u64 	%rd1802, 1, 0, %p250;
	and.b64  	%rd1803, %rd1542, 4294967295;
	and.b64  	%rd1804, %rd1783, 4294967295;
	add.s64 	%rd1805, %rd1803, %rd1802;
	add.s64 	%rd1806, %rd1805, %rd1804;
	cvt.u32.u64 	%r1659, %rd1806;
	shr.u64 	%rd1807, %rd1806, 32;
	and.b64  	%rd1808, %rd1579, 4294967295;
	and.b64  	%rd1809, %rd1786, 4294967295;
	add.s64 	%rd1810, %rd1807, %rd1808;
	add.s64 	%rd1811, %rd1810, %rd1809;
	shr.u64 	%rd1812, %rd1811, 32;
	and.b64  	%rd1813, %rd1615, 4294967295;
	and.b64  	%rd1814, %rd1789, 4294967295;
	add.s64 	%rd1815, %rd1812, %rd1813;
	add.s64 	%rd1816, %rd1815, %rd1814;
	shr.u64 	%rd1817, %rd1816, 32;
	and.b64  	%rd1818, %rd1650, 4294967295;
	and.b64  	%rd1819, %rd1792, 4294967295;
	add.s64 	%rd1820, %rd1817, %rd1818;
	add.s64 	%rd1821, %rd1820, %rd1819;
	shr.u64 	%rd1822, %rd1821, 32;
	and.b64  	%rd1823, %rd1684, 4294967295;
	and.b64  	%rd1824, %rd1795, 4294967295;
	add.s64 	%rd1825, %rd1822, %rd1823;
	add.s64 	%rd1826, %rd1825, %rd1824;
	shr.u64 	%rd1827, %rd1826, 32;
	and.b64  	%rd1828, %rd1717, 4294967295;
	and.b64  	%rd1829, %rd1798, 4294967295;
	add.s64 	%rd1830, %rd1827, %rd1828;
	add.s64 	%rd1831, %rd1830, %rd1829;
	shr.u64 	%rd1832, %rd1831, 32;
	and.b64  	%rd1833, %rd1749, 4294967295;
	and.b64  	%rd1834, %rd1800, 4294967295;
	add.s64 	%rd1835, %rd1832, %rd1833;
	add.s64 	%rd1836, %rd1835, %rd1834;
	shr.u64 	%rd1837, %rd1836, 32;
	add.s64 	%rd1838, %rd1801, %rd1837;
	add.s32 	%r1660, %r1659, %r1656;
	setp.lt.u32 	%p251, %r1660, %r1659;
	selp.u64 	%rd1839, 1, 0, %p251;
	and.b64  	%rd1840, %rd1811, 4294967295;
	add.s64 	%rd1841, %rd1840, %rd1839;
	add.s64 	%rd1842, %rd1841, %rd1782;
	shr.u64 	%rd1843, %rd1842, 32;
	and.b64  	%rd1844, %rd1816, 4294967295;
	add.s64 	%rd1845, %rd1843, %rd1844;
	add.s64 	%rd1846, %rd1845, %rd1785;
	shr.u64 	%rd1847, %rd1846, 32;
	and.b64  	%rd1848, %rd1821, 4294967295;
	add.s64 	%rd1849, %rd1847, %rd1848;
	add.s64 	%rd1850, %rd1849, %rd1788;
	shr.u64 	%rd1851, %rd1850, 32;
	and.b64  	%rd1852, %rd1826, 4294967295;
	add.s64 	%rd1853, %rd1851, %rd1852;
	add.s64 	%rd1854, %rd1853, %rd1791;
	shr.u64 	%rd1855, %rd1854, 32;
	and.b64  	%rd1856, %rd1831, 4294967295;
	add.s64 	%rd1857, %rd1855, %rd1856;
	add.s64 	%rd1858, %rd1857, %rd1794;
	shr.u64 	%rd1859, %rd1858, 32;
	and.b64  	%rd1860, %rd1836, 4294967295;
	add.s64 	%rd1861, %rd1859, %rd1860;
	add.s64 	%rd1862, %rd1861, %rd1797;
	cvt.u32.u64 	%r1661, %rd1862;
	shr.u64 	%rd1863, %rd1862, 32;
	add.s64 	%rd1864, %rd1863, %rd1838;
	add.s64 	%rd1865, %rd1864, %rd1778;
	shr.u64 	%rd1866, %rd1865, 32;
	and.b64  	%rd1867, %rd1865, 4294967295;
	mul.lo.s64 	%rd1868, %rd1867, 977;
	shr.u64 	%rd1869, %rd1868, 32;
	mad.lo.s64 	%rd1870, %rd1866, 977, %rd1869;
	cvt.u64.u32 	%rd1871, %r1658;
	and.b64  	%rd1872, %rd1868, 4294967295;
	add.s64 	%rd15709, %rd1872, %rd1871;
	shr.u64 	%rd1873, %rd15709, 32;
	cvt.u64.u32 	%rd1874, %r1660;
	add.s64 	%rd1875, %rd1873, %rd1874;
	add.s64 	%rd1876, %rd1865, %rd1870;
	and.b64  	%rd1877, %rd1876, 4294967295;
	add.s64 	%rd15708, %rd1875, %rd1877;
	shr.u64 	%rd1878, %rd15708, 32;
	and.b64  	%rd1879, %rd1842, 4294967295;
	add.s64 	%rd1880, %rd1878, %rd1879;
	add.s64 	%rd15707, %rd1880, %rd1866;
	shr.u64 	%rd1881, %rd15707, 32;
	and.b64  	%rd1882, %rd1846, 4294967295;
	add.s64 	%rd15706, %rd1881, %rd1882;
	shr.u64 	%rd1883, %rd15706, 32;
	and.b64  	%rd1884, %rd1850, 4294967295;
	add.s64 	%rd15705, %rd1883, %rd1884;
	shr.u64 	%rd1885, %rd15705, 32;
	and.b64  	%rd1886, %rd1854, 4294967295;
	add.s64 	%rd15704, %rd1885, %rd1886;
	shr.u64 	%rd1887, %rd15704, 32;
	and.b64  	%rd1888, %rd1858, 4294967295;
	add.s64 	%rd15703, %rd1887, %rd1888;
	{ .reg .b32 tmp; mov.b64 {tmp, %r1662}, %rd15703; }
	add.s32 	%r2898, %r1661, %r1662;
$L__BB1_251:
	ld.const.u32 	%rd17, [FIELD_P+20];
	ld.const.u32 	%rd18, [FIELD_P+24];
	ld.const.u32 	%rd19, [FIELD_P+16];
	ld.const.u32 	%rd20, [FIELD_P+12];
	ld.const.u32 	%rd21, [FIELD_P+8];
	ld.const.u32 	%rd22, [FIELD_P+4];
	cvt.u32.u64 	%r86, %rd15708;
	cvt.u32.u64 	%r87, %rd15707;
	cvt.u32.u64 	%r88, %rd15706;
	cvt.u32.u64 	%r89, %rd15705;
	cvt.u32.u64 	%r90, %rd15704;
	cvt.u32.u64 	%r91, %rd15703;
	ld.const.u32 	%r92, [FIELD_P+28];
	setp.lt.u32 	%p252, %r2898, %r92;
	@%p252 bra 	$L__BB1_266;
	ld.const.u32 	%rd23, [FIELD_P];
	setp.gt.u32 	%p253, %r2898, %r92;
	@%p253 bra 	$L__BB1_265;
	cvt.u32.u64 	%r1663, %rd18;
	setp.gt.u32 	%p254, %r1663, %r91;
	@%p254 bra 	$L__BB1_266;
	setp.lt.u32 	%p255, %r1663, %r91;
	@%p255 bra 	$L__BB1_265;
	cvt.u32.u64 	%r1665, %rd17;
	setp.gt.u32 	%p256, %r1665, %r90;
	@%p256 bra 	$L__BB1_266;
	setp.lt.u32 	%p257, %r1665, %r90;
	@%p257 bra 	$L__BB1_265;
	cvt.u32.u64 	%r1667, %rd19;
	setp.gt.u32 	%p258, %r1667, %r89;
	@%p258 bra 	$L__BB1_266;
	setp.lt.u32 	%p259, %r1667, %r89;
	@%p259 bra 	$L__BB1_265;
	cvt.u32.u64 	%r1669, %rd20;
	setp.gt.u32 	%p260, %r1669, %r88;
	@%p260 bra 	$L__BB1_266;
	setp.lt.u32 	%p261, %r1669, %r88;
	@%p261 bra 	$L__BB1_265;
	cvt.u32.u64 	%r1671, %rd21;
	setp.gt.u32 	%p262, %r1671, %r87;
	@%p262 bra 	$L__BB1_266;
	setp.lt.u32 	%p263, %r1671, %r87;
	@%p263 bra 	$L__BB1_265;
	cvt.u32.u64 	%r1673, %rd22;
	setp.gt.u32 	%p264, %r1673, %r86;
	@%p264 bra 	$L__BB1_266;
	cvt.u32.u64 	%r1675, %rd23;
	setp.ge.u32 	%p265, %r1673, %r86;
	cvt.u32.u64 	%r1676, %rd15709;
	setp.gt.u32 	%p266, %r1675, %r1676;
	and.pred  	%p267, %p265, %p266;
	@%p267 bra 	$L__BB1_266;
$L__BB1_265:
	and.b64  	%rd1890, %rd15709, 4294967295;
	sub.s64 	%rd15709, %rd1890, %rd23;
	shr.u64 	%rd1891, %rd15709, 63;
	and.b64  	%rd1892, %rd15708, 4294967295;
	add.s64 	%rd1893, %rd1891, %rd22;
	sub.s64 	%rd15708, %rd1892, %rd1893;
	shr.u64 	%rd1894, %rd15708, 63;
	and.b64  	%rd1895, %rd15707, 4294967295;
	add.s64 	%rd1896, %rd1894, %rd21;
	sub.s64 	%rd15707, %rd1895, %rd1896;
	shr.u64 	%rd1897, %rd15707, 63;
	and.b64  	%rd1898, %rd15706, 4294967295;
	add.s64 	%rd1899, %rd1897, %rd20;
	sub.s64 	%rd15706, %rd1898, %rd1899;
	shr.u64 	%rd1900, %rd15706, 63;
	and.b64  	%rd1901, %rd15705, 4294967295;
	add.s64 	%rd1902, %rd1900, %rd19;
	sub.s64 	%rd15705, %rd1901, %rd1902;
	shr.u64 	%rd1903, %rd15705, 63;
	and.b64  	%rd1904, %rd15704, 4294967295;
	add.s64 	%rd1905, %rd1903, %rd17;
	sub.s64 	%rd15704, %rd1904, %rd1905;
	shr.u64 	%rd1906, %rd15704, 63;
	and.b64  	%rd1907, %rd15703, 4294967295;
	add.s64 	%rd1908, %rd1906, %rd18;
	sub.s64 	%rd15703, %rd1907, %rd1908;
	shr.u64 	%rd1909, %rd15703, 63;
	cvt.u32.u64 	%r1677, %rd1909;
	add.s32 	%r1678, %r92, %r1677;
	sub.s32 	%r2898, %r2898, %r1678;
	bra.uni 	$L__BB1_251;
$L__BB1_266:
	cvt.u64.u32 	%rd1910, %r3054;
	and.b64  	%rd31, %rd15709, 4294967295;
	mul.lo.s64 	%rd1911, %rd31, %rd1910;
	cvt.u32.u64 	%r1679, %rd1911;
	shr.u64 	%rd1912, %rd1911, 32;
	and.b64  	%rd32, %rd15708, 4294967295;
	mad.lo.s64 	%rd1913, %rd32, %rd1910, %rd1912;
	shr.u64 	%rd1914, %rd1913, 32;
	and.b64  	%rd33, %rd15707, 4294967295;
	mad.lo.s64 	%rd1915, %rd33, %rd1910, %rd1914;
	shr.u64 	%rd1916, %rd1915, 32;
	and.b64  	%rd34, %rd15706, 4294967295;
	mad.lo.s64 	%rd1917, %rd34, %rd1910, %rd1916;
	shr.u64 	%rd1918, %rd1917, 32;
	and.b64  	%rd35, %rd15705, 4294967295;
	mad.lo.s64 	%rd1919, %rd35, %rd1910, %rd1918;
	shr.u64 	%rd1920, %rd1919, 32;
	and.b64  	%rd36, %rd15704, 4294967295;
	mad.lo.s64 	%rd1921, %rd36, %rd1910, %rd1920;
	shr.u64 	%rd1922, %rd1921, 32;
	and.b64  	%rd37, %rd15703, 4294967295;
	mad.lo.s64 	%rd1923, %rd37, %rd1910, %rd1922;
	shr.u64 	%rd1924, %rd1923, 32;
	mul.wide.u32 	%rd1925, %r2898, %r3054;
	add.s64 	%rd1926, %rd1924, %rd1925;
	shr.u64 	%rd1927, %rd1926, 32;
	cvt.u64.u32 	%rd1928, %r3053;
	and.b64  	%rd1929, %rd1913, 4294967295;
	mad.lo.s64 	%rd1930, %rd31, %rd1928, %rd1929;
	shr.u64 	%rd1931, %rd1930, 32;
	and.b64  	%rd1932, %rd1915, 4294967295;
	add.s64 	%rd1933, %rd1931, %rd1932;
	mad.lo.s64 	%rd1934, %rd32, %rd1928, %rd1933;
	shr.u64 	%rd1935, %rd1934, 32;
	and.b64  	%rd1936, %rd1917, 4294967295;
	add.s64 	%rd1937, %rd1935, %rd1936;
	mad.lo.s64 	%rd1938, %rd33, %rd1928, %rd1937;
	shr.u64 	%rd1939, %rd1938, 32;
	and.b64  	%rd1940, %rd1919, 4294967295;
	add.s64 	%rd1941, %rd1939, %rd1940;
	mad.lo.s64 	%rd1942, %rd34, %rd1928, %rd1941;
	shr.u64 	%rd1943, %rd1942, 32;
	and.b64  	%rd1944, %rd1921, 4294967295;
	add.s64 	%rd1945, %rd1943, %rd1944;
	mad.lo.s64 	%rd1946, %rd35, %rd1928, %rd1945;
	shr.u64 	%rd1947, %rd1946, 32;
	and.b64  	%rd1948, %rd1923, 4294967295;
	add.s64 	%rd1949, %rd1947, %rd1948;
	mad.lo.s64 	%rd1950, %rd36, %rd1928, %rd1949;
	shr.u64 	%rd1951, %rd1950, 32;
	and.b64  	%rd1952, %rd1926, 4294967295;
	add.s64 	%rd1953, %rd1951, %rd1952;
	mad.lo.s64 	%rd1954, %rd37, %rd1928, %rd1953;
	shr.u64 	%rd1955, %rd1954, 32;
	mul.wide.u32 	%rd1956, %r2898, %r3053;
	add.s64 	%rd1957, %rd1955, %rd1927;
	add.s64 	%rd1958, %rd1957, %rd1956;
	shr.u64 	%rd1959, %rd1958, 32;
	cvt.u64.u32 	%rd1960, %r3052;
	and.b64  	%rd1961, %rd1934, 4294967295;
	mad.lo.s64 	%rd1962, %rd31, %rd1960, %rd1961;
	shr.u64 	%rd1963, %rd1962, 32;
	and.b64  	%rd1964, %rd1938, 4294967295;
	add.s64 	%rd1965, %rd1963, %rd1964;
	mad.lo.s64 	%rd1966, %rd32, %rd1960, %rd1965;
	shr.u64 	%rd1967, %rd1966, 32;
	and.b64  	%rd1968, %rd1942, 4294967295;
	add.s64 	%rd1969, %rd1967, %rd1968;
	mad.lo.s64 	%rd1970, %rd33, %rd1960, %rd1969;
	shr.u64 	%rd1971, %rd1970, 32;
	and.b64  	%rd1972, %rd1946, 4294967295;
	add.s64 	%rd1973, %rd1971, %rd1972;
	mad.lo.s64 	%rd1974, %rd34, %rd1960, %rd1973;
	shr.u64 	%rd1975, %rd1974, 32;
	and.b64  	%rd1976, %rd1950, 4294967295;
	add.s64 	%rd1977, %rd1975, %rd1976;
	mad.lo.s64 	%rd1978, %rd35, %rd1960, %rd1977;
	shr.u64 	%rd1979, %rd1978, 32;
	and.b64  	%rd1980, %rd1954, 4294967295;
	add.s64 	%rd1981, %rd1979, %rd1980;
	mad.lo.s64 	%rd1982, %rd36, %rd1960, %rd1981;
	shr.u64 	%rd1983, %rd1982, 32;
	and.b64  	%rd1984, %rd1958, 4294967295;
	add.s64 	%rd1985, %rd1983, %rd1984;
	mad.lo.s64 	%rd1986, %rd37, %rd1960, %rd1985;
	shr.u64 	%rd1987, %rd1986, 32;
	mul.wide.u32 	%rd1988, %r2898, %r3052;
	add.s64 	%rd1989, %rd1987, %rd1959;
	add.s64 	%rd1990, %rd1989, %rd1988;
	shr.u64 	%rd1991, %rd1990, 32;
	cvt.u64.u32 	%rd1992, %r3051;
	and.b64  	%rd1993, %rd1966, 4294967295;
	mad.lo.s64 	%rd1994, %rd31, %rd1992, %rd1993;
	shr.u64 	%rd1995, %rd1994, 32;
	and.b64  	%rd1996, %rd1970, 4294967295;
	add.s64 	%rd1997, %rd1995, %rd1996;
	mad.lo.s64 	%rd1998, %rd32, %rd1992, %rd1997;
	shr.u64 	%rd1999, %rd1998, 32;
	and.b64  	%rd2000, %rd1974, 4294967295;
	add.s64 	%rd2001, %rd1999, %rd2000;
	mad.lo.s64 	%rd2002, %rd33, %rd1992, %rd2001;
	shr.u64 	%rd2003, %rd2002, 32;
	and.b64  	%rd2004, %rd1978, 4294967295;
	add.s64 	%rd2005, %rd2003, %rd2004;
	mad.lo.s64 	%rd2006, %rd34, %rd1992, %rd2005;
	shr.u64 	%rd2007, %rd2006, 32;
	and.b64  	%rd2008, %rd1982, 4294967295;
	add.s64 	%rd2009, %rd2007, %rd2008;
	mad.lo.s64 	%rd2010, %rd35, %rd1992, %rd2009;
	shr.u64 	%rd2011, %rd2010, 32;
	and.b64  	%rd2012, %rd1986, 4294967295;
	add.s64 	%rd2013, %rd2011, %rd2012;
	mad.lo.s64 	%rd2014, %rd36, %rd1992, %rd2013;
	shr.u64 	%rd2015, %rd2014, 32;
	and.b64  	%rd2016, %rd1990, 4294967295;
	add.s64 	%rd2017, %rd2015, %rd2016;
	mad.lo.s64 	%rd2018, %rd37, %rd1992, %rd2017;
	shr.u64 	%rd2019, %rd2018, 32;
	mul.wide.u32 	%rd2020, %r2898, %r3051;
	add.s64 	%rd2021, %rd2019, %rd1991;
	add.s64 	%rd2022, %rd2021, %rd2020;
	shr.u64 	%rd2023, %rd2022, 32;
	cvt.u64.u32 	%rd2024, %r3050;
	and.b64  	%rd2025, %rd1998, 4294967295;
	mad.lo.s64 	%rd2026, %rd31, %rd2024, %rd2025;
	shr.u64 	%rd2027, %rd2026, 32;
	and.b64  	%rd2028, %rd2002, 4294967295;
	add.s64 	%rd2029, %rd2027, %rd2028;
	mad.lo.s64 	%rd2030, %rd32, %rd2024, %rd2029;
	shr.u64 	%rd2031, %rd2030, 32;
	and.b64  	%rd2032, %rd2006, 4294967295;
	add.s64 	%rd2033, %rd2031, %rd2032;
	mad.lo.s64 	%rd2034, %rd33, %rd2024, %rd2033;
	shr.u64 	%rd2035, %rd2034, 32;
	and.b64  	%rd2036, %rd2010, 4294967295;
	add.s64 	%rd2037, %rd2035, %rd2036;
	mad.lo.s64 	%rd2038, %rd34, %rd2024, %rd2037;
	shr.u64 	%rd2039, %rd2038, 32;
	and.b64  	%rd2040, %rd2014, 4294967295;
	add.s64 	%rd2041, %rd2039, %rd2040;
	mad.lo.s64 	%rd2042, %rd35, %rd2024, %rd2041;
	shr.u64 	%rd2043, %rd2042, 32;
	and.b64  	%rd2044, %rd2018, 4294967295;
	add.s64 	%rd2045, %rd2043, %rd2044;
	mad.lo.s64 	%rd2046, %rd36, %rd2024, %rd2045;
	shr.u64 	%rd2047, %rd2046, 32;
	and.b64  	%rd2048, %rd2022, 4294967295;
	add.s64 	%rd2049, %rd2047, %rd2048;
	mad.lo.s64 	%rd2050, %rd37, %rd2024, %rd2049;
	shr.u64 	%rd2051, %rd2050, 32;
	mul.wide.u32 	%rd2052, %r2898, %r3050;
	add.s64 	%rd2053, %rd2051, %rd2023;
	add.s64 	%rd2054, %rd2053, %rd2052;
	shr.u64 	%rd2055, %rd2054, 32;
	cvt.u64.u32 	%rd2056, %r3049;
	and.b64  	%rd2057, %rd2030, 4294967295;
	mad.lo.s64 	%rd2058, %rd31, %rd2056, %rd2057;
	shr.u64 	%rd2059, %rd2058, 32;
	and.b64  	%rd2060, %rd2034, 4294967295;
	add.s64 	%rd2061, %rd2059, %rd2060;
	mad.lo.s64 	%rd2062, %rd32, %rd2056, %rd2061;
	shr.u64 	%rd2063, %rd2062, 32;
	and.b64  	%rd2064, %rd2038, 4294967295;
	add.s64 	%rd2065, %rd2063, %rd2064;
	mad.lo.s64 	%rd2066, %rd33, %rd2056, %rd2065;
	shr.u64 	%rd2067, %rd2066, 32;
	and.b64  	%rd2068, %rd2042, 4294967295;
	add.s64 	%rd2069, %rd2067, %rd2068;
	mad.lo.s64 	%rd2070, %rd34, %rd2056, %rd2069;
	shr.u64 	%rd2071, %rd2070, 32;
	and.b64  	%rd2072, %rd2046, 4294967295;
	add.s64 	%rd2073, %rd2071, %rd2072;
	mad.lo.s64 	%rd2074, %rd35, %rd2056, %rd2073;
	shr.u64 	%rd2075, %rd2074, 32;
	and.b64  	%rd2076, %rd2050, 4294967295;
	add.s64 	%rd2077, %rd2075, %rd2076;
	mad.lo.s64 	%rd2078, %rd36, %rd2056, %rd2077;
	shr.u64 	%rd2079, %rd2078, 32;
	and.b64  	%rd2080, %rd2054, 4294967295;
	add.s64 	%rd2081, %rd2079, %rd2080;
	mad.lo.s64 	%rd2082, %rd37, %rd2056, %rd2081;
	shr.u64 	%rd2083, %rd2082, 32;
	mul.wide.u32 	%rd2084, %r2898, %r3049;
	add.s64 	%rd2085, %rd2083, %rd2055;
	add.s64 	%rd2086, %rd2085, %rd2084;
	shr.u64 	%rd2087, %rd2086, 32;
	cvt.u64.u32 	%rd2088, %r3048;
	and.b64  	%rd2089, %rd2062, 4294967295;
	mad.lo.s64 	%rd2090, %rd31, %rd2088, %rd2089;
	shr.u64 	%rd2091, %rd2090, 32;
	and.b64  	%rd2092, %rd2066, 4294967295;
	add.s64 	%rd2093, %rd2091, %rd2092;
	mad.lo.s64 	%rd2094, %rd32, %rd2088, %rd2093;
	shr.u64 	%rd2095, %rd2094, 32;
	and.b64  	%rd2096, %rd2070, 4294967295;
	add.s64 	%rd2097, %rd2095, %rd2096;
	mad.lo.s64 	%rd2098, %rd33, %rd2088, %rd2097;
	shr.u64 	%rd2099, %rd2098, 32;
	and.b64  	%rd2100, %rd2074, 4294967295;
	add.s64 	%rd2101, %rd2099, %rd2100;
	mad.lo.s64 	%rd2102, %rd34, %rd2088, %rd2101;
	shr.u64 	%rd2103, %rd2102, 32;
	and.b64  	%rd2104, %rd2078, 4294967295;
	add.s64 	%rd2105, %rd2103, %rd2104;
	mad.lo.s64 	%rd2106, %rd35, %rd2088, %rd2105;
	shr.u64 	%rd2107, %rd2106, 32;
	and.b64  	%rd2108, %rd2082, 4294967295;
	add.s64 	%rd2109, %rd2107, %rd2108;
	mad.lo.s64 	%rd2110, %rd36, %rd2088, %rd2109;
	shr.u64 	%rd2111, %rd2110, 32;
	and.b64  	%rd2112, %rd2086, 4294967295;
	add.s64 	%rd2113, %rd2111, %rd2112;
	mad.lo.s64 	%rd2114, %rd37, %rd2088, %rd2113;
	shr.u64 	%rd2115, %rd2114, 32;
	mul.wide.u32 	%rd2116, %r2898, %r3048;
	add.s64 	%rd2117, %rd2115, %rd2087;
	add.s64 	%rd2118, %rd2117, %rd2116;
	shr.u64 	%rd2119, %rd2118, 32;
	cvt.u64.u32 	%rd2120, %r3047;
	and.b64  	%rd2121, %rd2094, 4294967295;
	mad.lo.s64 	%rd2122, %rd31, %rd2120, %rd2121;
	shr.u64 	%rd2123, %rd2122, 32;
	and.b64  	%rd2124, %rd2098, 4294967295;
	add.s64 	%rd2125, %rd2123, %rd2124;
	mad.lo.s64 	%rd2126, %rd32, %rd2120, %rd2125;
	cvt.u32.u64 	%r1680, %rd2126;
	shr.u64 	%rd2127, %rd2126, 32;
	and.b64  	%rd2128, %rd2102, 4294967295;
	add.s64 	%rd2129, %rd2127, %rd2128;
	mad.lo.s64 	%rd2130, %rd33, %rd2120, %rd2129;
	shr.u64 	%rd2131, %rd2130, 32;
	and.b64  	%rd2132, %rd2106, 4294967295;
	add.s64 	%rd2133, %rd2131, %rd2132;
	mad.lo.s64 	%rd2134, %rd34, %rd2120, %rd2133;
	shr.u64 	%rd2135, %rd2134, 32;
	and.b64  	%rd2136, %rd2110, 4294967295;
	add.s64 	%rd2137, %rd2135, %rd2136;
	mad.lo.s64 	%rd2138, %rd35, %rd2120, %rd2137;
	shr.u64 	%rd2139, %rd2138, 32;
	and.b64  	%rd2140, %rd2114, 4294967295;
	add.s64 	%rd2141, %rd2139, %rd2140;
	mad.lo.s64 	%rd2142, %rd36, %rd2120, %rd2141;
	shr.u64 	%rd2143, %rd2142, 32;
	and.b64  	%rd2144, %rd2118, 4294967295;
	add.s64 	%rd2145, %rd2143, %rd2144;
	mad.lo.s64 	%rd2146, %rd37, %rd2120, %rd2145;
	shr.u64 	%rd2147, %rd2146, 32;
	mul.wide.u32 	%rd2148, %r2898, %r3047;
	add.s64 	%rd2149, %rd2147, %rd2119;
	add.s64 	%rd2150, %rd2149, %rd2148;
	shr.u64 	%rd2151, %rd2150, 32;
	and.b64  	%rd2152, %rd2126, 4294967295;
	mul.lo.s64 	%rd2153, %rd2152, 977;
	cvt.u32.u64 	%r1681, %rd2153;
	shr.u64 	%rd2154, %rd2153, 32;
	and.b64  	%rd2155, %rd2130, 4294967295;
	mad.lo.s64 	%rd2156, %rd2155, 977, %rd2154;
	shr.u64 	%rd2157, %rd2156, 32;
	and.b64  	%rd2158, %rd2134, 4294967295;
	mad.lo.s64 	%rd2159, %rd2158, 977, %rd2157;
	shr.u64 	%rd2160, %rd2159, 32;
	and.b64  	%rd2161, %rd2138, 4294967295;
	mad.lo.s64 	%rd2162, %rd2161, 977, %rd2160;
	shr.u64 	%rd2163, %rd2162, 32;
	and.b64  	%rd2164, %rd2142, 4294967295;
	mad.lo.s64 	%rd2165, %rd2164, 977, %rd2163;
	shr.u64 	%rd2166, %rd2165, 32;
	and.b64  	%rd2167, %rd2146, 4294967295;
	mad.lo.s64 	%rd2168, %rd2167, 977, %rd2166;
	shr.u64 	%rd2169, %rd2168, 32;
	and.b64  	%rd2170, %rd2150, 4294967295;
	mad.lo.s64 	%rd2171, %rd2170, 977, %rd2169;
	shr.u64 	%rd2172, %rd2171, 32;
	mad.lo.s64 	%rd2173, %rd2151, 977, %rd2172;
	shr.u64 	%rd2174, %rd2173, 32;
	add.s32 	%r1682, %r1679, %r1681;
	setp.lt.u32 	%p268, %r1682, %r1679;
	selp.u64 	%rd2175, 1, 0, %p268;
	and.b64  	%rd2176, %rd1930, 4294967295;
	and.b64  	%rd2177, %rd2156, 4294967295;
	add.s64 	%rd2178, %rd2176, %rd2175;
	add.s64 	%rd2179, %rd2178, %rd2177;
	cvt.u32.u64 	%r1683, %rd2179;
	shr.u64 	%rd2180, %rd2179, 32;
	and.b64  	%rd2181, %rd1962, 4294967295;
	and.b64  	%rd2182, %rd2159, 4294967295;
	add.s64 	%rd2183, %rd2180, %rd2181;
	add.s64 	%rd2184, %rd2183, %rd2182;
	shr.u64 	%rd2185, %rd2184, 32;
	and.b64  	%rd2186, %rd1994, 4294967295;
	and.b64  	%rd2187, %rd2162, 4294967295;
	add.s64 	%rd2188, %rd2185, %rd2186;
	add.s64 	%rd2189, %rd2188, %rd2187;
	shr.u64 	%rd2190, %rd2189, 32;
	and.b64  	%rd2191, %rd2026, 4294967295;
	and.b64  	%rd2192, %rd2165, 4294967295;
	add.s64 	%rd2193, %rd2190, %rd2191;
	add.s64 	%rd2194, %rd2193, %rd2192;
	shr.u64 	%rd2195, %rd2194, 32;
	and.b64  	%rd2196, %rd2058, 4294967295;
	and.b64  	%rd2197, %rd2168, 4294967295;
	add.s64 	%rd2198, %rd2195, %rd2196;
	add.s64 	%rd2199, %rd2198, %rd2197;
	shr.u64 	%rd2200, %rd2199, 32;
	and.b64  	%rd2201, %rd2090, 4294967295;
	and.b64  	%rd2202, %rd2171, 4294967295;
	add.s64 	%rd2203, %rd2200, %rd2201;
	add.s64 	%rd2204, %rd2203, %rd2202;
	shr.u64 	%rd2205, %rd2204, 32;
	and.b64  	%rd2206, %rd2122, 4294967295;
	and.b64  	%rd2207, %rd2173, 4294967295;
	add.s64 	%rd2208, %rd2205, %rd2206;
	add.s64 	%rd2209, %rd2208, %rd2207;
	shr.u64 	%rd2210, %rd2209, 32;
	add.s64 	%rd2211, %rd2174, %rd2210;
	add.s32 	%r1684, %r1683, %r1680;
	setp.lt.u32 	%p269, %r1684, %r1683;
	selp.u64 	%rd2212, 1, 0, %p269;
	and.b64  	%rd2213, %rd2184, 4294967295;
	add.s64 	%rd2214, %rd2213, %rd2212;
	add.s64 	%rd2215, %rd2214, %rd2155;
	shr.u64 	%rd2216, %rd2215, 32;
	and.b64  	%rd2217, %rd2189, 4294967295;
	add.s64 	%rd2218, %rd2216, %rd2217;
	add.s64 	%rd2219, %rd2218, %rd2158;
	shr.u64 	%rd2220, %rd2219, 32;
	and.b64  	%rd2221, %rd2194, 4294967295;
	add.s64 	%rd2222, %rd2220, %rd2221;
	add.s64 	%rd2223, %rd2222, %rd2161;
	shr.u64 	%rd2224, %rd2223, 32;
	and.b64  	%rd2225, %rd2199, 4294967295;
	add.s64 	%rd2226, %rd2224, %rd2225;
	add.s64 	%rd2227, %rd2226, %rd2164;
	shr.u64 	%rd2228, %rd2227, 32;
	and.b64  	%rd2229, %rd2204, 4294967295;
	add.s64 	%rd2230, %rd2228, %rd2229;
	add.s64 	%rd2231, %rd2230, %rd2167;
	shr.u64 	%rd2232, %rd2231, 32;
	and.b64  	%rd2233, %rd2209, 4294967295;
	add.s64 	%rd2234, %rd2232, %rd2233;
	add.s64 	%rd2235, %rd2234, %rd2170;
	cvt.u32.u64 	%r1685, %rd2235;
	shr.u64 	%rd2236, %rd2235, 32;
	add.s64 	%rd2237, %rd2236, %rd2211;
	add.s64 	%rd2238, %rd2237, %rd2151;
	shr.u64 	%rd2239, %rd2238, 32;
	and.b64  	%rd2240, %rd2238, 4294967295;
	mul.lo.s64 	%rd2241, %rd2240, 977;
	shr.u64 	%rd2242, %rd2241, 32;
	mad.lo.s64 	%rd2243, %rd2239, 977, %rd2242;
	cvt.u64.u32 	%rd2244, %r1682;
	and.b64  	%rd2245, %rd2241, 4294967295;
	add.s64 	%rd15716, %rd2245, %rd2244;
	shr.u64 	%rd2246, %rd15716, 32;
	cvt.u64.u32 	%rd2247, %r1684;
	add.s64 	%rd2248, %rd2246, %rd2247;
	add.s64 	%rd2249, %rd2238, %rd2243;
	and.b64  	%rd2250, %rd2249, 4294967295;
	add.s64 	%rd15715, %rd2248, %rd2250;
	shr.u64 	%rd2251, %rd15715, 32;
	and.b64  	%rd2252, %rd2215, 4294967295;
	add.s64 	%rd2253, %rd2251, %rd2252;
	add.s64 	%rd15714, %rd2253, %rd2239;
	shr.u64 	%rd2254, %rd15714, 32;
	and.b64  	%rd2255, %rd2219, 4294967295;
	add.s64 	%rd15713, %rd2254, %rd2255;
	shr.u64 	%rd2256, %rd15713, 32;
	and.b64  	%rd2257, %rd2223, 4294967295;
	add.s64 	%rd15712, %rd2256, %rd2257;
	shr.u64 	%rd2258, %rd15712, 32;
	and.b64  	%rd2259, %rd2227, 4294967295;
	add.s64 	%rd15711, %rd2258, %rd2259;
	shr.u64 	%rd2260, %rd15711, 32;
	and.b64  	%rd2261, %rd2231, 4294967295;
	add.s64 	%rd15710, %rd2260, %rd2261;
	{ .reg .b32 tmp; mov.b64 {tmp, %r1686}, %rd15710; }
	add.s32 	%r2899, %r1685, %r1686;
$L__BB1_267:
	ld.const.u32 	%rd52, [FIELD_P];
	cvt.u32.u64 	%r96, %rd15716;
	cvt.u32.u64 	%r97, %rd15715;
	cvt.u32.u64 	%r98, %rd15714;
	cvt.u32.u64 	%r99, %rd15713;
	cvt.u32.u64 	%r100, %rd15712;
	cvt.u32.u64 	%r101, %rd15711;
	cvt.u32.u64 	%r102, %rd15710;
	setp.lt.u32 	%p270, %r2899, %r92;
	@%p270 bra 	$L__BB1_282;
	setp.gt.u32 	%p271, %r2899, %r92;
	@%p271 bra 	$L__BB1_281;
	cvt.u32.u64 	%r1687, %rd18;
	setp.gt.u32 	%p272, %r1687, %r102;
	@%p272 bra 	$L__BB1_282;
	setp.lt.u32 	%p273, %r1687, %r102;
	@%p273 bra 	$L__BB1_281;
	cvt.u32.u64 	%r1689, %rd17;
	setp.gt.u32 	%p274, %r1689, %r101;
	@%p274 bra 	$L__BB1_282;
	setp.lt.u32 	%p275, %r1689, %r101;
	@%p275 bra 	$L__BB1_281;
	cvt.u32.u64 	%r1691, %rd19;
	setp.gt.u32 	%p276, %r1691, %r100;
	@%p276 bra 	$L__BB1_282;
	setp.lt.u32 	%p277, %r1691, %r100;
	@%p277 bra 	$L__BB1_281;
	cvt.u32.u64 	%r1693, %rd20;
	setp.gt.u32 	%p278, %r1693, %r99;
	@%p278 bra 	$L__BB1_282;
	setp.lt.u32 	%p279, %r1693, %r99;
	@%p279 bra 	$L__BB1_281;
	cvt.u32.u64 	%r1695, %rd21;
	setp.gt.u32 	%p280, %r1695, %r98;
	@%p280 bra 	$L__BB1_282;
	setp.lt.u32 	%p281, %r1695, %r98;
	@%p281 bra 	$L__BB1_281;
	cvt.u32.u64 	%r1697, %rd22;
	setp.gt.u32 	%p282, %r1697, %r97;
	@%p282 bra 	$L__BB1_282;
	cvt.u32.u64 	%r1699, %rd52;
	setp.ge.u32 	%p283, %r1697, %r97;
	setp.gt.u32 	%p284, %r1699, %r96;
	and.pred  	%p285, %p283, %p284;
	@%p285 bra 	$L__BB1_282;
$L__BB1_281:
	and.b64  	%rd2263, %rd15716, 4294967295;
	sub.s64 	%rd15716, %rd2263, %rd52;
	shr.u64 	%rd2264, %rd15716, 63;
	and.b64  	%rd2265, %rd15715, 4294967295;
	add.s64 	%rd2266, %rd2264, %rd22;
	sub.s64 	%rd15715, %rd2265, %rd2266;
	shr.u64 	%rd2267, %rd15715, 63;
	and.b64  	%rd2268, %rd15714, 4294967295;
	add.s64 	%rd2269, %rd2267, %rd21;
	sub.s64 	%rd15714, %rd2268, %rd2269;
	shr.u64 	%rd2270, %rd15714, 63;
	and.b64  	%rd2271, %rd15713, 4294967295;
	add.s64 	%rd2272, %rd2270, %rd20;
	sub.s64 	%rd15713, %rd2271, %rd2272;
	shr.u64 	%rd2273, %rd15713, 63;
	and.b64  	%rd2274, %rd15712, 4294967295;
	add.s64 	%rd2275, %rd2273, %rd19;
	sub.s64 	%rd15712, %rd2274, %rd2275;
	shr.u64 	%rd2276, %rd15712, 63;
	and.b64  	%rd2277, %rd15711, 4294967295;
	add.s64 	%rd2278, %rd2276, %rd17;
	sub.s64 	%rd15711, %rd2277, %rd2278;
	shr.u64 	%rd2279, %rd15711, 63;
	and.b64  	%rd2280, %rd15710, 4294967295;
	add.s64 	%rd2281, %rd2279, %rd18;
	sub.s64 	%rd15710, %rd2280, %rd2281;
	shr.u64 	%rd2282, %rd15710, 63;
	cvt.u32.u64 	%r1700, %rd2282;
	add.s32 	%r1701, %r92, %r1700;
	sub.s32 	%r2899, %r2899, %r1701;
	bra.uni 	$L__BB1_267;
$L__BB1_282:
	shl.b32 	%r2901, %r96, 1;
	shr.u64 	%rd2283, %rd15716, 31;
	and.b64  	%rd2284, %rd2283, 1;
	shl.b64 	%rd2285, %rd15715, 1;
	and.b64  	%rd2286, %rd2285, 8589934590;
	or.b64  	%rd15722, %rd2284, %rd2286;
	cvt.u32.u64 	%r106, %rd15722;
	shr.u64 	%rd2287, %rd2286, 32;
	shl.b64 	%rd2288, %rd15714, 1;
	and.b64  	%rd2289, %rd2288, 8589934590;
	or.b64  	%rd15721, %rd2287, %rd2289;
	cvt.u32.u64 	%r107, %rd15721;
	shr.u64 	%rd2290, %rd2289, 32;
	shl.b64 	%rd2291, %rd15713, 1;
	and.b64  	%rd2292, %rd2291, 8589934590;
	or.b64  	%rd15720, %rd2290, %rd2292;
	cvt.u32.u64 	%r108, %rd15720;
	shr.u64 	%rd2293, %rd2292, 32;
	shl.b64 	%rd2294, %rd15712, 1;
	and.b64  	%rd2295, %rd2294, 8589934590;
	or.b64  	%rd15719, %rd2293, %rd2295;
	cvt.u32.u64 	%r109, %rd15719;
	shr.u64 	%rd2296, %rd2295, 32;
	shl.b64 	%rd2297, %rd15711, 1;
	and.b64  	%rd2298, %rd2297, 8589934590;
	or.b64  	%rd15718, %rd2296, %rd2298;
	cvt.u32.u64 	%r110, %rd15718;
	shr.u64 	%rd2299, %rd2298, 32;
	shl.b64 	%rd2300, %rd15710, 1;
	and.b64  	%rd2301, %rd2300, 8589934590;
	or.b64  	%rd15717, %rd2299, %rd2301;
	cvt.u32.u64 	%r111, %rd15717;
	shr.u64 	%rd2302, %rd2301, 32;
	mul.wide.u32 	%rd2303, %r2899, 2;
	add.s64 	%rd2304, %rd2302, %rd2303;
	cvt.u32.u64 	%r2900, %rd2304;
	setp.gt.u64 	%p286, %rd2304, 4294967295;
	@%p286 bra 	$L__BB1_297;
	setp.gt.u32 	%p287, %r92, %r2900;
	@%p287 bra 	$L__BB1_298;
	setp.lt.u32 	%p288, %r92, %r2900;
	@%p288 bra 	$L__BB1_297;
	cvt.u32.u64 	%r1702, %rd18;
	setp.gt.u32 	%p289, %r1702, %r111;
	@%p289 bra 	$L__BB1_298;
	setp.lt.u32 	%p290, %r1702, %r111;
	@%p290 bra 	$L__BB1_297;
	cvt.u32.u64 	%r1704, %rd17;
	setp.gt.u32 	%p291, %r1704, %r110;
	@%p291 bra 	$L__BB1_298;
	setp.lt.u32 	%p292, %r1704, %r110;
	@%p292 bra 	$L__BB1_297;
	cvt.u32.u64 	%r1706, %rd19;
	setp.gt.u32 	%p293, %r1706, %r109;
	@%p293 bra 	$L__BB1_298;
	setp.lt.u32 	%p294, %r1706, %r109;
	@%p294 bra 	$L__BB1_297;
	cvt.u32.u64 	%r1708, %rd20;
	setp.gt.u32 	%p295, %r1708, %r108;
	@%p295 bra 	$L__BB1_298;
	setp.lt.u32 	%p296, %r1708, %r108;
	@%p296 bra 	$L__BB1_297;
	cvt.u32.u64 	%r1710, %rd21;
	setp.gt.u32 	%p297, %r1710, %r107;
	@%p297 bra 	$L__BB1_298;
	setp.lt.u32 	%p298, %r1710, %r107;
	@%p298 bra 	$L__BB1_297;
	cvt.u32.u64 	%r1712, %rd22;
	setp.gt.u32 	%p299, %r1712, %r106;
	@%p299 bra 	$L__BB1_298;
	cvt.u32.u64 	%r1714, %rd52;
	setp.ge.u32 	%p300, %r1712, %r106;
	setp.lt.u32 	%p301, %r2901, %r1714;
	and.pred  	%p302, %p300, %p301;
	@%p302 bra 	$L__BB1_298;
$L__BB1_297:
	cvt.u64.u32 	%rd2306, %r2901;
	sub.s64 	%rd2307, %rd2306, %rd52;
	cvt.u32.u64 	%r2901, %rd2307;
	shr.u64 	%rd2308, %rd2307, 63;
	and.b64  	%rd2309, %rd15722, 4294967295;
	add.s64 	%rd2310, %rd2308, %rd22;
	sub.s64 	%rd15722, %rd2309, %rd2310;
	shr.u64 	%rd2311, %rd15722, 63;
	and.b64  	%rd2312, %rd15721, 4294967295;
	add.s64 	%rd2313, %rd2311, %rd21;
	sub.s64 	%rd15721, %rd2312, %rd2313;
	shr.u64 	%rd2314, %rd15721, 63;
	and.b64  	%rd2315, %rd15720, 4294967295;
	add.s64 	%rd2316, %rd2314, %rd20;
	sub.s64 	%rd15720, %rd2315, %rd2316;
	shr.u64 	%rd2317, %rd15720, 63;
	and.b64  	%rd2318, %rd15719, 4294967295;
	add.s64 	%rd2319, %rd2317, %rd19;
	sub.s64 	%rd15719, %rd2318, %rd2319;
	shr.u64 	%rd2320, %rd15719, 63;
	and.b64  	%rd2321, %rd15718, 4294967295;
	add.s64 	%rd2322, %rd2320, %rd17;
	sub.s64 	%rd15718, %rd2321, %rd2322;
	shr.u64 	%rd2323, %rd15718, 63;
	and.b64  	%rd2324, %rd15717, 4294967295;
	add.s64 	%rd2325, %rd2323, %rd18;
	sub.s64 	%rd15717, %rd2324, %rd2325;
	shr.u64 	%rd2326, %rd15717, 63;
	cvt.u32.u64 	%r1715, %rd2326;
	add.s32 	%r1716, %r92, %r1715;
	sub.s32 	%r2900, %r2900, %r1716;
$L__BB1_298:
	shl.b32 	%r2903, %r2901, 1;
	shr.u32 	%r1717, %r2901, 31;
	cvt.u64.u32 	%rd2327, %r1717;
	shl.b64 	%rd2328, %rd15722, 1;
	and.b64  	%rd2329, %rd2328, 8589934590;
	or.b64  	%rd15728, %rd2329, %rd2327;
	cvt.u32.u64 	%r118, %rd15728;
	shr.u64 	%rd2330, %rd2329, 32;
	shl.b64 	%rd2331, %rd15721, 1;
	and.b64  	%rd2332, %rd2331, 8589934590;
	or.b64  	%rd15727, %rd2330, %rd2332;
	cvt.u32.u64 	%r119, %rd15727;
	shr.u64 	%rd2333, %rd2332, 32;
	shl.b64 	%rd2334, %rd15720, 1;
	and.b64  	%rd2335, %rd2334, 8589934590;
	or.b64  	%rd15726, %rd2333, %rd2335;
	cvt.u32.u64 	%r120, %rd15726;
	shr.u64 	%rd2336, %rd2335, 32;
	shl.b64 	%rd2337, %rd15719, 1;
	and.b64  	%rd2338, %rd2337, 8589934590;
	or.b64  	%rd15725, %rd2336, %rd2338;
	cvt.u32.u64 	%r121, %rd15725;
	shr.u64 	%rd2339, %rd2338, 32;
	shl.b64 	%rd2340, %rd15718, 1;
	and.b64  	%rd2341, %rd2340, 8589934590;
	or.b64  	%rd15724, %rd2339, %rd2341;
	cvt.u32.u64 	%r122, %rd15724;
	shr.u64 	%rd2342, %rd2341, 32;
	shl.b64 	%rd2343, %rd15717, 1;
	and.b64  	%rd2344, %rd2343, 8589934590;
	or.b64  	%rd15723, %rd2342, %rd2344;
	cvt.u32.u64 	%r123, %rd15723;
	shr.u64 	%rd2345, %rd2344, 32;
	mul.wide.u32 	%rd2346, %r2900, 2;
	add.s64 	%rd2347, %rd2345, %rd2346;
	cvt.u32.u64 	%r2902, %rd2347;
	setp.gt.u64 	%p303, %rd2347, 4294967295;
	@%p303 bra 	$L__BB1_313;
	setp.gt.u32 	%p304, %r92, %r2902;
	@%p304 bra 	$L__BB1_314;
	setp.lt.u32 	%p305, %r92, %r2902;
	@%p305 bra 	$L__BB1_313;
	cvt.u32.u64 	%r1718, %rd18;
	setp.gt.u32 	%p306, %r1718, %r123;
	@%p306 bra 	$L__BB1_314;
	setp.lt.u32 	%p307, %r1718, %r123;
	@%p307 bra 	$L__BB1_313;
	cvt.u32.u64 	%r1720, %rd17;
	setp.gt.u32 	%p308, %r1720, %r122;
	@%p308 bra 	$L__BB1_314;
	setp.lt.u32 	%p309, %r1720, %r122;
	@%p309 bra 	$L__BB1_313;
	cvt.u32.u64 	%r1722, %rd19;
	setp.gt.u32 	%p310, %r1722, %r121;
	@%p310 bra 	$L__BB1_314;
	setp.lt.u32 	%p311, %r1722, %r121;
	@%p311 bra 	$L__BB1_313;
	cvt.u32.u64 	%r1724, %rd20;
	setp.gt.u32 	%p312, %r1724, %r120;
	@%p312 bra 	$L__BB1_314;
	setp.lt.u32 	%p313, %r1724, %r120;
	@%p313 bra 	$L__BB1_313;
	cvt.u32.u64 	%r1726, %rd21;
	setp.gt.u32 	%p314, %r1726, %r119;
	@%p314 bra 	$L__BB1_314;
	setp.lt.u32 	%p315, %r1726, %r119;
	@%p315 bra 	$L__BB1_313;
	cvt.u32.u64 	%r1728, %rd22;
	setp.gt.u32 	%p316, %r1728, %r118;
	@%p316 bra 	$L__BB1_314;
	cvt.u32.u64 	%r1730, %rd52;
	setp.ge.u32 	%p317, %r1728, %r118;
	setp.lt.u32 	%p318, %r2903, %r1730;
	and.pred  	%p319, %p317, %p318;
	@%p319 bra 	$L__BB1_314;
$L__BB1_313:
	cvt.u64.u32 	%rd2349, %r2903;
	sub.s64 	%rd2350, %rd2349, %rd52;
	cvt.u32.u64 	%r2903, %rd2350;
	shr.u64 	%rd2351, %rd2350, 63;
	and.b64  	%rd2352, %rd15728, 4294967295;
	add.s64 	%rd2353, %rd2351, %rd22;
	sub.s64 	%rd15728, %rd2352, %rd2353;
	shr.u64 	%rd2354, %rd15728, 63;
	and.b64  	%rd2355, %rd15727, 4294967295;
	add.s64 	%rd2356, %rd2354, %rd21;
	sub.s64 	%rd15727, %rd2355, %rd2356;
	shr.u64 	%rd2357, %rd15727, 63;
	and.b64  	%rd2358, %rd15726, 4294967295;
	add.s64 	%rd2359, %rd2357, %rd20;
	sub.s64 	%rd15726, %rd2358, %rd2359;
	shr.u64 	%rd2360, %rd15726, 63;
	and.b64  	%rd2361, %rd15725, 4294967295;
	add.s64 	%rd2362, %rd2360, %rd19;
	sub.s64 	%rd15725, %rd2361, %rd2362;
	shr.u64 	%rd2363, %rd15725, 63;
	and.b64  	%rd2364, %rd15724, 4294967295;
	add.s64 	%rd2365, %rd2363, %rd17;
	sub.s64 	%rd15724, %rd2364, %rd2365;
	shr.u64 	%rd2366, %rd15724, 63;
	and.b64  	%rd2367, %rd15723, 4294967295;
	add.s64 	%rd2368, %rd2366, %rd18;
	sub.s64 	%rd15723, %rd2367, %rd2368;
	shr.u64 	%rd2369, %rd15723, 63;
	cvt.u32.u64 	%r1731, %rd2369;
	add.s32 	%r1732, %r92, %r1731;
	sub.s32 	%r2902, %r2902, %r1732;
$L__BB1_314:
	mul.wide.u32 	%rd2370, %r3054, %r3054;
	cvt.u32.u64 	%r1733, %rd2370;
	shr.u64 	%rd2371, %rd2370, 32;
	mul.wide.u32 	%rd2372, %r3053, %r3054;
	add.s64 	%rd2373, %rd2371, %rd2372;
	shr.u64 	%rd2374, %rd2373, 32;
	mul.wide.u32 	%rd2375, %r3052, %r3054;
	add.s64 	%rd2376, %rd2374, %rd2375;
	shr.u64 	%rd2377, %rd2376, 32;
	mul.wide.u32 	%rd2378, %r3051, %r3054;
	add.s64 	%rd2379, %rd2377, %rd2378;
	shr.u64 	%rd2380, %rd2379, 32;
	mul.wide.u32 	%rd2381, %r3050, %r3054;
	add.s64 	%rd2382, %rd2380, %rd2381;
	shr.u64 	%rd2383, %rd2382, 32;
	mul.wide.u32 	%rd2384, %r3049, %r3054;
	add.s64 	%rd2385, %rd2383, %rd2384;
	shr.u64 	%rd2386, %rd2385, 32;
	mul.wide.u32 	%rd2387, %r3048, %r3054;
	add.s64 	%rd2388, %rd2386, %rd2387;
	shr.u64 	%rd2389, %rd2388, 32;
	mul.wide.u32 	%rd2390, %r3047, %r3054;
	add.s64 	%rd2391, %rd2389, %rd2390;
	shr.u64 	%rd2392, %rd2391, 32;
	and.b64  	%rd2393, %rd2373, 4294967295;
	add.s64 	%rd2394, %rd2372, %rd2393;
	shr.u64 	%rd2395, %rd2394, 32;
	mul.wide.u32 	%rd2396, %r3053, %r3053;
	and.b64  	%rd2397, %rd2376, 4294967295;
	add.s64 	%rd2398, %rd2395, %rd2397;
	add.s64 	%rd2399, %rd2398, %rd2396;
	shr.u64 	%rd2400, %rd2399, 32;
	mul.wide.u32 	%rd2401, %r3052, %r3053;
	and.b64  	%rd2402, %rd2379, 4294967295;
	add.s64 	%rd2403, %rd2400, %rd2402;
	add.s64 	%rd2404, %rd2403, %rd2401;
	shr.u64 	%rd2405, %rd2404, 32;
	mul.wide.u32 	%rd2406, %r3051, %r3053;
	and.b64  	%rd2407, %rd2382, 4294967295;
	add.s64 	%rd2408, %rd2405, %rd2407;
	add.s64 	%rd2409, %rd2408, %rd2406;
	shr.u64 	%rd2410, %rd2409, 32;
	mul.wide.u32 	%rd2411, %r3050, %r3053;
	and.b64  	%rd2412, %rd2385, 4294967295;
	add.s64 	%rd2413, %rd2410, %rd2412;
	add.s64 	%rd2414, %rd2413, %rd2411;
	shr.u64 	%rd2415, %rd2414, 32;
	mul.wide.u32 	%rd2416, %r3049, %r3053;
	and.b64  	%rd2417, %rd2388, 4294967295;
	add.s64 	%rd2418, %rd2415, %rd2417;
	add.s64 	%rd2419, %rd2418, %rd2416;
	shr.u64 	%rd2420, %rd2419, 32;
	mul.wide.u32 	%rd2421, %r3048, %r3053;
	and.b64  	%rd2422, %rd2391, 4294967295;
	add.s64 	%rd2423, %rd2420, %rd2422;
	add.s64 	%rd2424, %rd2423, %rd2421;
	shr.u64 	%rd2425, %rd2424, 32;
	mul.wide.u32 	%rd2426, %r3047, %r3053;
	add.s64 	%rd2427, %rd2425, %rd2392;
	add.s64 	%rd2428, %rd2427, %rd2426;
	shr.u64 	%rd2429, %rd2428, 32;
	and.b64  	%rd2430, %rd2399, 4294967295;
	add.s64 	%rd2431, %rd2375, %rd2430;
	shr.u64 	%rd2432, %rd2431, 32;
	and.b64  	%rd2433, %rd2404, 4294967295;
	add.s64 	%rd2434, %rd2432, %rd2433;
	add.s64 	%rd2435, %rd2434, %rd2401;
	shr.u64 	%rd2436, %rd2435, 32;
	mul.wide.u32 	%rd2437, %r3052, %r3052;
	and.b64  	%rd2438, %rd2409, 4294967295;
	add.s64 	%rd2439, %rd2436, %rd2438;
	add.s64 	%rd2440, %rd2439, %rd2437;
	shr.u64 	%rd2441, %rd2440, 32;
	mul.wide.u32 	%rd2442, %r3051, %r3052;
	and.b64  	%rd2443, %rd2414, 4294967295;
	add.s64 	%rd2444, %rd2441, %rd2443;
	add.s64 	%rd2445, %rd2444, %rd2442;
	shr.u64 	%rd2446, %rd2445, 32;
	mul.wide.u32 	%rd2447, %r3050, %r3052;
	and.b64  	%rd2448, %rd2419, 4294967295;
	add.s64 	%rd2449, %rd2446, %rd2448;
	add.s64 	%rd2450, %rd2449, %rd2447;
	shr.u64 	%rd2451, %rd2450, 32;
	mul.wide.u32 	%rd2452, %r3049, %r3052;
	and.b64  	%rd2453, %rd2424, 4294967295;
	add.s64 	%rd2454, %rd2451, %rd2453;
	add.s64 	%rd2455, %rd2454, %rd2452;
	shr.u64 	%rd2456, %rd2455, 32;
	mul.wide.u32 	%rd2457, %r3048, %r3052;
	and.b64  	%rd2458, %rd2428, 4294967295;
	add.s64 	%rd2459, %rd2456, %rd2458;
	add.s64 	%rd2460, %rd2459, %rd2457;
	shr.u64 	%rd2461, %rd2460, 32;
	mul.wide.u32 	%rd2462, %r3047, %r3052;
	add.s64 	%rd2463, %rd2461, %rd2429;
	add.s64 	%rd2464, %rd2463, %rd2462;
	shr.u64 	%rd2465, %rd2464, 32;
	and.b64  	%rd2466, %rd2435, 4294967295;
	add.s64 	%rd2467, %rd2378, %rd2466;
	shr.u64 	%rd2468, %rd2467, 32;
	and.b64  	%rd2469, %rd2440, 4294967295;
	add.s64 	%rd2470, %rd2468, %rd2469;
	add.s64 	%rd2471, %rd2470, %rd2406;
	shr.u64 	%rd2472, %rd2471, 32;
	and.b64  	%rd2473, %rd2445, 4294967295;
	add.s64 	%rd2474, %rd2472, %rd2473;
	add.s64 	%rd2475, %rd2474, %rd2442;
	shr.u64 	%rd2476, %rd2475, 32;
	mul.wide.u32 	%rd2477, %r3051, %r3051;
	and.b64  	%rd2478, %rd2450, 4294967295;
	add.s64 	%rd2479, %rd2476, %rd2478;
	add.s64 	%rd2480, %rd2479, %rd2477;
	shr.u64 	%rd2481, %rd2480, 32;
	mul.wide.u32 	%rd2482, %r3050, %r3051;
	and.b64  	%rd2483, %rd2455, 4294967295;
	add.s64 	%rd2484, %rd2481, %rd2483;
	add.s64 	%rd2485, %rd2484, %rd2482;
	shr.u64 	%rd2486, %rd2485, 32;
	mul.wide.u32 	%rd2487, %r3049, %r3051;
	and.b64  	%rd2488, %rd2460, 4294967295;
	add.s64 	%rd2489, %rd2486, %rd2488;
	add.s64 	%rd2490, %rd2489, %rd2487;
	shr.u64 	%rd2491, %rd2490, 32;
	mul.wide.u32 	%rd2492, %r3048, %r3051;
	and.b64  	%rd2493, %rd2464, 4294967295;
	add.s64 	%rd2494, %rd2491, %rd2493;
	add.s64 	%rd2495, %rd2494, %rd2492;
	shr.u64 	%rd2496, %rd2495, 32;
	mul.wide.u32 	%rd2497, %r3047, %r3051;
	add.s64 	%rd2498, %rd2496, %rd2465;
	add.s64 	%rd2499, %rd2498, %rd2497;
	shr.u64 	%rd2500, %rd2499, 32;
	and.b64  	%rd2501, %rd2471, 4294967295;
	add.s64 	%rd2502, %rd2381, %rd2501;
	shr.u64 	%rd2503, %rd2502, 32;
	and.b64  	%rd2504, %rd2475, 4294967295;
	add.s64 	%rd2505, %rd2503, %rd2504;
	add.s64 	%rd2506, %rd2505, %rd2411;
	shr.u64 	%rd2507, %rd2506, 32;
	and.b64  	%rd2508, %rd2480, 4294967295;
	add.s64 	%rd2509, %rd2507, %rd2508;
	add.s64 	%rd2510, %rd2509, %rd2447;
	shr.u64 	%rd2511, %rd2510, 32;
	and.b64  	%rd2512, %rd2485, 4294967295;
	add.s64 	%rd2513, %rd2511, %rd2512;
	add.s64 	%rd2514, %rd2513, %rd2482;
	shr.u64 	%rd2515, %rd2514, 32;
	mul.wide.u32 	%rd2516, %r3050, %r3050;
	and.b64  	%rd2517, %rd2490, 4294967295;
	add.s64 	%rd2518, %rd2515, %rd2517;
	add.s64 	%rd2519, %rd2518, %rd2516;
	shr.u64 	%rd2520, %rd2519, 32;
	mul.wide.u32 	%rd2521, %r3049, %r3050;
	and.b64  	%rd2522, %rd2495, 4294967295;
	add.s64 	%rd2523, %rd2520, %rd2522;
	add.s64 	%rd2524, %rd2523, %rd2521;
	shr.u64 	%rd2525, %rd2524, 32;
	mul.wide.u32 	%rd2526, %r3048, %r3050;
	and.b64  	%rd2527, %rd2499, 4294967295;
	add.s64 	%rd2528, %rd2525, %rd2527;
	add.s64 	%rd2529, %rd2528, %rd2526;
	shr.u64 	%rd2530, %rd2529, 32;
	mul.wide.u32 	%rd2531, %r3047, %r3050;
	add.s64 	%rd2532, %rd2530, %rd2500;
	add.s64 	%rd2533, %rd2532, %rd2531;
	shr.u64 	%rd2534, %rd2533, 32;
	and.b64  	%rd2535, %rd2506, 4294967295;
	add.s64 	%rd2536, %rd2384, %rd2535;
	shr.u64 	%rd2537, %rd2536, 32;
	and.b64  	%rd2538, %rd2510, 4294967295;
	add.s64 	%rd2539, %rd2537, %rd2538;
	add.s64 	%rd2540, %rd2539, %rd2416;
	shr.u64 	%rd2541, %rd2540, 32;
	and.b64  	%rd2542, %rd2514, 4294967295;
	add.s64 	%rd2543, %rd2541, %rd2542;
	add.s64 	%rd2544, %rd2543, %rd2452;
	shr.u64 	%rd2545, %rd2544, 32;
	and.b64  	%rd2546, %rd2519, 4294967295;
	add.s64 	%rd2547, %rd2545, %rd2546;
	add.s64 	%rd2548, %rd2547, %rd2487;
	shr.u64 	%rd2549, %rd2548, 32;
	and.b64  	%rd2550, %rd2524, 4294967295;
	add.s64 	%rd2551, %rd2549, %rd2550;
	add.s64 	%rd2552, %rd2551, %rd2521;
	shr.u64 	%rd2553, %rd2552, 32;
	mul.wide.u32 	%rd2554, %r3049, %r3049;
	and.b64  	%rd2555, %rd2529, 4294967295;
	add.s64 	%rd2556, %rd2553, %rd2555;
	add.s64 	%rd2557, %rd2556, %rd2554;
	shr.u64 	%rd2558, %rd2557, 32;
	mul.wide.u32 	%rd2559, %r3048, %r3049;
	and.b64  	%rd2560, %rd2533, 4294967295;
	add.s64 	%rd2561, %rd2558, %rd2560;
	add.s64 	%rd2562, %rd2561, %rd2559;
	shr.u64 	%rd2563, %rd2562, 32;
	mul.wide.u32 	%rd2564, %r3047, %r3049;
	add.s64 	%rd2565, %rd2563, %rd2534;
	add.s64 	%rd2566, %rd2565, %rd2564;
	shr.u64 	%rd2567, %rd2566, 32;
	and.b64  	%rd2568, %rd2540, 4294967295;
	add.s64 	%rd2569, %rd2387, %rd2568;
	shr.u64 	%rd2570, %rd2569, 32;
	and.b64  	%rd2571, %rd2544, 4294967295;
	add.s64 	%rd2572, %rd2570, %rd2571;
	add.s64 	%rd2573, %rd2572, %rd2421;
	shr.u64 	%rd2574, %rd2573, 32;
	and.b64  	%rd2575, %rd2548, 4294967295;
	add.s64 	%rd2576, %rd2574, %rd2575;
	add.s64 	%rd2577, %rd2576, %rd2457;
	shr.u64 	%rd2578, %rd2577, 32;
	and.b64  	%rd2579, %rd2552, 4294967295;
	add.s64 	%rd2580, %rd2578, %rd2579;
	add.s64 	%rd2581, %rd2580, %rd2492;
	shr.u64 	%rd2582, %rd2581, 32;
	and.b64  	%rd2583, %rd2557, 4294967295;
	add.s64 	%rd2584, %rd2582, %rd2583;
	add.s64 	%rd2585, %rd2584, %rd2526;
	shr.u64 	%rd2586, %rd2585, 32;
	and.b64  	%rd2587, %rd2562, 4294967295;
	add.s64 	%rd2588, %rd2586, %rd2587;
	add.s64 	%rd2589, %rd2588, %rd2559;
	shr.u64 	%rd2590, %rd2589, 32;
	mul.wide.u32 	%rd2591, %r3048, %r3048;
	and.b64  	%rd2592, %rd2566, 4294967295;
	add.s64 	%rd2593, %rd2590, %rd2592;
	add.s64 	%rd2594, %rd2593, %rd2591;
	shr.u64 	%rd2595, %rd2594, 32;
	mul.wide.u32 	%rd2596, %r3047, %r3048;
	add.s64 	%rd2597, %rd2595, %rd2567;
	add.s64 	%rd2598, %rd2597, %rd2596;
	shr.u64 	%rd2599, %rd2598, 32;
	and.b64  	%rd2600, %rd2573, 4294967295;
	add.s64 	%rd2601, %rd2390, %rd2600;
	shr.u64 	%rd2602, %rd2601, 32;
	and.b64  	%rd2603, %rd2577, 4294967295;
	add.s64 	%rd2604, %rd2602, %rd2603;
	add.s64 	%rd2605, %rd2604, %rd2426;
	cvt.u32.u64 	%r1734, %rd2605;
	shr.u64 	%rd2606, %rd2605, 32;
	and.b64  	%rd2607, %rd2581, 4294967295;
	add.s64 	%rd2608, %rd2606, %rd2607;
	add.s64 	%rd2609, %rd2608, %rd2462;
	shr.u64 	%rd2610, %rd2609, 32;
	and.b64  	%rd2611, %rd2585, 4294967295;
	add.s64 	%rd2612, %rd2610, %rd2611;
	add.s64 	%rd2613, %rd2612, %rd2497;
	shr.u64 	%rd2614, %rd2613, 32;
	and.b64  	%rd2615, %rd2589, 4294967295;
	add.s64 	%rd2616, %rd2614, %rd2615;
	add.s64 	%rd2617, %rd2616, %rd2531;
	shr.u64 	%rd2618, %rd2617, 32;
	and.b64  	%rd2619, %rd2594, 4294967295;
	add.s64 	%rd2620, %rd2618, %rd2619;
	add.s64 	%rd2621, %rd2620, %rd2564;
	shr.u64 	%rd2622, %rd2621, 32;
	and.b64  	%rd2623, %rd2598, 4294967295;
	add.s64 	%rd2624, %rd2622, %rd2623;
	add.s64 	%rd2625, %rd2624, %rd2596;
	shr.u64 	%rd2626, %rd2625, 32;
	mul.wide.u32 	%rd2627, %r3047, %r3047;
	add.s64 	%rd2628, %rd2626, %rd2599;
	add.s64 	%rd2629, %rd2628, %rd2627;
	shr.u64 	%rd2630, %rd2629, 32;
	and.b64  	%rd2631, %rd2605, 4294967295;
	mul.lo.s64 	%rd2632, %rd2631, 977;
	cvt.u32.u64 	%r1735, %rd2632;
	shr.u64 	%rd2633, %rd2632, 32;
	and.b64  	%rd2634, %rd2609, 4294967295;
	mad.lo.s64 	%rd2635, %rd2634, 977, %rd2633;
	shr.u64 	%rd2636, %rd2635, 32;
	and.b64  	%rd2637, %rd2613, 4294967295;
	mad.lo.s64 	%rd2638, %rd2637, 977, %rd2636;
	shr.u64 	%rd2639, %rd2638, 32;
	and.b64  	%rd2640, %rd2617, 4294967295;
	mad.lo.s64 	%rd2641, %rd2640, 977, %rd2639;
	shr.u64 	%rd2642, %rd2641, 32;
	and.b64  	%rd2643, %rd2621, 4294967295;
	mad.lo.s64 	%rd2644, %rd2643, 977, %rd2642;
	shr.u64 	%rd2645, %rd2644, 32;
	and.b64  	%rd2646, %rd2625, 4294967295;
	mad.lo.s64 	%rd2647, %rd2646, 977, %rd2645;
	shr.u64 	%rd2648, %rd2647, 32;
	and.b64  	%rd2649, %rd2629, 4294967295;
	mad.lo.s64 	%rd2650, %rd2649, 977, %rd2648;
	shr.u64 	%rd2651, %rd2650, 32;
	mad.lo.s64 	%rd2652, %rd2630, 977, %rd2651;
	shr.u64 	%rd2653, %rd2652, 32;
	add.s32 	%r1736, %r1733, %r1735;
	setp.lt.u32 	%p320, %r1736, %r1733;
	selp.u64 	%rd2654, 1, 0, %p320;
	and.b64  	%rd2655, %rd2394, 4294967295;
	and.b64  	%rd2656, %rd2635, 4294967295;
	add.s64 	%rd2657, %rd2655, %rd2654;
	add.s64 	%rd2658, %rd2657, %rd2656;
	cvt.u32.u64 	%r1737, %rd2658;
	shr.u64 	%rd2659, %rd2658, 32;
	and.b64  	%rd2660, %rd2431, 4294967295;
	and.b64  	%rd2661, %rd2638, 4294967295;
	add.s64 	%rd2662, %rd2659, %rd2660;
	add.s64 	%rd2663, %rd2662, %rd2661;
	shr.u64 	%rd2664, %rd2663, 32;
	and.b64  	%rd2665, %rd2467, 4294967295;
	and.b64  	%rd2666, %rd2641, 4294967295;
	add.s64 	%rd2667, %rd2664, %rd2665;
	add.s64 	%rd2668, %rd2667, %rd2666;
	shr.u64 	%rd2669, %rd2668, 32;
	and.b64  	%rd2670, %rd2502, 4294967295;
	and.b64  	%rd2671, %rd2644, 4294967295;
	add.s64 	%rd2672, %rd2669, %rd2670;
	add.s64 	%rd2673, %rd2672, %rd2671;
	shr.u64 	%rd2674, %rd2673, 32;
	and.b64  	%rd2675, %rd2536, 4294967295;
	and.b64  	%rd2676, %rd2647, 4294967295;
	add.s64 	%rd2677, %rd2674, %rd2675;
	add.s64 	%rd2678, %rd2677, %rd2676;
	shr.u64 	%rd2679, %rd2678, 32;
	and.b64  	%rd2680, %rd2569, 4294967295;
	and.b64  	%rd2681, %rd2650, 4294967295;
	add.s64 	%rd2682, %rd2679, %rd2680;
	add.s64 	%rd2683, %rd2682, %rd2681;
	shr.u64 	%rd2684, %rd2683, 32;
	and.b64  	%rd2685, %rd2601, 4294967295;
	and.b64  	%rd2686, %rd2652, 4294967295;
	add.s64 	%rd2687, %rd2684, %rd2685;
	add.s64 	%rd2688, %rd2687, %rd2686;
	shr.u64 	%rd2689, %rd2688, 32;
	add.s64 	%rd2690, %rd2653, %rd2689;
	add.s32 	%r1738, %r1737, %r1734;
	setp.lt.u32 	%p321, %r1738, %r1737;
	selp.u64 	%rd2691, 1, 0, %p321;
	and.b64  	%rd2692, %rd2663, 4294967295;
	add.s64 	%rd2693, %rd2692, %rd2691;
	add.s64 	%rd2694, %rd2693, %rd2634;
	shr.u64 	%rd2695, %rd2694, 32;
	and.b64  	%rd2696, %rd2668, 4294967295;
	add.s64 	%rd2697, %rd2695, %rd2696;
	add.s64 	%rd2698, %rd2697, %rd2637;
	shr.u64 	%rd2699, %rd2698, 32;
	and.b64  	%rd2700, %rd2673, 4294967295;
	add.s64 	%rd2701, %rd2699, %rd2700;
	add.s64 	%rd2702, %rd2701, %rd2640;
	shr.u64 	%rd2703, %rd2702, 32;
	and.b64  	%rd2704, %rd2678, 4294967295;
	add.s64 	%rd2705, %rd2703, %rd2704;
	add.s64 	%rd2706, %rd2705, %rd2643;
	shr.u64 	%rd2707, %rd2706, 32;
	and.b64  	%rd2708, %rd2683, 4294967295;
	add.s64 	%rd2709, %rd2707, %rd2708;
	add.s64 	%rd2710, %rd2709, %rd2646;
	shr.u64 	%rd2711, %rd2710, 32;
	and.b64  	%rd2712, %rd2688, 4294967295;
	add.s64 	%rd2713, %rd2711, %rd2712;
	add.s64 	%rd2714, %rd2713, %rd2649;
	cvt.u32.u64 	%r1739, %rd2714;
	shr.u64 	%rd2715, %rd2714, 32;
	add.s64 	%rd2716, %rd2715, %rd2690;
	add.s64 	%rd2717, %rd2716, %rd2630;
	shr.u64 	%rd2718, %rd2717, 32;
	and.b64  	%rd2719, %rd2717, 4294967295;
	mul.lo.s64 	%rd2720, %rd2719, 977;
	shr.u64 	%rd2721, %rd2720, 32;
	mad.lo.s64 	%rd2722, %rd2718, 977, %rd2721;
	cvt.u64.u32 	%rd2723, %r1736;
	and.b64  	%rd2724, %rd2720, 4294967295;
	add.s64 	%rd15735, %rd2724, %rd2723;
	shr.u64 	%rd2725, %rd15735, 32;
	cvt.u64.u32 	%rd2726, %r1738;
	add.s64 	%rd2727, %rd2725, %rd2726;
	add.s64 	%rd2728, %rd2717, %rd2722;
	and.b64  	%rd2729, %rd2728, 4294967295;
	add.s64 	%rd15734, %rd2727, %rd2729;
	shr.u64 	%rd2730, %rd15734, 32;
	and.b64  	%rd2731, %rd2694, 4294967295;
	add.s64 	%rd2732, %rd2730, %rd2731;
	add.s64 	%rd15733, %rd2732, %rd2718;
	shr.u64 	%rd2733, %rd15733, 32;
	and.b64  	%rd2734, %rd2698, 4294967295;
	add.s64 	%rd15732, %rd2733, %rd2734;
	shr.u64 	%rd2735, %rd15732, 32;
	and.b64  	%rd2736, %rd2702, 4294967295;
	add.s64 	%rd15731, %rd2735, %rd2736;
	shr.u64 	%rd2737, %rd15731, 32;
	and.b64  	%rd2738, %rd2706, 4294967295;
	add.s64 	%rd15730, %rd2737, %rd2738;
	shr.u64 	%rd2739, %rd15730, 32;
	and.b64  	%rd2740, %rd2710, 4294967295;
	add.s64 	%rd15729, %rd2739, %rd2740;
	{ .reg .b32 tmp; mov.b64 {tmp, %r1740}, %rd15729; }
	add.s32 	%r2904, %r1739, %r1740;
$L__BB1_315:
	cvt.u32.u64 	%r131, %rd15735;
	cvt.u32.u64 	%r132, %rd15734;
	cvt.u32.u64 	%r133, %rd15733;
	cvt.u32.u64 	%r134, %rd15732;
	cvt.u32.u64 	%r135, %rd15731;
	cvt.u32.u64 	%r136, %rd15730;
	cvt.u32.u64 	%r137, %rd15729;
	setp.lt.u32 	%p322, %r2904, %r92;
	@%p322 bra 	$L__BB1_330;
	setp.gt.u32 	%p323, %r2904, %r92;
	@%p323 bra 	$L__BB1_329;
	cvt.u32.u64 	%r1741, %rd18;
	setp.gt.u32 	%p324, %r1741, %r137;
	@%p324 bra 	$L__BB1_330;
	setp.lt.u32 	%p325, %r1741, %r137;
	@%p325 bra 	$L__BB1_329;
	cvt.u32.u64 	%r1743, %rd17;
	setp.gt.u32 	%p326, %r1743, %r136;
	@%p326 bra 	$L__BB1_330;
	setp.lt.u32 	%p327, %r1743, %r136;
	@%p327 bra 	$L__BB1_329;
	cvt.u32.u64 	%r1745, %rd19;
	setp.gt.u32 	%p328, %r1745, %r135;
	@%p328 bra 	$L__BB1_330;
	setp.lt.u32 	%p329, %r1745, %r135;
	@%p329 bra 	$L__BB1_329;
	cvt.u32.u64 	%r1747, %rd20;
	setp.gt.u32 	%p330, %r1747, %r134;
	@%p330 bra 	$L__BB1_330;
	setp.lt.u32 	%p331, %r1747, %r134;
	@%p331 bra 	$L__BB1_329;
	cvt.u32.u64 	%r1749, %rd21;
	setp.gt.u32 	%p332, %r1749, %r133;
	@%p332 bra 	$L__BB1_330;
	setp.lt.u32 	%p333, %r1749, %r133;
	@%p333 bra 	$L__BB1_329;
	cvt.u32.u64 	%r1751, %rd22;
	setp.gt.u32 	%p334, %r1751, %r132;
	@%p334 bra 	$L__BB1_330;
	cvt.u32.u64 	%r1753, %rd52;
	setp.ge.u32 	%p335, %r1751, %r132;
	setp.gt.u32 	%p336, %r1753, %r131;
	and.pred  	%p337, %p335, %p336;
	@%p337 bra 	$L__BB1_330;
$L__BB1_329:
	and.b64  	%rd2742, %rd15735, 4294967295;
	sub.s64 	%rd15735, %rd2742, %rd52;
	shr.u64 	%rd2743, %rd15735, 63;
	and.b64  	%rd2744, %rd15734, 4294967295;
	add.s64 	%rd2745, %rd2743, %rd22;
	sub.s64 	%rd15734, %rd2744, %rd2745;
	shr.u64 	%rd2746, %rd15734, 63;
	and.b64  	%rd2747, %rd15733, 4294967295;
	add.s64 	%rd2748, %rd2746, %rd21;
	sub.s64 	%rd15733, %rd2747, %rd2748;
	shr.u64 	%rd2749, %rd15733, 63;
	and.b64  	%rd2750, %rd15732, 4294967295;
	add.s64 	%rd2751, %rd2749, %rd20;
	sub.s64 	%rd15732, %rd2750, %rd2751;
	shr.u64 	%rd2752, %rd15732, 63;
	and.b64  	%rd2753, %rd15731, 4294967295;
	add.s64 	%rd2754, %rd2752, %rd19;
	sub.s64 	%rd15731, %rd2753, %rd2754;
	shr.u64 	%rd2755, %rd15731, 63;
	and.b64  	%rd2756, %rd15730, 4294967295;
	add.s64 	%rd2757, %rd2755, %rd17;
	sub.s64 	%rd15730, %rd2756, %rd2757;
	shr.u64 	%rd2758, %rd15730, 63;
	and.b64  	%rd2759, %rd15729, 4294967295;
	add.s64 	%rd2760, %rd2758, %rd18;
	sub.s64 	%rd15729, %rd2759, %rd2760;
	shr.u64 	%rd2761, %rd15729, 63;
	cvt.u32.u64 	%r1754, %rd2761;
	add.s32 	%r1755, %r92, %r1754;
	sub.s32 	%r2904, %r2904, %r1755;
	bra.uni 	$L__BB1_315;
$L__BB1_330:
	shl.b32 	%r2906, %r131, 1;
	shr.u64 	%rd2762, %rd15735, 31;
	and.b64  	%rd2763, %rd2762, 1;
	and.b64  	%rd120, %rd15734, 4294967295;
	shl.b64 	%rd2764, %rd15734, 1;
	and.b64  	%rd2765, %rd2764, 8589934590;
	or.b64  	%rd15741, %rd2763, %rd2765;
	cvt.u32.u64 	%r141, %rd15741;
	shr.u64 	%rd2766, %rd2765, 32;
	and.b64  	%rd122, %rd15733, 4294967295;
	shl.b64 	%rd2767, %rd15733, 1;
	and.b64  	%rd2768, %rd2767, 8589934590;
	or.b64  	%rd15740, %rd2766, %rd2768;
	cvt.u32.u64 	%r142, %rd15740;
	shr.u64 	%rd2769, %rd2768, 32;
	and.b64  	%rd124, %rd15732, 4294967295;
	shl.b64 	%rd2770, %rd15732, 1;
	and.b64  	%rd2771, %rd2770, 8589934590;
	or.b64  	%rd15739, %rd2769, %rd2771;
	cvt.u32.u64 	%r143, %rd15739;
	shr.u64 	%rd2772, %rd2771, 32;
	and.b64  	%rd126, %rd15731, 4294967295;
	shl.b64 	%rd2773, %rd15731, 1;
	and.b64  	%rd2774, %rd2773, 8589934590;
	or.b64  	%rd15738, %rd2772, %rd2774;
	cvt.u32.u64 	%r144, %rd15738;
	shr.u64 	%rd2775, %rd2774, 32;
	and.b64  	%rd128, %rd15730, 4294967295;
	shl.b64 	%rd2776, %rd15730, 1;
	and.b64  	%rd2777, %rd2776, 8589934590;
	or.b64  	%rd15737, %rd2775, %rd2777;
	cvt.u32.u64 	%r145, %rd15737;
	shr.u64 	%rd2778, %rd2777, 32;
	and.b64  	%rd130, %rd15729, 4294967295;
	shl.b64 	%rd2779, %rd15729, 1;
	and.b64  	%rd2780, %rd2779, 8589934590;
	or.b64  	%rd15736, %rd2778, %rd2780;
	cvt.u32.u64 	%r146, %rd15736;
	shr.u64 	%rd2781, %rd2780, 32;
	cvt.u64.u32 	%rd132, %r2904;
	mul.wide.u32 	%rd2782, %r2904, 2;
	add.s64 	%rd2783, %rd2781, %rd2782;
	cvt.u32.u64 	%r2905, %rd2783;
	setp.gt.u64 	%p338, %rd2783, 4294967295;
	@%p338 bra 	$L__BB1_345;
	setp.gt.u32 	%p339, %r92, %r2905;
	@%p339 bra 	$L__BB1_346;
	setp.lt.u32 	%p340, %r92, %r2905;
	@%p340 bra 	$L__BB1_345;
	cvt.u32.u64 	%r1756, %rd18;
	setp.gt.u32 	%p341, %r1756, %r146;
	@%p341 bra 	$L__BB1_346;
	setp.lt.u32 	%p342, %r1756, %r146;
	@%p342 bra 	$L__BB1_345;
	cvt.u32.u64 	%r1758, %rd17;
	setp.gt.u32 	%p343, %r1758, %r145;
	@%p343 bra 	$L__BB1_346;
	setp.lt.u32 	%p344, %r1758, %r145;
	@%p344 bra 	$L__BB1_345;
	cvt.u32.u64 	%r1760, %rd19;
	setp.gt.u32 	%p345, %r1760, %r144;
	@%p345 bra 	$L__BB1_346;
	setp.lt.u32 	%p346, %r1760, %r144;
	@%p346 bra 	$L__BB1_345;
	cvt.u32.u64 	%r1762, %rd20;
	setp.gt.u32 	%p347, %r1762, %r143;
	@%p347 bra 	$L__BB1_346;
	setp.lt.u32 	%p348, %r1762, %r143;
	@%p348 bra 	$L__BB1_345;
	cvt.u32.u64 	%r1764, %rd21;
	setp.gt.u32 	%p349, %r1764, %r142;
	@%p349 bra 	$L__BB1_346;
	setp.lt.u32 	%p350, %r1764, %r142;
	@%p350 bra 	$L__BB1_345;
	cvt.u32.u64 	%r1766, %rd22;
	setp.gt.u32 	%p351, %r1766, %r141;
	@%p351 bra 	$L__BB1_346;
	cvt.u32.u64 	%r1768, %rd52;
	setp.ge.u32 	%p352, %r1766, %r141;
	setp.lt.u32 	%p353, %r2906, %r1768;
	and.pred  	%p354, %p352, %p353;
	@%p354 bra 	$L__BB1_346;
$L__BB1_345:
	cvt.u64.u32 	%rd2785, %r2906;
	sub.s64 	%rd2786, %rd2785, %rd52;
	cvt.u32.u64 	%r2906, %rd2786;
	shr.u64 	%rd2787, %rd2786, 63;
	and.b64  	%rd2788, %rd15741, 4294967295;
	add.s64 	%rd2789, %rd2787, %rd22;
	sub.s64 	%rd15741, %rd2788, %rd2789;
	shr.u64 	%rd2790, %rd15741, 63;
	and.b64  	%rd2791, %rd15740, 4294967295;
	add.s64 	%rd2792, %rd2790, %rd21;
	sub.s64 	%rd15740, %rd2791, %rd2792;
	shr.u64 	%rd2793, %rd15740, 63;
	and.b64  	%rd2794, %rd15739, 4294967295;
	add.s64 	%rd2795, %rd2793, %rd20;
	sub.s64 	%rd15739, %rd2794, %rd2795;
	shr.u64 	%rd2796, %rd15739, 63;
	and.b64  	%rd2797, %rd15738, 4294967295;
	add.s64 	%rd2798, %rd2796, %rd19;
	sub.s64 	%rd15738, %rd2797, %rd2798;
	shr.u64 	%rd2799, %rd15738, 63;
	and.b64  	%rd2800, %rd15737, 4294967295;
	add.s64 	%rd2801, %rd2799, %rd17;
	sub.s64 	%rd15737, %rd2800, %rd2801;
	shr.u64 	%rd2802, %rd15737, 63;
	and.b64  	%rd2803, %rd15736, 4294967295;
	add.s64 	%rd2804, %rd2802, %rd18;
	sub.s64 	%rd15736, %rd2803, %rd2804;
	shr.u64 	%rd2805, %rd15736, 63;
	cvt.u32.u64 	%r1769, %rd2805;
	add.s32 	%r1770, %r92, %r1769;
	sub.s32 	%r2905, %r2905, %r1770;
$L__BB1_346:
	add.s32 	%r2908, %r2906, %r131;
	setp.lt.u32 	%p355, %r2908, %r2906;
	selp.u64 	%rd2806, 1, 0, %p355;
	and.b64  	%rd2807, %rd15741, 4294967295;
	add.s64 	%rd2808, %rd2807, %rd2806;
	add.s64 	%rd15747, %rd2808, %rd120;
	cvt.u32.u64 	%r153, %rd15747;
	shr.u64 	%rd2809, %rd15747, 32;
	and.b64  	%rd2810, %rd15740, 4294967295;
	add.s64 	%rd2811, %rd2809, %rd2810;
	add.s64 	%rd15746, %rd2811, %rd122;
	cvt.u32.u64 	%r154, %rd15746;
	shr.u64 	%rd2812, %rd15746, 32;
	and.b64  	%rd2813, %rd15739, 4294967295;
	add.s64 	%rd2814, %rd2812, %rd2813;
	add.s64 	%rd15745, %rd2814, %rd124;
	cvt.u32.u64 	%r155, %rd15745;
	shr.u64 	%rd2815, %rd15745, 32;
	and.b64  	%rd2816, %rd15738, 4294967295;
	add.s64 	%rd2817, %rd2815, %rd2816;
	add.s64 	%rd15744, %rd2817, %rd126;
	cvt.u32.u64 	%r156, %rd15744;
	shr.u64 	%rd2818, %rd15744, 32;
	and.b64  	%rd2819, %rd15737, 4294967295;
	add.s64 	%rd2820, %rd2818, %rd2819;
	add.s64 	%rd15743, %rd2820, %rd128;
	cvt.u32.u64 	%r157, %rd15743;
	shr.u64 	%rd2821, %rd15743, 32;
	and.b64  	%rd2822, %rd15736, 4294967295;
	add.s64 	%rd2823, %rd2821, %rd2822;
	add.s64 	%rd15742, %rd2823, %rd130;
	cvt.u32.u64 	%r158, %rd15742;
	shr.u64 	%rd2824, %rd15742, 32;
	cvt.u64.u32 	%rd2825, %r2905;
	add.s64 	%rd2826, %rd2824, %rd2825;
	add.s64 	%rd2827, %rd2826, %rd132;
	cvt.u32.u64 	%r2907, %rd2827;
	setp.gt.u64 	%p356, %rd2827, 4294967295;
	@%p356 bra 	$L__BB1_361;
	setp.gt.u32 	%p357, %r92, %r2907;
	@%p357 bra 	$L__BB1_362;
	setp.lt.u32 	%p358, %r92, %r2907;
	@%p358 bra 	$L__BB1_361;
	cvt.u32.u64 	%r1771, %rd18;
	setp.gt.u32 	%p359, %r1771, %r158;
	@%p359 bra 	$L__BB1_362;
	setp.lt.u32 	%p360, %r1771, %r158;
	@%p360 bra 	$L__BB1_361;
	cvt.u32.u64 	%r1773, %rd17;
	setp.gt.u32 	%p361, %r1773, %r157;
	@%p361 bra 	$L__BB1_362;
	setp.lt.u32 	%p362, %r1773, %r157;
	@%p362 bra 	$L__BB1_361;
	cvt.u32.u64 	%r1775, %rd19;
	setp.gt.u32 	%p363, %r1775, %r156;
	@%p363 bra 	$L__BB1_362;
	setp.lt.u32 	%p364, %r1775, %r156;
	@%p364 bra 	$L__BB1_361;
	cvt.u32.u64 	%r1777, %rd20;
	setp.gt.u32 	%p365, %r1777, %r155;
	@%p365 bra 	$L__BB1_362;
	setp.lt.u32 	%p366, %r1777, %r155;
	@%p366 bra 	$L__BB1_361;
	cvt.u32.u64 	%r1779, %rd21;
	setp.gt.u32 	%p367, %r1779, %r154;
	@%p367 bra 	$L__BB1_362;
	setp.lt.u32 	%p368, %r1779, %r154;
	@%p368 bra 	$L__BB1_361;
	cvt.u32.u64 	%r1781, %rd22;
	setp.gt.u32 	%p369, %r1781, %r153;
	@%p369 bra 	$L__BB1_362;
	cvt.u32.u64 	%r1783, %rd52;
	setp.ge.u32 	%p370, %r1781, %r153;
	setp.lt.u32 	%p371, %r2908, %r1783;
	and.pred  	%p372, %p370, %p371;
	@%p372 bra 	$L__BB1_362;
$L__BB1_361:
	cvt.u64.u32 	%rd2829, %r2908;
	sub.s64 	%rd2830, %rd2829, %rd52;
	cvt.u32.u64 	%r2908, %rd2830;
	shr.u64 	%rd2831, %rd2830, 63;
	and.b64  	%rd2832, %rd15747, 4294967295;
	add.s64 	%rd2833, %rd2831, %rd22;
	sub.s64 	%rd15747, %rd2832, %rd2833;
	shr.u64 	%rd2834, %rd15747, 63;
	and.b64  	%rd2835, %rd15746, 4294967295;
	add.s64 	%rd2836, %rd2834, %rd21;
	sub.s64 	%rd15746, %rd2835, %rd2836;
	shr.u64 	%rd2837, %rd15746, 63;
	and.b64  	%rd2838, %rd15745, 4294967295;
	add.s64 	%rd2839, %rd2837, %rd20;
	sub.s64 	%rd15745, %rd2838, %rd2839;
	shr.u64 	%rd2840, %rd15745, 63;
	and.b64  	%rd2841, %rd15744, 4294967295;
	add.s64 	%rd2842, %rd2840, %rd19;
	sub.s64 	%rd15744, %rd2841, %rd2842;
	shr.u64 	%rd2843, %rd15744, 63;
	and.b64  	%rd2844, %rd15743, 4294967295;
	add.s64 	%rd2845, %rd2843, %rd17;
	sub.s64 	%rd15743, %rd2844, %rd2845;
	shr.u64 	%rd2846, %rd15743, 63;
	and.b64  	%rd2847, %rd15742, 4294967295;
	add.s64 	%rd2848, %rd2846, %rd18;
	sub.s64 	%rd15742, %rd2847, %rd2848;
	shr.u64 	%rd2849, %rd15742, 63;
	cvt.u32.u64 	%r1784, %rd2849;
	add.s32 	%r1785, %r92, %r1784;
	sub.s32 	%r2907, %r2907, %r1785;
$L__BB1_362:
	cvt.u64.u32 	%rd163, %r2908;
	mul.wide.u32 	%rd2850, %r2908, %r2908;
	cvt.u32.u64 	%r1786, %rd2850;
	shr.u64 	%rd2851, %rd2850, 32;
	and.b64  	%rd164, %rd15747, 4294967295;
	mul.lo.s64 	%rd2852, %rd164, %rd163;
	add.s64 	%rd2853, %rd2851, %rd2852;
	shr.u64 	%rd2854, %rd2853, 32;
	and.b64  	%rd165, %rd15746, 4294967295;
	mul.lo.s64 	%rd2855, %rd165, %rd163;
	add.s64 	%rd2856, %rd2854, %rd2855;
	shr.u64 	%rd2857, %rd2856, 32;
	and.b64  	%rd166, %rd15745, 4294967295;
	mul.lo.s64 	%rd2858, %rd166, %rd163;
	add.s64 	%rd2859, %rd2857, %rd2858;
	shr.u64 	%rd2860, %rd2859, 32;
	and.b64  	%rd167, %rd15744, 4294967295;
	mul.lo.s64 	%rd2861, %rd167, %rd163;
	add.s64 	%rd2862, %rd2860, %rd2861;
	shr.u64 	%rd2863, %rd2862, 32;
	and.b64  	%rd168, %rd15743, 4294967295;
	mul.lo.s64 	%rd2864, %rd168, %rd163;
	add.s64 	%rd2865, %rd2863, %rd2864;
	shr.u64 	%rd2866, %rd2865, 32;
	and.b64  	%rd169, %rd15742, 4294967295;
	mul.lo.s64 	%rd2867, %rd169, %rd163;
	add.s64 	%rd2868, %rd2866, %rd2867;
	shr.u64 	%rd2869, %rd2868, 32;
	cvt.u64.u32 	%rd170, %r2907;
	mul.wide.u32 	%rd2870, %r2907, %r2908;
	add.s64 	%rd2871, %rd2869, %rd2870;
	shr.u64 	%rd2872, %rd2871, 32;
	and.b64  	%rd2873, %rd2853, 4294967295;
	add.s64 	%rd2874, %rd2852, %rd2873;
	shr.u64 	%rd2875, %rd2874, 32;
	and.b64  	%rd2876, %rd2856, 4294967295;
	add.s64 	%rd2877, %rd2875, %rd2876;
	mad.lo.s64 	%rd2878, %rd164, %rd164, %rd2877;
	shr.u64 	%rd2879, %rd2878, 32;
	mul.lo.s64 	%rd2880, %rd165, %rd164;
	and.b64  	%rd2881, %rd2859, 4294967295;
	add.s64 	%rd2882, %rd2879, %rd2881;
	add.s64 	%rd2883, %rd2882, %rd2880;
	shr.u64 	%rd2884, %rd2883, 32;
	mul.lo.s64 	%rd2885, %rd166, %rd164;
	and.b64  	%rd2886, %rd2862, 4294967295;
	add.s64 	%rd2887, %rd2884, %rd2886;
	add.s64 	%rd2888, %rd2887, %rd2885;
	shr.u64 	%rd2889, %rd2888, 32;
	mul.lo.s64 	%rd2890, %rd167, %rd164;
	and.b64  	%rd2891, %rd2865, 4294967295;
	add.s64 	%rd2892, %rd2889, %rd2891;
	add.s64 	%rd2893, %rd2892, %rd2890;
	shr.u64 	%rd2894, %rd2893, 32;
	mul.lo.s64 	%rd2895, %rd168, %rd164;
	and.b64  	%rd2896, %rd2868, 4294967295;
	add.s64 	%rd2897, %rd2894, %rd2896;
	add.s64 	%rd2898, %rd2897, %rd2895;
	shr.u64 	%rd2899, %rd2898, 32;
	mul.lo.s64 	%rd2900, %rd169, %rd164;
	and.b64  	%rd2901, %rd2871, 4294967295;
	add.s64 	%rd2902, %rd2899, %rd2901;
	add.s64 	%rd2903, %rd2902, %rd2900;
	shr.u64 	%rd2904, %rd2903, 32;
	mul.lo.s64 	%rd2905, %rd164, %rd170;
	add.s64 	%rd2906, %rd2904, %rd2872;
	add.s64 	%rd2907, %rd2906, %rd2905;
	shr.u64 	%rd2908, %rd2907, 32;
	and.b64  	%rd2909, %rd2878, 4294967295;
	add.s64 	%rd2910, %rd2855, %rd2909;
	shr.u64 	%rd2911, %rd2910, 32;
	and.b64  	%rd2912, %rd2883, 4294967295;
	add.s64 	%rd2913, %rd2911, %rd2912;
	add.s64 	%rd2914, %rd2913, %rd2880;
	shr.u64 	%rd2915, %rd2914, 32;
	and.b64  	%rd2916, %rd2888, 4294967295;
	add.s64 	%rd2917, %rd2915, %rd2916;
	mad.lo.s64 	%rd2918, %rd165, %rd165, %rd2917;
	shr.u64 	%rd2919, %rd2918, 32;
	mul.lo.s64 	%rd2920, %rd166, %rd165;
	and.b64  	%rd2921, %rd2893, 4294967295;
	add.s64 	%rd2922, %rd2919, %rd2921;
	add.s64 	%rd2923, %rd2922, %rd2920;
	shr.u64 	%rd2924, %rd2923, 32;
	mul.lo.s64 	%rd2925, %rd167, %rd165;
	and.b64  	%rd2926, %rd2898, 4294967295;
	add.s64 	%rd2927, %rd2924, %rd2926;
	add.s64 	%rd2928, %rd2927, %rd2925;
	shr.u64 	%rd2929, %rd2928, 32;
	mul.lo.s64 	%rd2930, %rd168, %rd165;
	and.b64  	%rd2931, %rd2903, 4294967295;
	add.s64 	%rd2932, %rd2929, %rd2931;
	add.s64 	%rd2933, %rd2932, %rd2930;
	shr.u64 	%rd2934, %rd2933, 32;
	mul.lo.s64 	%rd2935, %rd169, %rd165;
	and.b64  	%rd2936, %rd2907, 4294967295;
	add.s64 	%rd2937, %rd2934, %rd2936;
	add.s64 	%rd2938, %rd2937, %rd2935;
	shr.u64 	%rd2939, %rd2938, 32;
	mul.lo.s64 	%rd2940, %rd165, %rd170;
	add.s64 	%rd2941, %rd2939, %rd2908;
	add.s64 	%rd2942, %rd2941, %rd2940;
	shr.u64 	%rd2943, %rd2942, 32;
	and.b64  	%rd2944, %rd2914, 4294967295;
	add.s64 	%rd2945, %rd2858, %rd2944;
	shr.u64 	%rd2946, %rd2945, 32;
	and.b64  	%rd2947, %rd2918, 4294967295;
	add.s64 	%rd2948, %rd2946, %rd2947;
	add.s64 	%rd2949, %rd2948, %rd2885;
	shr.u64 	%rd2950, %rd2949, 32;
	and.b64  	%rd2951, %rd2923, 4294967295;
	add.s64 	%rd2952, %rd2950, %rd2951;
	add.s64 	%rd2953, %rd2952, %rd2920;
	shr.u64 	%rd2954, %rd2953, 32;
	and.b64  	%rd2955, %rd2928, 4294967295;
	add.s64 	%rd2956, %rd2954, %rd2955;
	mad.lo.s64 	%rd2957, %rd166, %rd166, %rd2956;
	shr.u64 	%rd2958, %rd2957, 32;
	mul.lo.s64 	%rd2959, %rd167, %rd166;
	and.b64  	%rd2960, %rd2933, 4294967295;
	add.s64 	%rd2961, %rd2958, %rd2960;
	add.s64 	%rd2962, %rd2961, %rd2959;
	shr.u64 	%rd2963, %rd2962, 32;
	mul.lo.s64 	%rd2964, %rd168, %rd166;
	and.b64  	%rd2965, %rd2938, 4294967295;
	add.s64 	%rd2966, %rd2963, %rd2965;
	add.s64 	%rd2967, %rd2966, %rd2964;
	shr.u64 	%rd2968, %rd2967, 32;
	mul.lo.s64 	%rd2969, %rd169, %rd166;
	and.b64  	%rd2970, %rd2942, 4294967295;
	add.s64 	%rd2971, %rd2968, %rd2970;
	add.s64 	%rd2972, %rd2971, %rd2969;
	shr.u64 	%rd2973, %rd2972, 32;
	mul.lo.s64 	%rd2974, %rd166, %rd170;
	add.s64 	%rd2975, %rd2973, %rd2943;
	add.s64 	%rd2976, %rd2975, %rd2974;
	shr.u64 	%rd2977, %rd2976, 32;
	and.b64  	%rd2978, %rd2949, 4294967295;
	add.s64 	%rd2979, %rd2861, %rd2978;
	shr.u64 	%rd2980, %rd2979, 32;
	and.b64  	%rd2981, %rd2953, 4294967295;
	add.s64 	%rd2982, %rd2980, %rd2981;
	add.s64 	%rd2983, %rd2982, %rd2890;
	shr.u64 	%rd2984, %rd2983, 32;
	and.b64  	%rd2985, %rd2957, 4294967295;
	add.s64 	%rd2986, %rd2984, %rd2985;
	add.s64 	%rd2987, %rd2986, %rd2925;
	shr.u64 	%rd2988, %rd2987, 32;
	and.b64  	%rd2989, %rd2962, 4294967295;
	add.s64 	%rd2990, %rd2988, %rd2989;
	add.s64 	%rd2991, %rd2990, %rd2959;
	shr.u64 	%rd2992, %rd2991, 32;
	and.b64  	%rd2993, %rd2967, 4294967295;
	add.s64 	%rd2994, %rd2992, %rd2993;
	mad.lo.s64 	%rd2995, %rd167, %rd167, %rd2994;
	shr.u64 	%rd2996, %rd2995, 32;
	mul.lo.s64 	%rd2997, %rd168, %rd167;
	and.b64  	%rd2998, %rd2972, 4294967295;
	add.s64 	%rd2999, %rd2996, %rd2998;
	add.s64 	%rd3000, %rd2999, %rd2997;
	shr.u64 	%rd3001, %rd3000, 32;
	mul.lo.s64 	%rd3002, %rd169, %rd167;
	and.b64  	%rd3003, %rd2976, 4294967295;
	add.s64 	%rd3004, %rd3001, %rd3003;
	add.s64 	%rd3005, %rd3004, %rd3002;
	shr.u64 	%rd3006, %rd3005, 32;
	mul.lo.s64 	%rd3007, %rd167, %rd170;
	add.s64 	%rd3008, %rd3006, %rd2977;
	add.s64 	%rd3009, %rd3008, %rd3007;
	shr.u64 	%rd3010, %rd3009, 32;
	and.b64  	%rd3011, %rd2983, 4294967295;
	add.s64 	%rd3012, %rd2864, %rd3011;
	shr.u64 	%rd3013, %rd3012, 32;
	and.b64  	%rd3014, %rd2987, 4294967295;
	add.s64 	%rd3015, %rd3013, %rd3014;
	add.s64 	%rd3016, %rd3015, %rd2895;
	shr.u64 	%rd3017, %rd3016, 32;
	and.b64  	%rd3018, %rd2991, 4294967295;
	add.s64 	%rd3019, %rd3017, %rd3018;
	add.s64 	%rd3020, %rd3019, %rd2930;
	shr.u64 	%rd3021, %rd3020, 32;
	and.b64  	%rd3022, %rd2995, 4294967295;
	add.s64 	%rd3023, %rd3021, %rd3022;
	add.s64 	%rd3024, %rd3023, %rd2964;
	shr.u64 	%rd3025, %rd3024, 32;
	and.b64  	%rd3026, %rd3000, 4294967295;
	add.s64 	%rd3027, %rd3025, %rd3026;
	add.s64 	%rd3028, %rd3027, %rd2997;
	shr.u64 	%rd3029, %rd3028, 32;
	and.b64  	%rd3030, %rd3005, 4294967295;
	add.s64 	%rd3031, %rd3029, %rd3030;
	mad.lo.s64 	%rd3032, %rd168, %rd168, %rd3031;
	shr.u64 	%rd3033, %rd3032, 32;
	mul.lo.s64 	%rd3034, %rd169, %rd168;
	and.b64  	%rd3035, %rd3009, 4294967295;
	add.s64 	%rd3036, %rd3033, %rd3035;
	add.s64 	%rd3037, %rd3036, %rd3034;
	shr.u64 	%rd3038, %rd3037, 32;
	mul.lo.s64 	%rd3039, %rd168, %rd170;
	add.s64 	%rd3040, %rd3038, %rd3010;
	add.s64 	%rd3041, %rd3040, %rd3039;
	shr.u64 	%rd3042, %rd3041, 32;
	and.b64  	%rd3043, %rd3016, 4294967295;
	add.s64 	%rd3044, %rd2867, %rd3043;
	shr.u64 	%rd3045, %rd3044, 32;
	and.b64  	%rd3046, %rd3020, 4294967295;
	add.s64 	%rd3047, %rd3045, %rd3046;
	add.s64 	%rd3048, %rd3047, %rd2900;
	shr.u64 	%rd3049, %rd3048, 32;
	and.b64  	%rd3050, %rd3024, 4294967295;
	add.s64 	%rd3051, %rd3049, %rd3050;
	add.s64 	%rd3052, %rd3051, %rd2935;
	shr.u64 	%rd3053, %rd3052, 32;
	and.b64  	%rd3054, %rd3028, 4294967295;
	add.s64 	%rd3055, %rd3053, %rd3054;
	add.s64 	%rd3056, %rd3055, %rd2969;
	shr.u64 	%rd3057, %rd3056, 32;
	and.b64  	%rd3058, %rd3032, 4294967295;
	add.s64 	%rd3059, %rd3057, %rd3058;
	add.s64 	%rd3060, %rd3059, %rd3002;
	shr.u64 	%rd3061, %rd3060, 32;
	and.b64  	%rd3062, %rd3037, 4294967295;
	add.s64 	%rd3063, %rd3061, %rd3062;
	add.s64 	%rd3064, %rd3063, %rd3034;
	shr.u64 	%rd3065, %rd3064, 32;
	and.b64  	%rd3066, %rd3041, 4294967295;
	add.s64 	%rd3067, %rd3065, %rd3066;
	mad.lo.s64 	%rd3068, %rd169, %rd169, %rd3067;
	shr.u64 	%rd3069, %rd3068, 32;
	mul.lo.s64 	%rd3070, %rd169, %rd170;
	add.s64 	%rd3071, %rd3069, %rd3042;
	add.s64 	%rd3072, %rd3071, %rd3070;
	shr.u64 	%rd3073, %rd3072, 32;
	and.b64  	%rd3074, %rd3048, 4294967295;
	add.s64 	%rd3075, %rd2870, %rd3074;
	shr.u64 	%rd3076, %rd3075, 32;
	and.b64  	%rd3077, %rd3052, 4294967295;
	add.s64 	%rd3078, %rd3076, %rd3077;
	add.s64 	%rd3079, %rd3078, %rd2905;
	cvt.u32.u64 	%r1787, %rd3079;
	shr.u64 	%rd3080, %rd3079, 32;
	and.b64  	%rd3081, %rd3056, 4294967295;
	add.s64 	%rd3082, %rd3080, %rd3081;
	add.s64 	%rd3083, %rd3082, %rd2940;
	shr.u64 	%rd3084, %rd3083, 32;
	and.b64  	%rd3085, %rd3060, 4294967295;
	add.s64 	%rd3086, %rd3084, %rd3085;
	add.s64 	%rd3087, %rd3086, %rd2974;
	shr.u64 	%rd3088, %rd3087, 32;
	and.b64  	%rd3089, %rd3064, 4294967295;
	add.s64 	%rd3090, %rd3088, %rd3089;
	add.s64 	%rd3091, %rd3090, %rd3007;
	shr.u64 	%rd3092, %rd3091, 32;
	and.b64  	%rd3093, %rd3068, 4294967295;
	add.s64 	%rd3094, %rd3092, %rd3093;
	add.s64 	%rd3095, %rd3094, %rd3039;
	shr.u64 	%rd3096, %rd3095, 32;
	and.b64  	%rd3097, %rd3072, 4294967295;
	add.s64 	%rd3098, %rd3096, %rd3097;
	add.s64 	%rd3099, %rd3098, %rd3070;
	shr.u64 	%rd3100, %rd3099, 32;
	mul.wide.u32 	%rd3101, %r2907, %r2907;
	add.s64 	%rd3102, %rd3100, %rd3073;
	add.s64 	%rd3103, %rd3102, %rd3101;
	shr.u64 	%rd3104, %rd3103, 32;
	and.b64  	%rd3105, %rd3079, 4294967295;
	mul.lo.s64 	%rd3106, %rd3105, 977;
	cvt.u32.u64 	%r1788, %rd3106;
	shr.u64 	%rd3107, %rd3106, 32;
	and.b64  	%rd3108, %rd3083, 4294967295;
	mad.lo.s64 	%rd3109, %rd3108, 977, %rd3107;
	shr.u64 	%rd3110, %rd3109, 32;
	and.b64  	%rd3111, %rd3087, 4294967295;
	mad.lo.s64 	%rd3112, %rd3111, 977, %rd3110;
	shr.u64 	%rd3113, %rd3112, 32;
	and.b64  	%rd3114, %rd3091, 4294967295;
	mad.lo.s64 	%rd3115, %rd3114, 977, %rd3113;
	shr.u64 	%rd3116, %rd3115, 32;
	and.b64  	%rd3117, %rd3095, 4294967295;
	mad.lo.s64 	%rd3118, %rd3117, 977, %rd3116;
	shr.u64 	%rd3119, %rd3118, 32;
	and.b64  	%rd3120, %rd3099, 4294967295;
	mad.lo.s64 	%rd3121, %rd3120, 977, %rd3119;
	shr.u64 	%rd3122, %rd3121, 32;
	and.b64  	%rd3123, %rd3103, 4294967295;
	mad.lo.s64 	%rd3124, %rd3123, 977, %rd3122;
	shr.u64 	%rd3125, %rd3124, 32;
	mad.lo.s64 	%rd3126, %rd3104, 977, %rd3125;
	shr.u64 	%rd3127, %rd3126, 32;
	add.s32 	%r1789, %r1786, %r1788;
	setp.lt.u32 	%p373, %r1789, %r1786;
	selp.u64 	%rd3128, 1, 0, %p373;
	and.b64  	%rd3129, %rd2874, 4294967295;
	and.b64  	%rd3130, %rd3109, 4294967295;
	add.s64 	%rd3131, %rd3129, %rd3128;
	add.s64 	%rd3132, %rd3131, %rd3130;
	cvt.u32.u64 	%r1790, %rd3132;
	shr.u64 	%rd3133, %rd3132, 32;
	and.b64  	%rd3134, %rd2910, 4294967295;
	and.b64  	%rd3135, %rd3112, 4294967295;
	add.s64 	%rd3136, %rd3133, %rd3134;
	add.s64 	%rd3137, %rd3136, %rd3135;
	shr.u64 	%rd3138, %rd3137, 32;
	and.b64  	%rd3139, %rd2945, 4294967295;
	and.b64  	%rd3140, %rd3115, 4294967295;
	add.s64 	%rd3141, %rd3138, %rd3139;
	add.s64 	%rd3142, %rd3141, %rd3140;
	shr.u64 	%rd3143, %rd3142, 32;
	and.b64  	%rd3144, %rd2979, 4294967295;
	and.b64  	%rd3145, %rd3118, 4294967295;
	add.s64 	%rd3146, %rd3143, %rd3144;
	add.s64 	%rd3147, %rd3146, %rd3145;
	shr.u64 	%rd3148, %rd3147, 32;
	and.b64  	%rd3149, %rd3012, 4294967295;
	and.b64  	%rd3150, %rd3121, 4294967295;
	add.s64 	%rd3151, %rd3148, %rd3149;
	add.s64 	%rd3152, %rd3151, %rd3150;
	shr.u64 	%rd3153, %rd3152, 32;
	and.b64  	%rd3154, %rd3044, 4294967295;
	and.b64  	%rd3155, %rd3124, 4294967295;
	add.s64 	%rd3156, %rd3153, %rd3154;
	add.s64 	%rd3157, %rd3156, %rd3155;
	shr.u64 	%rd3158, %rd3157, 32;
	and.b64  	%rd3159, %rd3075, 4294967295;
	and.b64  	%rd3160, %rd3126, 4294967295;
	add.s64 	%rd3161, %rd3158, %rd3159;
	add.s64 	%rd3162, %rd3161, %rd3160;
	shr.u64 	%rd3163, %rd3162, 32;
	add.s64 	%rd3164, %rd3127, %rd3163;
	add.s32 	%r1791, %r1790, %r1787;
	setp.lt.u32 	%p374, %r1791, %r1790;
	selp.u64 	%rd3165, 1, 0, %p374;
	and.b64  	%rd3166, %rd3137, 4294967295;
	add.s64 	%rd3167, %rd3166, %rd3165;
	add.s64 	%rd3168, %rd3167, %rd3108;
	shr.u64 	%rd3169, %rd3168, 32;
	and.b64  	%rd3170, %rd3142, 4294967295;
	add.s64 	%rd3171, %rd3169, %rd3170;
	add.s64 	%rd3172, %rd3171, %rd3111;
	shr.u64 	%rd3173, %rd3172, 32;
	and.b64  	%rd3174, %rd3147, 4294967295;
	add.s64 	%rd3175, %rd3173, %rd3174;
	add.s64 	%rd3176, %rd3175, %rd3114;
	shr.u64 	%rd3177, %rd3176, 32;
	and.b64  	%rd3178, %rd3152, 4294967295;
	add.s64 	%rd3179, %rd3177, %rd3178;
	add.s64 	%rd3180, %rd3179, %rd3117;
	shr.u64 	%rd3181, %rd3180, 32;
	and.b64  	%rd3182, %rd3157, 4294967295;
	add.s64 	%rd3183, %rd3181, %rd3182;
	add.s64 	%rd3184, %rd3183, %rd3120;
	shr.u64 	%rd3185, %rd3184, 32;
	and.b64  	%rd3186, %rd3162, 4294967295;
	add.s64 	%rd3187, %rd3185, %rd3186;
	add.s64 	%rd3188, %rd3187, %rd3123;
	cvt.u32.u64 	%r1792, %rd3188;
	shr.u64 	%rd3189, %rd3188, 32;
	add.s64 	%rd3190, %rd3189, %rd3164;
	add.s64 	%rd3191, %rd3190, %rd3104;
	shr.u64 	%rd3192, %rd3191, 32;
	and.b64  	%rd3193, %rd3191, 4294967295;
	mul.lo.s64 	%rd3194, %rd3193, 977;
	shr.u64 	%rd3195, %rd3194, 32;
	mad.lo.s64 	%rd3196, %rd3192, 977, %rd3195;
	cvt.u64.u32 	%rd3197, %r1789;
	and.b64  	%rd3198, %rd3194, 4294967295;
	add.s64 	%rd15754, %rd3198, %rd3197;
	shr.u64 	%rd3199, %rd15754, 32;
	cvt.u64.u32 	%rd3200, %r1791;
	add.s64 	%rd3201, %rd3199, %rd3200;
	add.s64 	%rd3202, %rd3191, %rd3196;
	and.b64  	%rd3203, %rd3202, 4294967295;
	add.s64 	%rd15753, %rd3201, %rd3203;
	shr.u64 	%rd3204, %rd15753, 32;
	and.b64  	%rd3205, %rd3168, 4294967295;
	add.s64 	%rd3206, %rd3204, %rd3205;
	add.s64 	%rd15752, %rd3206, %rd3192;
	shr.u64 	%rd3207, %rd15752, 32;
	and.b64  	%rd3208, %rd3172, 4294967295;
	add.s64 	%rd15751, %rd3207, %rd3208;
	shr.u64 	%rd3209, %rd15751, 32;
	and.b64  	%rd3210, %rd3176, 4294967295;
	add.s64 	%rd15750, %rd3209, %rd3210;
	shr.u64 	%rd3211, %rd15750, 32;
	and.b64  	%rd3212, %rd3180, 4294967295;
	add.s64 	%rd15749, %rd3211, %rd3212;
	shr.u64 	%rd3213, %rd15749, 32;
	and.b64  	%rd3214, %rd3184, 4294967295;
	add.s64 	%rd15748, %rd3213, %rd3214;
	{ .reg .b32 tmp; mov.b64 {tmp, %r1793}, %rd15748; }
	add.s32 	%r2909, %r1792, %r1793;
$L__BB1_363:
	ld.const.u32 	%rd187, [FIELD_P+16];
	ld.const.u32 	%rd188, [FIELD_P+12];
	ld.const.u32 	%rd189, [FIELD_P+8];
	ld.const.u32 	%rd190, [FIELD_P+4];
	ld.const.u32 	%rd191, [FIELD_P];
	cvt.u32.u64 	%r166, %rd15753;
	cvt.u32.u64 	%r167, %rd15752;
	cvt.u32.u64 	%r168, %rd15751;
	cvt.u32.u64 	%r169, %rd15750;
	cvt.u32.u64 	%r170, %rd15749;
	cvt.u32.u64 	%r171, %rd15748;
	ld.const.u32 	%r172, [FIELD_P+28];
	setp.lt.u32 	%p375, %r2909, %r172;
	@%p375 bra 	$L__BB1_378;
	setp.gt.u32 	%p376, %r2909, %r172;
	@%p376 bra 	$L__BB1_377;
	cvt.u32.u64 	%r1794, %rd18;
	setp.gt.u32 	%p377, %r1794, %r171;
	@%p377 bra 	$L__BB1_378;
	setp.lt.u32 	%p378, %r1794, %r171;
	@%p378 bra 	$L__BB1_377;
	cvt.u32.u64 	%r1796, %rd17;
	setp.gt.u32 	%p379, %r1796, %r170;
	@%p379 bra 	$L__BB1_378;
	setp.lt.u32 	%p380, %r1796, %r170;
	@%p380 bra 	$L__BB1_377;
	cvt.u32.u64 	%r1798, %rd187;
	setp.gt.u32 	%p381, %r1798, %r169;
	@%p381 bra 	$L__BB1_378;
	setp.lt.u32 	%p382, %r1798, %r169;
	@%p382 bra 	$L__BB1_377;
	cvt.u32.u64 	%r1800, %rd188;
	setp.gt.u32 	%p383, %r1800, %r168;
	@%p383 bra 	$L__BB1_378;
	setp.lt.u32 	%p384, %r1800, %r168;
	@%p384 bra 	$L__BB1_377;
	cvt.u32.u64 	%r1802, %rd189;
	setp.gt.u32 	%p385, %r1802, %r167;
	@%p385 bra 	$L__BB1_378;
	setp.lt.u32 	%p386, %r1802, %r167;
	@%p386 bra 	$L__BB1_377;
	cvt.u32.u64 	%r1804, %rd190;
	setp.gt.u32 	%p387, %r1804, %r166;
	@%p387 bra 	$L__BB1_378;
	cvt.u32.u64 	%r1806, %rd191;
	setp.ge.u32 	%p388, %r1804, %r166;
	cvt.u32.u64 	%r1807, %rd15754;
	setp.gt.u32 	%p389, %r1806, %r1807;
	and.pred  	%p390, %p388, %p389;
	@%p390 bra 	$L__BB1_378;
$L__BB1_377:
	and.b64  	%rd3216, %rd15754, 4294967295;
	sub.s64 	%rd15754, %rd3216, %rd191;
	shr.u64 	%rd3217, %rd15754, 63;
	and.b64  	%rd3218, %rd15753, 4294967295;
	add.s64 	%rd3219, %rd3217, %rd190;
	sub.s64 	%rd15753, %rd3218, %rd3219;
	shr.u64 	%rd3220, %rd15753, 63;
	and.b64  	%rd3221, %rd15752, 4294967295;
	add.s64 	%rd3222, %rd3220, %rd189;
	sub.s64 	%rd15752, %rd3221, %rd3222;
	shr.u64 	%rd3223, %rd15752, 63;
	and.b64  	%rd3224, %rd15751, 4294967295;
	add.s64 	%rd3225, %rd3223, %rd188;
	sub.s64 	%rd15751, %rd3224, %rd3225;
	shr.u64 	%rd3226, %rd15751, 63;
	and.b64  	%rd3227, %rd15750, 4294967295;
	add.s64 	%rd3228, %rd3226, %rd187;
	sub.s64 	%rd15750, %rd3227, %rd3228;
	shr.u64 	%rd3229, %rd15750, 63;
	and.b64  	%rd3230, %rd15749, 4294967295;
	add.s64 	%rd3231, %rd3229, %rd17;
	sub.s64 	%rd15749, %rd3230, %rd3231;
	shr.u64 	%rd3232, %rd15749, 63;
	and.b64  	%rd3233, %rd15748, 4294967295;
	add.s64 	%rd3234, %rd3232, %rd18;
	sub.s64 	%rd15748, %rd3233, %rd3234;
	shr.u64 	%rd3235, %rd15748, 63;
	cvt.u32.u64 	%r1808, %rd3235;
	add.s32 	%r1809, %r172, %r1808;
	sub.s32 	%r2909, %r2909, %r1809;
	bra.uni 	$L__BB1_363;
$L__BB1_378:
	and.b64  	%rd3236, %rd15754, 4294967295;
	cvt.u64.u32 	%rd199, %r2903;
	sub.s64 	%rd3237, %rd3236, %rd199;
	cvt.u32.u64 	%r2911, %rd3237;
	shr.u64 	%rd3238, %rd3237, 63;
	and.b64  	%rd3239, %rd15753, 4294967295;
	and.b64  	%rd200, %rd15728, 4294967295;
	add.s64 	%rd3240, %rd3238, %rd200;
	sub.s64 	%rd15760, %rd3239, %rd3240;
	shr.u64 	%rd3241, %rd15760, 63;
	and.b64  	%rd3242, %rd15752, 4294967295;
	and.b64  	%rd202, %rd15727, 4294967295;
	add.s64 	%rd3243, %rd3241, %rd202;
	sub.s64 	%rd15759, %rd3242, %rd3243;
	shr.u64 	%rd3244, %rd15759, 63;
	and.b64  	%rd3245, %rd15751, 4294967295;
	and.b64  	%rd204, %rd15726, 4294967295;
	add.s64 	%rd3246, %rd3244, %rd204;
	sub.s64 	%rd15758, %rd3245, %rd3246;
	shr.u64 	%rd3247, %rd15758, 63;
	and.b64  	%rd3248, %rd15750, 4294967295;
	and.b64  	%rd206, %rd15725, 4294967295;
	add.s64 	%rd3249, %rd3247, %rd206;
	sub.s64 	%rd15757, %rd3248, %rd3249;
	shr.u64 	%rd3250, %rd15757, 63;
	and.b64  	%rd3251, %rd15749, 4294967295;
	and.b64  	%rd208, %rd15724, 4294967295;
	add.s64 	%rd3252, %rd3250, %rd208;
	sub.s64 	%rd15756, %rd3251, %rd3252;
	shr.u64 	%rd3253, %rd15756, 63;
	and.b64  	%rd3254, %rd15748, 4294967295;
	and.b64  	%rd210, %rd15723, 4294967295;
	add.s64 	%rd3255, %rd3253, %rd210;
	sub.s64 	%rd15755, %rd3254, %rd3255;
	shr.u64 	%rd3256, %rd15755, 63;
	cvt.u64.u32 	%rd3257, %r2909;
	cvt.u64.u32 	%rd212, %r2902;
	add.s64 	%rd3258, %rd3256, %rd212;
	sub.s64 	%rd3259, %rd3257, %rd3258;
	cvt.u32.u64 	%r2910, %rd3259;
	setp.gt.s64 	%p391, %rd3259, -1;
	@%p391 bra 	$L__BB1_380;
	cvt.u32.u64 	%r1810, %rd191;
	add.s32 	%r2911, %r1810, %r2911;
	setp.lt.u32 	%p392, %r2911, %r1810;
	selp.u64 	%rd3260, 1, 0, %p392;
	and.b64  	%rd3261, %rd15760, 4294967295;
	add.s64 	%rd3262, %rd3261, %rd3260;
	add.s64 	%rd15760, %rd3262, %rd190;
	shr.u64 	%rd3263, %rd15760, 32;
	and.b64  	%rd3264, %rd15759, 4294967295;
	add.s64 	%rd3265, %rd3263, %rd3264;
	add.s64 	%rd15759, %rd3265, %rd189;
	shr.u64 	%rd3266, %rd15759, 32;
	and.b64  	%rd3267, %rd15758, 4294967295;
	add.s64 	%rd3268, %rd3266, %rd3267;
	add.s64 	%rd15758, %rd3268, %rd188;
	shr.u64 	%rd3269, %rd15758, 32;
	and.b64  	%rd3270, %rd15757, 4294967295;
	add.s64 	%rd3271, %rd3269, %rd3270;
	add.s64 	%rd15757, %rd3271, %rd187;
	shr.u64 	%rd3272, %rd15757, 32;
	and.b64  	%rd3273, %rd15756, 4294967295;
	add.s64 	%rd3274, %rd3272, %rd3273;
	add.s64 	%rd15756, %rd3274, %rd17;
	shr.u64 	%rd3275, %rd15756, 32;
	and.b64  	%rd3276, %rd15755, 4294967295;
	add.s64 	%rd3277, %rd3275, %rd3276;
	add.s64 	%rd15755, %rd3277, %rd18;
	{ .reg .b32 tmp; mov.b64 {tmp, %r1811}, %rd15755; }
	add.s32 	%r1812, %r2910, %r1811;
	add.s32 	%r2910, %r1812, %r172;
$L__BB1_380:
	cvt.u64.u32 	%rd3278, %r2911;
	sub.s64 	%rd3279, %rd3278, %rd199;
	cvt.u32.u64 	%r2950, %rd3279;
	shr.u64 	%rd3280, %rd3279, 63;
	and.b64  	%rd3281, %rd15760, 4294967295;
	add.s64 	%rd3282, %rd3280, %rd200;
	sub.s64 	%rd15766, %rd3281, %rd3282;
	shr.u64 	%rd3283, %rd15766, 63;
	and.b64  	%rd3284, %rd15759, 4294967295;
	add.s64 	%rd3285, %rd3283, %rd202;
	sub.s64 	%rd15765, %rd3284, %rd3285;
	shr.u64 	%rd3286, %rd15765, 63;
	and.b64  	%rd3287, %rd15758, 4294967295;
	add.s64 	%rd3288, %rd3286, %rd204;
	sub.s64 	%rd15764, %rd3287, %rd3288;
	shr.u64 	%rd3289, %rd15764, 63;
	and.b64  	%rd3290, %rd15757, 4294967295;
	add.s64 	%rd3291, %rd3289, %rd206;
	sub.s64 	%rd15763, %rd3290, %rd3291;
	shr.u64 	%rd3292, %rd15763, 63;
	and.b64  	%rd3293, %rd15756, 4294967295;
	add.s64 	%rd3294, %rd3292, %rd208;
	sub.s64 	%rd15762, %rd3293, %rd3294;
	shr.u64 	%rd3295, %rd15762, 63;
	and.b64  	%rd3296, %rd15755, 4294967295;
	add.s64 	%rd3297, %rd3295, %rd210;
	sub.s64 	%rd15761, %rd3296, %rd3297;
	shr.u64 	%rd3298, %rd15761, 63;
	cvt.u64.u32 	%rd3299, %r2910;
	add.s64 	%rd3300, %rd3298, %rd212;
	sub.s64 	%rd3301, %rd3299, %rd3300;
	cvt.u32.u64 	%r2943, %rd3301;
	setp.gt.s64 	%p393, %rd3301, -1;
	@%p393 bra 	$L__BB1_382;
	cvt.u32.u64 	%r1813, %rd191;
	add.s32 	%r2950, %r1813, %r2950;
	setp.lt.u32 	%p394, %r2950, %r1813;
	selp.u64 	%rd3302, 1, 0, %p394;
	and.b64  	%rd3303, %rd15766, 4294967295;
	add.s64 	%rd3304, %rd3303, %rd3302;
	add.s64 	%rd15766, %rd3304, %rd190;
	shr.u64 	%rd3305, %rd15766, 32;
	and.b64  	%rd3306, %rd15765, 4294967295;
	add.s64 	%rd3307, %rd3305, %rd3306;
	add.s64 	%rd15765, %rd3307, %rd189;
	shr.u64 	%rd3308, %rd15765, 32;
	and.b64  	%rd3309, %rd15764, 4294967295;
	add.s64 	%rd3310, %rd3308, %rd3309;
	add.s64 	%rd15764, %rd3310, %rd188;
	shr.u64 	%rd3311, %rd15764, 32;
	and.b64  	%rd3312, %rd15763, 4294967295;
	add.s64 	%rd3313, %rd3311, %rd3312;
	add.s64 	%rd15763, %rd3313, %rd187;
	shr.u64 	%rd3314, %rd15763, 32;
	and.b64  	%rd3315, %rd15762, 4294967295;
	add.s64 	%rd3316, %rd3314, %rd3315;
	add.s64 	%rd15762, %rd3316, %rd17;
	shr.u64 	%rd3317, %rd15762, 32;
	and.b64  	%rd3318, %rd15761, 4294967295;
	add.s64 	%rd3319, %rd3317, %rd3318;
	add.s64 	%rd15761, %rd3319, %rd18;
	{ .reg .b32 tmp; mov.b64 {tmp, %r1814}, %rd15761; }
	add.s32 	%r1815, %r2943, %r1814;
	add.s32 	%r2943, %r1815, %r172;
$L__BB1_382:
	cvt.u32.u64 	%r2949, %rd15766;
	cvt.u32.u64 	%r2948, %rd15765;
	cvt.u32.u64 	%r2947, %rd15764;
	cvt.u32.u64 	%r2946, %rd15763;
	cvt.u32.u64 	%r2945, %rd15762;
	cvt.u32.u64 	%r2944, %rd15761;
	cvt.u64.u32 	%rd3320, %r2950;
	sub.s64 	%rd3321, %rd199, %rd3320;
	cvt.u32.u64 	%r2915, %rd3321;
	shr.u64 	%rd3322, %rd3321, 63;
	and.b64  	%rd3323, %rd15766, 4294967295;
	add.s64 	%rd3324, %rd3322, %rd3323;
	sub.s64 	%rd15772, %rd200, %rd3324;
	shr.u64 	%rd3325, %rd15772, 63;
	and.b64  	%rd3326, %rd15765, 4294967295;
	add.s64 	%rd3327, %rd3325, %rd3326;
	sub.s64 	%rd15771, %rd202, %rd3327;
	shr.u64 	%rd3328, %rd15771, 63;
	and.b64  	%rd3329, %rd15764, 4294967295;
	add.s64 	%rd3330, %rd3328, %rd3329;
	sub.s64 	%rd15770, %rd204, %rd3330;
	shr.u64 	%rd3331, %rd15770, 63;
	and.b64  	%rd3332, %rd15763, 4294967295;
	add.s64 	%rd3333, %rd3331, %rd3332;
	sub.s64 	%rd15769, %rd206, %rd3333;
	shr.u64 	%rd3334, %rd15769, 63;
	and.b64  	%rd3335, %rd15762, 4294967295;
	add.s64 	%rd3336, %rd3334, %rd3335;
	sub.s64 	%rd15768, %rd208, %rd3336;
	shr.u64 	%rd3337, %rd15768, 63;
	and.b64  	%rd3338, %rd15761, 4294967295;
	add.s64 	%rd3339, %rd3337, %rd3338;
	sub.s64 	%rd15767, %rd210, %rd3339;
	shr.u64 	%rd3340, %rd15767, 63;
	cvt.u64.u32 	%rd3341, %r2943;
	add.s64 	%rd3342, %rd3340, %rd3341;
	sub.s64 	%rd3343, %rd212, %rd3342;
	cvt.u32.u64 	%r2914, %rd3343;
	setp.gt.s64 	%p395, %rd3343, -1;
	@%p395 bra 	$L__BB1_384;
	cvt.u32.u64 	%r1816, %rd191;
	add.s32 	%r2915, %r1816, %r2915;
	setp.lt.u32 	%p396, %r2915, %r1816;
	selp.u64 	%rd3344, 1, 0, %p396;
	and.b64  	%rd3345, %rd15772, 4294967295;
	add.s64 	%rd3346, %rd3345, %rd3344;
	add.s64 	%rd15772, %rd3346, %rd190;
	shr.u64 	%rd3347, %rd15772, 32;
	and.b64  	%rd3348, %rd15771, 4294967295;
	add.s64 	%rd3349, %rd3347, %rd3348;
	add.s64 	%rd15771, %rd3349, %rd189;
	shr.u64 	%rd3350, %rd15771, 32;
	and.b64  	%rd3351, %rd15770, 4294967295;
	add.s64 	%rd3352, %rd3350, %rd3351;
	add.s64 	%rd15770, %rd3352, %rd188;
	shr.u64 	%rd3353, %rd15770, 32;
	and.b64  	%rd3354, %rd15769, 4294967295;
	add.s64 	%rd3355, %rd3353, %rd3354;
	add.s64 	%rd15769, %rd3355, %rd187;
	shr.u64 	%rd3356, %rd15769, 32;
	and.b64  	%rd3357, %rd15768, 4294967295;
	add.s64 	%rd3358, %rd3356, %rd3357;
	add.s64 	%rd15768, %rd3358, %rd17;
	shr.u64 	%rd3359, %rd15768, 32;
	and.b64  	%rd3360, %rd15767, 4294967295;
	add.s64 	%rd3361, %rd3359, %rd3360;
	add.s64 	%rd15767, %rd3361, %rd18;
	{ .reg .b32 tmp; mov.b64 {tmp, %r1817}, %rd15767; }
	add.s32 	%r1818, %r2914, %r1817;
	add.s32 	%r2914, %r1818, %r172;
$L__BB1_384:
	cvt.u64.u32 	%rd3362, %r2915;
	mul.lo.s64 	%rd3363, %rd3362, %rd163;
	cvt.u32.u64 	%r1819, %rd3363;
	shr.u64 	%rd3364, %rd3363, 32;
	and.b64  	%rd3365, %rd15772, 4294967295;
	mad.lo.s64 	%rd3366, %rd3365, %rd163, %rd3364;
	shr.u64 	%rd3367, %rd3366, 32;
	and.b64  	%rd3368, %rd15771, 4294967295;
	mad.lo.s64 	%rd3369, %rd3368, %rd163, %rd3367;
	shr.u64 	%rd3370, %rd3369, 32;
	and.b64  	%rd3371, %rd15770, 4294967295;
	mad.lo.s64 	%rd3372, %rd3371, %rd163, %rd3370;
	shr.u64 	%rd3373, %rd3372, 32;
	and.b64  	%rd3374, %rd15769, 4294967295;
	mad.lo.s64 	%rd3375, %rd3374, %rd163, %rd3373;
	shr.u64 	%rd3376, %rd3375, 32;
	and.b64  	%rd3377, %rd15768, 4294967295;
	mad.lo.s64 	%rd3378, %rd3377, %rd163, %rd3376;
	shr.u64 	%rd3379, %rd3378, 32;
	and.b64  	%rd3380, %rd15767, 4294967295;
	mad.lo.s64 	%rd3381, %rd3380, %rd163, %rd3379;
	shr.u64 	%rd3382, %rd3381, 32;
	cvt.u64.u32 	%rd3383, %r2914;
	mad.lo.s64 	%rd3384, %rd3383, %rd163, %rd3382;
	shr.u64 	%rd3385, %rd3384, 32;
	and.b64  	%rd3386, %rd3366, 4294967295;
	mad.lo.s64 	%rd3387, %rd164, %rd3362, %rd3386;
	shr.u64 	%rd3388, %rd3387, 32;
	and.b64  	%rd3389, %rd3369, 4294967295;
	add.s64 	%rd3390, %rd3388, %rd3389;
	mad.lo.s64 	%rd3391, %rd3365, %rd164, %rd3390;
	shr.u64 	%rd3392, %rd3391, 32;
	and.b64  	%rd3393, %rd3372, 4294967295;
	add.s64 	%rd3394, %rd3392, %rd3393;
	mad.lo.s64 	%rd3395, %rd3368, %rd164, %rd3394;
	shr.u64 	%rd3396, %rd3395, 32;
	and.b64  	%rd3397, %rd3375, 4294967295;
	add.s64 	%rd3398, %rd3396, %rd3397;
	mad.lo.s64 	%rd3399, %rd3371, %rd164, %rd3398;
	shr.u64 	%rd3400, %rd3399, 32;
	and.b64  	%rd3401, %rd3378, 4294967295;
	add.s64 	%rd3402, %rd3400, %rd3401;
	mad.lo.s64 	%rd3403, %rd3374, %rd164, %rd3402;
	shr.u64 	%rd3404, %rd3403, 32;
	and.b64  	%rd3405, %rd3381, 4294967295;
	add.s64 	%rd3406, %rd3404, %rd3405;
	mad.lo.s64 	%rd3407, %rd3377, %rd164, %rd3406;
	shr.u64 	%rd3408, %rd3407, 32;
	and.b64  	%rd3409, %rd3384, 4294967295;
	add.s64 	%rd3410, %rd3408, %rd3409;
	mad.lo.s64 	%rd3411, %rd3380, %rd164, %rd3410;
	shr.u64 	%rd3412, %rd3411, 32;
	add.s64 	%rd3413, %rd3412, %rd3385;
	mad.lo.s64 	%rd3414, %rd164, %rd3383, %rd3413;
	shr.u64 	%rd3415, %rd3414, 32;
	and.b64  	%rd3416, %rd3391, 4294967295;
	mad.lo.s64 	%rd3417, %rd165, %rd3362, %rd3416;
	shr.u64 	%rd3418, %rd3417, 32;
	and.b64  	%rd3419, %rd3395, 4294967295;
	add.s64 	%rd3420, %rd3418, %rd3419;
	mad.lo.s64 	%rd3421, %rd3365, %rd165, %rd3420;
	shr.u64 	%rd3422, %rd3421, 32;
	and.b64  	%rd3423, %rd3399, 4294967295;
	add.s64 	%rd3424, %rd3422, %rd3423;
	mad.lo.s64 	%rd3425, %rd3368, %rd165, %rd3424;
	shr.u64 	%rd3426, %rd3425, 32;
	and.b64  	%rd3427, %rd3403, 4294967295;
	add.s64 	%rd3428, %rd3426, %rd3427;
	mad.lo.s64 	%rd3429, %rd3371, %rd165, %rd3428;
	shr.u64 	%rd3430, %rd3429, 32;
	and.b64  	%rd3431, %rd3407, 4294967295;
	add.s64 	%rd3432, %rd3430, %rd3431;
	mad.lo.s64 	%rd3433, %rd3374, %rd165, %rd3432;
	shr.u64 	%rd3434, %rd3433, 32;
	and.b64  	%rd3435, %rd3411, 4294967295;
	add.s64 	%rd3436, %rd3434, %rd3435;
	mad.lo.s64 	%rd3437, %rd3377, %rd165, %rd3436;
	shr.u64 	%rd3438, %rd3437, 32;
	and.b64  	%rd3439, %rd3414, 4294967295;
	add.s64 	%rd3440, %rd3438, %rd3439;
	mad.lo.s64 	%rd3441, %rd3380, %rd165, %rd3440;
	shr.u64 	%rd3442, %rd3441, 32;
	add.s64 	%rd3443, %rd3442, %rd3415;
	mad.lo.s64 	%rd3444, %rd165, %rd3383, %rd3443;
	shr.u64 	%rd3445, %rd3444, 32;
	and.b64  	%rd3446, %rd3421, 4294967295;
	mad.lo.s64 	%rd3447, %rd166, %rd3362, %rd3446;
	shr.u64 	%rd3448, %rd3447, 32;
	and.b64  	%rd3449, %rd3425, 4294967295;
	add.s64 	%rd3450, %rd3448, %rd3449;
	mad.lo.s64 	%rd3451, %rd3365, %rd166, %rd3450;
	shr.u64 	%rd3452, %rd3451, 32;
	and.b64  	%rd3453, %rd3429, 4294967295;
	add.s64 	%rd3454, %rd3452, %rd3453;
	mad.lo.s64 	%rd3455, %rd3368, %rd166, %rd3454;
	shr.u64 	%rd3456, %rd3455, 32;
	and.b64  	%rd3457, %rd3433, 4294967295;
	add.s64 	%rd3458, %rd3456, %rd3457;
	mad.lo.s64 	%rd3459, %rd3371, %rd166, %rd3458;
	shr.u64 	%rd3460, %rd3459, 32;
	and.b64  	%rd3461, %rd3437, 4294967295;
	add.s64 	%rd3462, %rd3460, %rd3461;
	mad.lo.s64 	%rd3463, %rd3374, %rd166, %rd3462;
	shr.u64 	%rd3464, %rd3463, 32;
	and.b64  	%rd3465, %rd3441, 4294967295;
	add.s64 	%rd3466, %rd3464, %rd3465;
	mad.lo.s64 	%rd3467, %rd3377, %rd166, %rd3466;
	shr.u64 	%rd3468, %rd3467, 32;
	and.b64  	%rd3469, %rd3444, 4294967295;
	add.s64 	%rd3470, %rd3468, %rd3469;
	mad.lo.s64 	%rd3471, %rd3380, %rd166, %rd3470;
	shr.u64 	%rd3472, %rd3471, 32;
	add.s64 	%rd3473, %rd3472, %rd3445;
	mad.lo.s64 	%rd3474, %rd166, %rd3383, %rd3473;
	shr.u64 	%rd3475, %rd3474, 32;
	and.b64  	%rd3476, %rd3451, 4294967295;
	mad.lo.s64 	%rd3477, %rd167, %rd3362, %rd3476;
	shr.u64 	%rd3478, %rd3477, 32;
	and.b64  	%rd3479, %rd3455, 4294967295;
	add.s64 	%rd3480, %rd3478, %rd3479;
	mad.lo.s64 	%rd3481, %rd3365, %rd167, %rd3480;
	shr.u64 	%rd3482, %rd3481, 32;
	and.b64  	%rd3483, %rd3459, 4294967295;
	add.s64 	%rd3484, %rd3482, %rd3483;
	mad.lo.s64 	%rd3485, %rd3368, %rd167, %rd3484;
	shr.u64 	%rd3486, %rd3485, 32;
	and.b64  	%rd3487, %rd3463, 4294967295;
	add.s64 	%rd3488, %rd3486, %rd3487;
	mad.lo.s64 	%rd3489, %rd3371, %rd167, %rd3488;
	shr.u64 	%rd3490, %rd3489, 32;
	and.b64  	%rd3491, %rd3467, 4294967295;
	add.s64 	%rd3492, %rd3490, %rd3491;
	mad.lo.s64 	%rd3493, %rd3374, %rd167, %rd3492;
	shr.u64 	%rd3494, %rd3493, 32;
	and.b64  	%rd3495, %rd3471, 4294967295;
	add.s64 	%rd3496, %rd3494, %rd3495;
	mad.lo.s64 	%rd3497, %rd3377, %rd167, %rd3496;
	shr.u64 	%rd3498, %rd3497, 32;
	and.b64  	%rd3499, %rd3474, 4294967295;
	add.s64 	%rd3500, %rd3498, %rd3499;
	mad.lo.s64 	%rd3501, %rd3380, %rd167, %rd3500;
	shr.u64 	%rd3502, %rd3501, 32;
	add.s64 	%rd3503, %rd3502, %rd3475;
	mad.lo.s64 	%rd3504, %rd167, %rd3383, %rd3503;
	shr.u64 	%rd3505, %rd3504, 32;
	and.b64  	%rd3506, %rd3481, 4294967295;
	mad.lo.s64 	%rd3507, %rd168, %rd3362, %rd3506;
	shr.u64 	%rd3508, %rd3507, 32;
	and.b64  	%rd3509, %rd3485, 4294967295;
	add.s64 	%rd3510, %rd3508, %rd3509;
	mad.lo.s64 	%rd3511, %rd3365, %rd168, %rd3510;
	shr.u64 	%rd3512, %rd3511, 32;
	and.b64  	%rd3513, %rd3489, 4294967295;
	add.s64 	%rd3514, %rd3512, %rd3513;
	mad.lo.s64 	%rd3515, %rd3368, %rd168, %rd3514;
	shr.u64 	%rd3516, %rd3515, 32;
	and.b64  	%rd3517, %rd3493, 4294967295;
	add.s64 	%rd3518, %rd3516, %rd3517;
	mad.lo.s64 	%rd3519, %rd3371, %rd168, %rd3518;
	shr.u64 	%rd3520, %rd3519, 32;
	and.b64  	%rd3521, %rd3497, 4294967295;
	add.s64 	%rd3522, %rd3520, %rd3521;
	mad.lo.s64 	%rd3523, %rd3374, %rd168, %rd3522;
	shr.u64 	%rd3524, %rd3523, 32;
	and.b64  	%rd3525, %rd3501, 4294967295;
	add.s64 	%rd3526, %rd3524, %rd3525;
	mad.lo.s64 	%rd3527, %rd3377, %rd168, %rd3526;
	shr.u64 	%rd3528, %rd3527, 32;
	and.b64  	%rd3529, %rd3504, 4294967295;
	add.s64 	%rd3530, %rd3528, %rd3529;
	mad.lo.s64 	%rd3531, %rd3380, %rd168, %rd3530;
	shr.u64 	%rd3532, %rd3531, 32;
	add.s64 	%rd3533, %rd3532, %rd3505;
	mad.lo.s64 	%rd3534, %rd168, %rd3383, %rd3533;
	shr.u64 	%rd3535, %rd3534, 32;
	and.b64  	%rd3536, %rd3511, 4294967295;
	mad.lo.s64 	%rd3537, %rd169, %rd3362, %rd3536;
	shr.u64 	%rd3538, %rd3537, 32;
	and.b64  	%rd3539, %rd3515, 4294967295;
	add.s64 	%rd3540, %rd3538, %rd3539;
	mad.lo.s64 	%rd3541, %rd3365, %rd169, %rd3540;
	shr.u64 	%rd3542, %rd3541, 32;
	and.b64  	%rd3543, %rd3519, 4294967295;
	add.s64 	%rd3544, %rd3542, %rd3543;
	mad.lo.s64 	%rd3545, %rd3368, %rd169, %rd3544;
	shr.u64 	%rd3546, %rd3545, 32;
	and.b64  	%rd3547, %rd3523, 4294967295;
	add.s64 	%rd3548, %rd3546, %rd3547;
	mad.lo.s64 	%rd3549, %rd3371, %rd169, %rd3548;
	shr.u64 	%rd3550, %rd3549, 32;
	and.b64  	%rd3551, %rd3527, 4294967295;
	add.s64 	%rd3552, %rd3550, %rd3551;
	mad.lo.s64 	%rd3553, %rd3374, %rd169, %rd3552;
	shr.u64 	%rd3554, %rd3553, 32;
	and.b64  	%rd3555, %rd3531, 4294967295;
	add.s64 	%rd3556, %rd3554, %rd3555;
	mad.lo.s64 	%rd3557, %rd3377, %rd169, %rd3556;
	shr.u64 	%rd3558, %rd3557, 32;
	and.b64  	%rd3559, %rd3534, 4294967295;
	add.s64 	%rd3560, %rd3558, %rd3559;
	mad.lo.s64 	%rd3561, %rd3380, %rd169, %rd3560;
	shr.u64 	%rd3562, %rd3561, 32;
	add.s64 	%rd3563, %rd3562, %rd3535;
	mad.lo.s64 	%rd3564, %rd169, %rd3383, %rd3563;
	shr.u64 	%rd3565, %rd3564, 32;
	and.b64  	%rd3566, %rd3541, 4294967295;
	mad.lo.s64 	%rd3567, %rd3362, %rd170, %rd3566;
	shr.u64 	%rd3568, %rd3567, 32;
	and.b64  	%rd3569, %rd3545, 4294967295;
	add.s64 	%rd3570, %rd3568, %rd3569;
	mad.lo.s64 	%rd3571, %rd3365, %rd170, %rd3570;
	cvt.u32.u64 	%r1820, %rd3571;
	shr.u64 	%rd3572, %rd3571, 32;
	and.b64  	%rd3573, %rd3549, 4294967295;
	add.s64 	%rd3574, %rd3572, %rd3573;
	mad.lo.s64 	%rd3575, %rd3368, %rd170, %rd3574;
	shr.u64 	%rd3576, %rd3575, 32;
	and.b64  	%rd3577, %rd3553, 4294967295;
	add.s64 	%rd3578, %rd3576, %rd3577;
	mad.lo.s64 	%rd3579, %rd3371, %rd170, %rd3578;
	shr.u64 	%rd3580, %rd3579, 32;
	and.b64  	%rd3581, %rd3557, 4294967295;
	add.s64 	%rd3582, %rd3580, %rd3581;
	mad.lo.s64 	%rd3583, %rd3374, %rd170, %rd3582;
	shr.u64 	%rd3584, %rd3583, 32;
	and.b64  	%rd3585, %rd3561, 4294967295;
	add.s64 	%rd3586, %rd3584, %rd3585;
	mad.lo.s64 	%rd3587, %rd3377, %rd170, %rd3586;
	shr.u64 	%rd3588, %rd3587, 32;
	and.b64  	%rd3589, %rd3564, 4294967295;
	add.s64 	%rd3590, %rd3588, %rd3589;
	mad.lo.s64 	%rd3591, %rd3380, %rd170, %rd3590;
	shr.u64 	%rd3592, %rd3591, 32;
	add.s64 	%rd3593, %rd3592, %rd3565;
	mad.lo.s64 	%rd3594, %rd3383, %rd170, %rd3593;
	shr.u64 	%rd3595, %rd3594, 32;
	and.b64  	%rd3596, %rd3571, 4294967295;
	mul.lo.s64 	%rd3597, %rd3596, 977;
	cvt.u32.u64 	%r1821, %rd3597;
	shr.u64 	%rd3598, %rd3597, 32;
	and.b64  	%rd3599, %rd3575, 4294967295;
	mad.lo.s64 	%rd3600, %rd3599, 977, %rd3598;
	shr.u64 	%rd3601, %rd3600, 32;
	and.b64  	%rd3602, %rd3579, 4294967295;
	mad.lo.s64 	%rd3603, %rd3602, 977, %rd3601;
	shr.u64 	%rd3604, %rd3603, 32;
	and.b64  	%rd3605, %rd3583, 4294967295;
	mad.lo.s64 	%rd3606, %rd3605, 977, %rd3604;
	shr.u64 	%rd3607, %rd3606, 32;
	and.b64  	%rd3608, %rd3587, 4294967295;
	mad.lo.s64 	%rd3609, %rd3608, 977, %rd3607;
	shr.u64 	%rd3610, %rd3609, 32;
	and.b64  	%rd3611, %rd3591, 4294967295;
	mad.lo.s64 	%rd3612, %rd3611, 977, %rd3610;
	shr.u64 	%rd3613, %rd3612, 32;
	and.b64  	%rd3614, %rd3594, 4294967295;
	mad.lo.s64 	%rd3615, %rd3614, 977, %rd3613;
	shr.u64 	%rd3616, %rd3615, 32;
	mad.lo.s64 	%rd3617, %rd3595, 977, %rd3616;
	shr.u64 	%rd3618, %rd3617, 32;
	add.s32 	%r1822, %r1819, %r1821;
	setp.lt.u32 	%p397, %r1822, %r1819;
	selp.u64 	%rd3619, 1, 0, %p397;
	and.b64  	%rd3620, %rd3387, 4294967295;
	and.b64  	%rd3621, %rd3600, 4294967295;
	add.s64 	%rd3622, %rd3620, %rd3619;
	add.s64 	%rd3623, %rd3622, %rd3621;
	cvt.u32.u64 	%r1823, %rd3623;
	shr.u64 	%rd3624, %rd3623, 32;
	and.b64  	%rd3625, %rd3417, 4294967295;
	and.b64  	%rd3626, %rd3603, 4294967295;
	add.s64 	%rd3627, %rd3624, %rd3625;
	add.s64 	%rd3628, %rd3627, %rd3626;
	shr.u64 	%rd3629, %rd3628, 32;
	and.b64  	%rd3630, %rd3447, 4294967295;
	and.b64  	%rd3631, %rd3606, 4294967295;
	add.s64 	%rd3632, %rd3629, %rd3630;
	add.s64 	%rd3633, %rd3632, %rd3631;
	shr.u64 	%rd3634, %rd3633, 32;
	and.b64  	%rd3635, %rd3477, 4294967295;
	and.b64  	%rd3636, %rd3609, 4294967295;
	add.s64 	%rd3637, %rd3634, %rd3635;
	add.s64 	%rd3638, %rd3637, %rd3636;
	shr.u64 	%rd3639, %rd3638, 32;
	and.b64  	%rd3640, %rd3507, 4294967295;
	and.b64  	%rd3641, %rd3612, 4294967295;
	add.s64 	%rd3642, %rd3639, %rd3640;
	add.s64 	%rd3643, %rd3642, %rd3641;
	shr.u64 	%rd3644, %rd3643, 32;
	and.b64  	%rd3645, %rd3537, 4294967295;
	and.b64  	%rd3646, %rd3615, 4294967295;
	add.s64 	%rd3647, %rd3644, %rd3645;
	add.s64 	%rd3648, %rd3647, %rd3646;
	shr.u64 	%rd3649, %rd3648, 32;
	and.b64  	%rd3650, %rd3567, 4294967295;
	and.b64  	%rd3651, %rd3617, 4294967295;
	add.s64 	%rd3652, %rd3649, %rd3650;
	add.s64 	%rd3653, %rd3652, %rd3651;
	shr.u64 	%rd3654, %rd3653, 32;
	add.s64 	%rd3655, %rd3618, %rd3654;
	add.s32 	%r1824, %r1823, %r1820;
	setp.lt.u32 	%p398, %r1824, %r1823;
	selp.u64 	%rd3656, 1, 0, %p398;
	and.b64  	%rd3657, %rd3628, 4294967295;
	add.s64 	%rd3658, %rd3657, %rd3656;
	add.s64 	%rd3659, %rd3658, %rd3599;
	shr.u64 	%rd3660, %rd3659, 32;
	and.b64  	%rd3661, %rd3633, 4294967295;
	add.s64 	%rd3662, %rd3660, %rd3661;
	add.s64 	%rd3663, %rd3662, %rd3602;
	shr.u64 	%rd3664, %rd3663, 32;
	and.b64  	%rd3665, %rd3638, 4294967295;
	add.s64 	%rd3666, %rd3664, %rd3665;
	add.s64 	%rd3667, %rd3666, %rd3605;
	shr.u64 	%rd3668, %rd3667, 32;
	and.b64  	%rd3669, %rd3643, 4294967295;
	add.s64 	%rd3670, %rd3668, %rd3669;
	add.s64 	%rd3671, %rd3670, %rd3608;
	shr.u64 	%rd3672, %rd3671, 32;
	and.b64  	%rd3673, %rd3648, 4294967295;
	add.s64 	%rd3674, %rd3672, %rd3673;
	add.s64 	%rd3675, %rd3674, %rd3611;
	shr.u64 	%rd3676, %rd3675, 32;
	and.b64  	%rd3677, %rd3653, 4294967295;
	add.s64 	%rd3678, %rd3676, %rd3677;
	add.s64 	%rd3679, %rd3678, %rd3614;
	cvt.u32.u64 	%r1825, %rd3679;
	shr.u64 	%rd3680, %rd3679, 32;
	add.s64 	%rd3681, %rd3680, %rd3655;
	add.s64 	%rd3682, %rd3681, %rd3595;
	shr.u64 	%rd3683, %rd3682, 32;
	and.b64  	%rd3684, %rd3682, 4294967295;
	mul.lo.s64 	%rd3685, %rd3684, 977;
	shr.u64 	%rd3686, %rd3685, 32;
	mad.lo.s64 	%rd3687, %rd3683, 977, %rd3686;
	cvt.u64.u32 	%rd3688, %r1822;
	and.b64  	%rd3689, %rd3685, 4294967295;
	add.s64 	%rd15779, %rd3689, %rd3688;
	shr.u64 	%rd3690, %rd15779, 32;
	cvt.u64.u32 	%rd3691, %r1824;
	add.s64 	%rd3692, %rd3690, %rd3691;
	add.s64 	%rd3693, %rd3682, %rd3687;
	and.b64  	%rd3694, %rd3693, 4294967295;
	add.s64 	%rd15778, %rd3692, %rd3694;
	shr.u64 	%rd3695, %rd15778, 32;
	and.b64  	%rd3696, %rd3659, 4294967295;
	add.s64 	%rd3697, %rd3695, %rd3696;
	add.s64 	%rd15777, %rd3697, %rd3683;
	shr.u64 	%rd3698, %rd15777, 32;
	and.b64  	%rd3699, %rd3663, 4294967295;
	add.s64 	%rd15776, %rd3698, %rd3699;
	shr.u64 	%rd3700, %rd15776, 32;
	and.b64  	%rd3701, %rd3667, 4294967295;
	add.s64 	%rd15775, %rd3700, %rd3701;
	shr.u64 	%rd3702, %rd15775, 32;
	and.b64  	%rd3703, %rd3671, 4294967295;
	add.s64 	%rd15774, %rd3702, %rd3703;
	shr.u64 	%rd3704, %rd15774, 32;
	and.b64  	%rd3705, %rd3675, 4294967295;
	add.s64 	%rd15773, %rd3704, %rd3705;
	{ .reg .b32 tmp; mov.b64 {tmp, %r1826}, %rd15773; }
	add.s32 	%r2916, %r1825, %r1826;
$L__BB1_385:
	cvt.u32.u64 	%r200, %rd15778;
	cvt.u32.u64 	%r201, %rd15777;
	cvt.u32.u64 	%r202, %rd15776;
	cvt.u32.u64 	%r203, %rd15775;
	cvt.u32.u64 	%r204, %rd15774;
	cvt.u32.u64 	%r205, %rd15773;
	setp.lt.u32 	%p399, %r2916, %r172;
	@%p399 bra 	$L__BB1_400;
	setp.gt.u32 	%p400, %r2916, %r172;
	@%p400 bra 	$L__BB1_399;
	cvt.u32.u64 	%r1827, %rd18;
	setp.gt.u32 	%p401, %r1827, %r205;
	@%p401 bra 	$L__BB1_400;
	setp.lt.u32 	%p402, %r1827, %r205;
	@%p402 bra 	$L__BB1_399;
	cvt.u32.u64 	%r1829, %rd17;
	setp.gt.u32 	%p403, %r1829, %r204;
	@%p403 bra 	$L__BB1_400;
	setp.lt.u32 	%p404, %r1829, %r204;
	@%p404 bra 	$L__BB1_399;
	cvt.u32.u64 	%r1831, %rd187;
	setp.gt.u32 	%p405, %r1831, %r203;
	@%p405 bra 	$L__BB1_400;
	setp.lt.u32 	%p406, %r1831, %r203;
	@%p406 bra 	$L__BB1_399;
	cvt.u32.u64 	%r1833, %rd188;
	setp.gt.u32 	%p407, %r1833, %r202;
	@%p407 bra 	$L__BB1_400;
	setp.lt.u32 	%p408, %r1833, %r202;
	@%p408 bra 	$L__BB1_399;
	cvt.u32.u64 	%r1835, %rd189;
	setp.gt.u32 	%p409, %r1835, %r201;
	@%p409 bra 	$L__BB1_400;
	setp.lt.u32 	%p410, %r1835, %r201;
	@%p410 bra 	$L__BB1_399;
	cvt.u32.u64 	%r1837, %rd190;
	setp.gt.u32 	%p411, %r1837, %r200;
	@%p411 bra 	$L__BB1_400;
	cvt.u32.u64 	%r1839, %rd191;
	setp.ge.u32 	%p412, %r1837, %r200;
	cvt.u32.u64 	%r1840, %rd15779;
	setp.gt.u32 	%p413, %r1839, %r1840;
	and.pred  	%p414, %p412, %p413;
	@%p414 bra 	$L__BB1_400;
$L__BB1_399:
	and.b64  	%rd3707, %rd15779, 4294967295;
	sub.s64 	%rd15779, %rd3707, %rd191;
	shr.u64 	%rd3708, %rd15779, 63;
	and.b64  	%rd3709, %rd15778, 4294967295;
	add.s64 	%rd3710, %rd3708, %rd190;
	sub.s64 	%rd15778, %rd3709, %rd3710;
	shr.u64 	%rd3711, %rd15778, 63;
	and.b64  	%rd3712, %rd15777, 4294967295;
	add.s64 	%rd3713, %rd3711, %rd189;
	sub.s64 	%rd15777, %rd3712, %rd3713;
	shr.u64 	%rd3714, %rd15777, 63;
	and.b64  	%rd3715, %rd15776, 4294967295;
	add.s64 	%rd3716, %rd3714, %rd188;
	sub.s64 	%rd15776, %rd3715, %rd3716;
	shr.u64 	%rd3717, %rd15776, 63;
	and.b64  	%rd3718, %rd15775, 4294967295;
	add.s64 	%rd3719, %rd3717, %rd187;
	sub.s64 	%rd15775, %rd3718, %rd3719;
	shr.u64 	%rd3720, %rd15775, 63;
	and.b64  	%rd3721, %rd15774, 4294967295;
	add.s64 	%rd3722, %rd3720, %rd17;
	sub.s64 	%rd15774, %rd3721, %rd3722;
	shr.u64 	%rd3723, %rd15774, 63;
	and.b64  	%rd3724, %rd15773, 4294967295;
	add.s64 	%rd3725, %rd3723, %rd18;
	sub.s64 	%rd15773, %rd3724, %rd3725;
	shr.u64 	%rd3726, %rd15773, 63;
	cvt.u32.u64 	%r1841, %rd3726;
	add.s32 	%r1842, %r172, %r1841;
	sub.s32 	%r2916, %r2916, %r1842;
	bra.uni 	$L__BB1_385;
$L__BB1_400:
	mul.lo.s64 	%rd3727, %rd31, %rd31;
	cvt.u32.u64 	%r1843, %rd3727;
	shr.u64 	%rd3728, %rd3727, 32;
	mul.lo.s64 	%rd3729, %rd32, %rd31;
	add.s64 	%rd3730, %rd3728, %rd3729;
	shr.u64 	%rd3731, %rd3730, 32;
	mul.lo.s64 	%rd3732, %rd33, %rd31;
	add.s64 	%rd3733, %rd3731, %rd3732;
	shr.u64 	%rd3734, %rd3733, 32;
	mul.lo.s64 	%rd3735, %rd34, %rd31;
	add.s64 	%rd3736, %rd3734, %rd3735;
	shr.u64 	%rd3737, %rd3736, 32;
	mul.lo.s64 	%rd3738, %rd35, %rd31;
	add.s64 	%rd3739, %rd3737, %rd3738;
	shr.u64 	%rd3740, %rd3739, 32;
	mul.lo.s64 	%rd3741, %rd36, %rd31;
	add.s64 	%rd3742, %rd3740, %rd3741;
	shr.u64 	%rd3743, %rd3742, 32;
	mul.lo.s64 	%rd3744, %rd37, %rd31;
	add.s64 	%rd3745, %rd3743, %rd3744;
	shr.u64 	%rd3746, %rd3745, 32;
	cvt.u64.u32 	%rd3747, %r2898;
	mul.lo.s64 	%rd3748, %rd31, %rd3747;
	add.s64 	%rd3749, %rd3746, %rd3748;
	shr.u64 	%rd3750, %rd3749, 32;
	and.b64  	%rd3751, %rd3730, 4294967295;
	add.s64 	%rd3752, %rd3729, %rd3751;
	shr.u64 	%rd3753, %rd3752, 32;
	and.b64  	%rd3754, %rd3733, 4294967295;
	add.s64 	%rd3755, %rd3753, %rd3754;
	mad.lo.s64 	%rd3756, %rd32, %rd32, %rd3755;
	shr.u64 	%rd3757, %rd3756, 32;
	mul.lo.s64 	%rd3758, %rd33, %rd32;
	and.b64  	%rd3759, %rd3736, 4294967295;
	add.s64 	%rd3760, %rd3757, %rd3759;
	add.s64 	%rd3761, %rd3760, %rd3758;
	shr.u64 	%rd3762, %rd3761, 32;
	mul.lo.s64 	%rd3763, %rd34, %rd32;
	and.b64  	%rd3764, %rd3739, 4294967295;
	add.s64 	%rd3765, %rd3762, %rd3764;
	add.s64 	%rd3766, %rd3765, %rd3763;
	shr.u64 	%rd3767, %rd3766, 32;
	mul.lo.s64 	%rd3768, %rd35, %rd32;
	and.b64  	%rd3769, %rd3742, 4294967295;
	add.s64 	%rd3770, %rd3767, %rd3769;
	add.s64 	%rd3771, %rd3770, %rd3768;
	shr.u64 	%rd3772, %rd3771, 32;
	mul.lo.s64 	%rd3773, %rd36, %rd32;
	and.b64  	%rd3774, %rd3745, 4294967295;
	add.s64 	%rd3775, %rd3772, %rd3774;
	add.s64 	%rd3776, %rd3775, %rd3773;
	shr.u64 	%rd3777, %rd3776, 32;
	mul.lo.s64 	%rd3778, %rd37, %rd32;
	and.b64  	%rd3779, %rd3749, 4294967295;
	add.s64 	%rd3780, %rd3777, %rd3779;
	add.s64 	%rd3781, %rd3780, %rd3778;
	shr.u64 	%rd3782, %rd3781, 32;
	mul.lo.s64 	%rd3783, %rd32, %rd3747;
	add.s64 	%rd3784, %rd3782, %rd3750;
	add.s64 	%rd3785, %rd3784, %rd3783;
	shr.u64 	%rd3786, %rd3785, 32;
	and.b64  	%rd3787, %rd3756, 4294967295;
	add.s64 	%rd3788, %rd3732, %rd3787;
	shr.u64 	%rd3789, %rd3788, 32;
	and.b64  	%rd3790, %rd3761, 4294967295;
	add.s64 	%rd3791, %rd3789, %rd3790;
	add.s64 	%rd3792, %rd3791, %rd3758;
	shr.u64 	%rd3793, %rd3792, 32;
	and.b64  	%rd3794, %rd3766, 4294967295;
	add.s64 	%rd3795, %rd3793, %rd3794;
	mad.lo.s64 	%rd3796, %rd33, %rd33, %rd3795;
	shr.u64 	%rd3797, %rd3796, 32;
	mul.lo.s64 	%rd3798, %rd34, %rd33;
	and.b64  	%rd3799, %rd3771, 4294967295;
	add.s64 	%rd3800, %rd3797, %rd3799;
	add.s64 	%rd3801, %rd3800, %rd3798;
	shr.u64 	%rd3802, %rd3801, 32;
	mul.lo.s64 	%rd3803, %rd35, %rd33;
	and.b64  	%rd3804, %rd3776, 4294967295;
	add.s64 	%rd3805, %rd3802, %rd3804;
	add.s64 	%rd3806, %rd3805, %rd3803;
	shr.u64 	%rd3807, %rd3806, 32;
	mul.lo.s64 	%rd3808, %rd36, %rd33;
	and.b64  	%rd3809, %rd3781, 4294967295;
	add.s64 	%rd3810, %rd3807, %rd3809;
	add.s64 	%rd3811, %rd3810, %rd3808;
	shr.u64 	%rd3812, %rd3811, 32;
	mul.lo.s64 	%rd3813, %rd37, %rd33;
	and.b64  	%rd3814, %rd3785, 4294967295;
	add.s64 	%rd3815, %rd3812, %rd3814;
	add.s64 	%rd3816, %rd3815, %rd3813;
	shr.u64 	%rd3817, %rd3816, 32;
	mul.lo.s64 	%rd3818, %rd33, %rd3747;
	add.s64 	%rd3819, %rd3817, %rd3786;
	add.s64 	%rd3820, %rd3819, %rd3818;
	shr.u64 	%rd3821, %rd3820, 32;
	and.b64  	%rd3822, %rd3792, 4294967295;
	add.s64 	%rd3823, %rd3735, %rd3822;
	shr.u64 	%rd3824, %rd3823, 32;
	and.b64  	%rd3825, %rd3796, 4294967295;
	add.s64 	%rd3826, %rd3824, %rd3825;
	add.s64 	%rd3827, %rd3826, %rd3763;
	shr.u64 	%rd3828, %rd3827, 32;
	and.b64  	%rd3829, %rd3801, 4294967295;
	add.s64 	%rd3830, %rd3828, %rd3829;
	add.s64 	%rd3831, %rd3830, %rd3798;
	shr.u64 	%rd3832, %rd3831, 32;
	and.b64  	%rd3833, %rd3806, 4294967295;
	add.s64 	%rd3834, %rd3832, %rd3833;
	mad.lo.s64 	%rd3835, %rd34, %rd34, %rd3834;
	shr.u64 	%rd3836, %rd3835, 32;
	mul.lo.s64 	%rd3837, %rd35, %rd34;
	and.b64  	%rd3838, %rd3811, 4294967295;
	add.s64 	%rd3839, %rd3836, %rd3838;
	add.s64 	%rd3840, %rd3839, %rd3837;
	shr.u64 	%rd3841, %rd3840, 32;
	mul.lo.s64 	%rd3842, %rd36, %rd34;
	and.b64  	%rd3843, %rd3816, 4294967295;
	add.s64 	%rd3844, %rd3841, %rd3843;
	add.s64 	%rd3845, %rd3844, %rd3842;
	shr.u64 	%rd3846, %rd3845, 32;
	mul.lo.s64 	%rd3847, %rd37, %rd34;
	and.b64  	%rd3848, %rd3820, 4294967295;
	add.s64 	%rd3849, %rd3846, %rd3848;
	add.s64 	%rd3850, %rd3849, %rd3847;
	shr.u64 	%rd3851, %rd3850, 32;
	mul.lo.s64 	%rd3852, %rd34, %rd3747;
	add.s64 	%rd3853, %rd3851, %rd3821;
	add.s64 	%rd3854, %rd3853, %rd3852;
	shr.u64 	%rd3855, %rd3854, 32;
	and.b64  	%rd3856, %rd3827, 4294967295;
	add.s64 	%rd3857, %rd3738, %rd3856;
	shr.u64 	%rd3858, %rd3857, 32;
	and.b64  	%rd3859, %rd3831, 4294967295;
	add.s64 	%rd3860, %rd3858, %rd3859;
	add.s64 	%rd3861, %rd3860, %rd3768;
	shr.u64 	%rd3862, %rd3861, 32;
	and.b64  	%rd3863, %rd3835, 4294967295;
	add.s64 	%rd3864, %rd3862, %rd3863;
	add.s64 	%rd3865, %rd3864, %rd3803;
	shr.u64 	%rd3866, %rd3865, 32;
	and.b64  	%rd3867, %rd3840, 4294967295;
	add.s64 	%rd3868, %rd3866, %rd3867;
	add.s64 	%rd3869, %rd3868, %rd3837;
	shr.u64 	%rd3870, %rd3869, 32;
	and.b64  	%rd3871, %rd3845, 4294967295;
	add.s64 	%rd3872, %rd3870, %rd3871;
	mad.lo.s64 	%rd3873, %rd35, %rd35, %rd3872;
	shr.u64 	%rd3874, %rd3873, 32;
	mul.lo.s64 	%rd3875, %rd36, %rd35;
	and.b64  	%rd3876, %rd3850, 4294967295;
	add.s64 	%rd3877, %rd3874, %rd3876;
	add.s64 	%rd3878, %rd3877, %rd3875;
	shr.u64 	%rd3879, %rd3878, 32;
	mul.lo.s64 	%rd3880, %rd37, %rd35;
	and.b64  	%rd3881, %rd3854, 4294967295;
	add.s64 	%rd3882, %rd3879, %rd3881;
	add.s64 	%rd3883, %rd3882, %rd3880;
	shr.u64 	%rd3884, %rd3883, 32;
	mul.lo.s64 	%rd3885, %rd35, %rd3747;
	add.s64 	%rd3886, %rd3884, %rd3855;
	add.s64 	%rd3887, %rd3886, %rd3885;
	shr.u64 	%rd3888, %rd3887, 32;
	and.b64  	%rd3889, %rd3861, 4294967295;
	add.s64 	%rd3890, %rd3741, %rd3889;
	shr.u64 	%rd3891, %rd3890, 32;
	and.b64  	%rd3892, %rd3865, 4294967295;
	add.s64 	%rd3893, %rd3891, %rd3892;
	add.s64 	%rd3894, %rd3893, %rd3773;
	shr.u64 	%rd3895, %rd3894, 32;
	and.b64  	%rd3896, %rd3869, 4294967295;
	add.s64 	%rd3897, %rd3895, %rd3896;
	add.s64 	%rd3898, %rd3897, %rd3808;
	shr.u64 	%rd3899, %rd3898, 32;
	and.b64  	%rd3900, %rd3873, 4294967295;
	add.s64 	%rd3901, %rd3899, %rd3900;
	add.s64 	%rd3902, %rd3901, %rd3842;
	shr.u64 	%rd3903, %rd3902, 32;
	and.b64  	%rd3904, %rd3878, 4294967295;
	add.s64 	%rd3905, %rd3903, %rd3904;
	add.s64 	%rd3906, %rd3905, %rd3875;
	shr.u64 	%rd3907, %rd3906, 32;
	and.b64  	%rd3908, %rd3883, 4294967295;
	add.s64 	%rd3909, %rd3907, %rd3908;
	mad.lo.s64 	%rd3910, %rd36, %rd36, %rd3909;
	shr.u64 	%rd3911, %rd3910, 32;
	mul.lo.s64 	%rd3912, %rd37, %rd36;
	and.b64  	%rd3913, %rd3887, 4294967295;
	add.s64 	%rd3914, %rd3911, %rd3913;
	add.s64 	%rd3915, %rd3914, %rd3912;
	shr.u64 	%rd3916, %rd3915, 32;
	mul.lo.s64 	%rd3917, %rd36, %rd3747;
	add.s64 	%rd3918, %rd3916, %rd3888;
	add.s64 	%rd3919, %rd3918, %rd3917;
	shr.u64 	%rd3920, %rd3919, 32;
	and.b64  	%rd3921, %rd3894, 4294967295;
	add.s64 	%rd3922, %rd3744, %rd3921;
	shr.u64 	%rd3923, %rd3922, 32;
	and.b64  	%rd3924, %rd3898, 4294967295;
	add.s64 	%rd3925, %rd3923, %rd3924;
	add.s64 	%rd3926, %rd3925, %rd3778;
	shr.u64 	%rd3927, %rd3926, 32;
	and.b64  	%rd3928, %rd3902, 4294967295;
	add.s64 	%rd3929, %rd3927, %rd3928;
	add.s64 	%rd3930, %rd3929, %rd3813;
	shr.u64 	%rd3931, %rd3930, 32;
	and.b64  	%rd3932, %rd3906, 4294967295;
	add.s64 	%rd3933, %rd3931, %rd3932;
	add.s64 	%rd3934, %rd3933, %rd3847;
	shr.u64 	%rd3935, %rd3934, 32;
	and.b64  	%rd3936, %rd3910, 4294967295;
	add.s64 	%rd3937, %rd3935, %rd3936;
	add.s64 	%rd3938, %rd3937, %rd3880;
	shr.u64 	%rd3939, %rd3938, 32;
	and.b64  	%rd3940, %rd3915, 4294967295;
	add.s64 	%rd3941, %rd3939, %rd3940;
	add.s64 	%rd3942, %rd3941, %rd3912;
	shr.u64 	%rd3943, %rd3942, 32;
	and.b64  	%rd3944, %rd3919, 4294967295;
	add.s64 	%rd3945, %rd3943, %rd3944;
	mad.lo.s64 	%rd3946, %rd37, %rd37, %rd3945;
	shr.u64 	%rd3947, %rd3946, 32;
	mul.lo.s64 	%rd3948, %rd37, %rd3747;
	add.s64 	%rd3949, %rd3947, %rd3920;
	add.s64 	%rd3950, %rd3949, %rd3948;
	shr.u64 	%rd3951, %rd3950, 32;
	and.b64  	%rd3952, %rd3926, 4294967295;
	add.s64 	%rd3953, %rd3748, %rd3952;
	shr.u64 	%rd3954, %rd3953, 32;
	and.b64  	%rd3955, %rd3930, 4294967295;
	add.s64 	%rd3956, %rd3954, %rd3955;
	add.s64 	%rd3957, %rd3956, %rd3783;
	cvt.u32.u64 	%r1844, %rd3957;
	shr.u64 	%rd3958, %rd3957, 32;
	and.b64  	%rd3959, %rd3934, 4294967295;
	add.s64 	%rd3960, %rd3958, %rd3959;
	add.s64 	%rd3961, %rd3960, %rd3818;
	shr.u64 	%rd3962, %rd3961, 32;
	and.b64  	%rd3963, %rd3938, 4294967295;
	add.s64 	%rd3964, %rd3962, %rd3963;
	add.s64 	%rd3965, %rd3964, %rd3852;
	shr.u64 	%rd3966, %rd3965, 32;
	and.b64  	%rd3967, %rd3942, 4294967295;
	add.s64 	%rd3968, %rd3966, %rd3967;
	add.s64 	%rd3969, %rd3968, %rd3885;
	shr.u64 	%rd3970, %rd3969, 32;
	and.b64  	%rd3971, %rd3946, 4294967295;
	add.s64 	%rd3972, %rd3970, %rd3971;
	add.s64 	%rd3973, %rd3972, %rd3917;
	shr.u64 	%rd3974, %rd3973, 32;
	and.b64  	%rd3975, %rd3950, 4294967295;
	add.s64 	%rd3976, %rd3974, %rd3975;
	add.s64 	%rd3977, %rd3976, %rd3948;
	shr.u64 	%rd3978, %rd3977, 32;
	mul.wide.u32 	%rd3979, %r2898, %r2898;
	add.s64 	%rd3980, %rd3978, %rd3951;
	add.s64 	%rd3981, %rd3980, %rd3979;
	shr.u64 	%rd3982, %rd3981, 32;
	and.b64  	%rd3983, %rd3957, 4294967295;
	mul.lo.s64 	%rd3984, %rd3983, 977;
	cvt.u32.u64 	%r1845, %rd3984;
	shr.u64 	%rd3985, %rd3984, 32;
	and.b64  	%rd3986, %rd3961, 4294967295;
	mad.lo.s64 	%rd3987, %rd3986, 977, %rd3985;
	shr.u64 	%rd3988, %rd3987, 32;
	and.b64  	%rd3989, %rd3965, 4294967295;
	mad.lo.s64 	%rd3990, %rd3989, 977, %rd3988;
	shr.u64 	%rd3991, %rd3990, 32;
	and.b64  	%rd3992, %rd3969, 4294967295;
	mad.lo.s64 	%rd3993, %rd3992, 977, %rd3991;
	shr.u64 	%rd3994, %rd3993, 32;
	and.b64  	%rd3995, %rd3973, 4294967295;
	mad.lo.s64 	%rd3996, %rd3995, 977, %rd3994;
	shr.u64 	%rd3997, %rd3996, 32;
	and.b64  	%rd3998, %rd3977, 4294967295;
	mad.lo.s64 	%rd3999, %rd3998, 977, %rd3997;
	shr.u64 	%rd4000, %rd3999, 32;
	and.b64  	%rd4001, %rd3981, 4294967295;
	mad.lo.s64 	%rd4002, %rd4001, 977, %rd4000;
	shr.u64 	%rd4003, %rd4002, 32;
	mad.lo.s64 	%rd4004, %rd3982, 977, %rd4003;
	shr.u64 	%rd4005, %rd4004, 32;
	add.s32 	%r1846, %r1843, %r1845;
	setp.lt.u32 	%p415, %r1846, %r1843;
	selp.u64 	%rd4006, 1, 0, %p415;
	and.b64  	%rd4007, %rd3752, 4294967295;
	and.b64  	%rd4008, %rd3987, 4294967295;
	add.s64 	%rd4009, %rd4007, %rd4006;
	add.s64 	%rd4010, %rd4009, %rd4008;
	cvt.u32.u64 	%r1847, %rd4010;
	shr.u64 	%rd4011, %rd4010, 32;
	and.b64  	%rd4012, %rd3788, 4294967295;
	and.b64  	%rd4013, %rd3990, 4294967295;
	add.s64 	%rd4014, %rd4011, %rd4012;
	add.s64 	%rd4015, %rd4014, %rd4013;
	shr.u64 	%rd4016, %rd4015, 32;
	and.b64  	%rd4017, %rd3823, 4294967295;
	and.b64  	%rd4018, %rd3993, 4294967295;
	add.s64 	%rd4019, %rd4016, %rd4017;
	add.s64 	%rd4020, %rd4019, %rd4018;
	shr.u64 	%rd4021, %rd4020, 32;
	and.b64  	%rd4022, %rd3857, 4294967295;
	and.b64  	%rd4023, %rd3996, 4294967295;
	add.s64 	%rd4024, %rd4021, %rd4022;
	add.s64 	%rd4025, %rd4024, %rd4023;
	shr.u64 	%rd4026, %rd4025, 32;
	and.b64  	%rd4027, %rd3890, 4294967295;
	and.b64  	%rd4028, %rd3999, 4294967295;
	add.s64 	%rd4029, %rd4026, %rd4027;
	add.s64 	%rd4030, %rd4029, %rd4028;
	shr.u64 	%rd4031, %rd4030, 32;
	and.b64  	%rd4032, %rd3922, 4294967295;
	and.b64  	%rd4033, %rd4002, 4294967295;
	add.s64 	%rd4034, %rd4031, %rd4032;
	add.s64 	%rd4035, %rd4034, %rd4033;
	shr.u64 	%rd4036, %rd4035, 32;
	and.b64  	%rd4037, %rd3953, 4294967295;
	and.b64  	%rd4038, %rd4004, 4294967295;
	add.s64 	%rd4039, %rd4036, %rd4037;
	add.s64 	%rd4040, %rd4039, %rd4038;
	shr.u64 	%rd4041, %rd4040, 32;
	add.s64 	%rd4042, %rd4005, %rd4041;
	add.s32 	%r1848, %r1847, %r1844;
	setp.lt.u32 	%p416, %r1848, %r1847;
	selp.u64 	%rd4043, 1, 0, %p416;
	and.b64  	%rd4044, %rd4015, 4294967295;
	add.s64 	%rd4045, %rd4044, %rd4043;
	add.s64 	%rd4046, %rd4045, %rd3986;
	shr.u64 	%rd4047, %rd4046, 32;
	and.b64  	%rd4048, %rd4020, 4294967295;
	add.s64 	%rd4049, %rd4047, %rd4048;
	add.s64 	%rd4050, %rd4049, %rd3989;
	shr.u64 	%rd4051, %rd4050, 32;
	and.b64  	%rd4052, %rd4025, 4294967295;
	add.s64 	%rd4053, %rd4051, %rd4052;
	add.s64 	%rd4054, %rd4053, %rd3992;
	shr.u64 	%rd4055, %rd4054, 32;
	and.b64  	%rd4056, %rd4030, 4294967295;
	add.s64 	%rd4057, %rd4055, %rd4056;
	add.s64 	%rd4058, %rd4057, %rd3995;
	shr.u64 	%rd4059, %rd4058, 32;
	and.b64  	%rd4060, %rd4035, 4294967295;
	add.s64 	%rd4061, %rd4059, %rd4060;
	add.s64 	%rd4062, %rd4061, %rd3998;
	shr.u64 	%rd4063, %rd4062, 32;
	and.b64  	%rd4064, %rd4040, 4294967295;
	add.s64 	%rd4065, %rd4063, %rd4064;
	add.s64 	%rd4066, %rd4065, %rd4001;
	cvt.u32.u64 	%r1849, %rd4066;
	shr.u64 	%rd4067, %rd4066, 32;
	add.s64 	%rd4068, %rd4067, %rd4042;
	add.s64 	%rd4069, %rd4068, %rd3982;
	shr.u64 	%rd4070, %rd4069, 32;
	and.b64  	%rd4071, %rd4069, 4294967295;
	mul.lo.s64 	%rd4072, %rd4071, 977;
	shr.u64 	%rd4073, %rd4072, 32;
	mad.lo.s64 	%rd4074, %rd4070, 977, %rd4073;
	cvt.u64.u32 	%rd4075, %r1846;
	and.b64  	%rd4076, %rd4072, 4294967295;
	add.s64 	%rd15786, %rd4076, %rd4075;
	shr.u64 	%rd4077, %rd15786, 32;
	cvt.u64.u32 	%rd4078, %r1848;
	add.s64 	%rd4079, %rd4077, %rd4078;
	add.s64 	%rd4080, %rd4069, %rd4074;
	and.b64  	%rd4081, %rd4080, 4294967295;
	add.s64 	%rd15785, %rd4079, %rd4081;
	shr.u64 	%rd4082, %rd15785, 32;
	and.b64  	%rd4083, %rd4046, 4294967295;
	add.s64 	%rd4084, %rd4082, %rd4083;
	add.s64 	%rd15784, %rd4084, %rd4070;
	shr.u64 	%rd4085, %rd15784, 32;
	and.b64  	%rd4086, %rd4050, 4294967295;
	add.s64 	%rd15783, %rd4085, %rd4086;
	shr.u64 	%rd4087, %rd15783, 32;
	and.b64  	%rd4088, %rd4054, 4294967295;
	add.s64 	%rd15782, %rd4087, %rd4088;
	shr.u64 	%rd4089, %rd15782, 32;
	and.b64  	%rd4090, %rd4058, 4294967295;
	add.s64 	%rd15781, %rd4089, %rd4090;
	shr.u64 	%rd4091, %rd15781, 32;
	and.b64  	%rd4092, %rd4062, 4294967295;
	add.s64 	%rd15780, %rd4091, %rd4092;
	{ .reg .b32 tmp; mov.b64 {tmp, %r1850}, %rd15780; }
	add.s32 	%r2917, %r1849, %r1850;
$L__BB1_401:
	cvt.u32.u64 	%r209, %rd15786;
	cvt.u32.u64 	%r210, %rd15785;
	cvt.u32.u64 	%r211, %rd15784;
	cvt.u32.u64 	%r212, %rd15783;
	cvt.u32.u64 	%r213, %rd15782;
	cvt.u32.u64 	%r214, %rd15781;
	cvt.u32.u64 	%r215, %rd15780;
	setp.lt.u32 	%p417, %r2917, %r172;
	@%p417 bra 	$L__BB1_416;
	setp.gt.u32 	%p418, %r2917, %r172;
	@%p418 bra 	$L__BB1_415;
	cvt.u32.u64 	%r1851, %rd18;
	setp.gt.u32 	%p419, %r1851, %r215;
	@%p419 bra 	$L__BB1_416;
	setp.lt.u32 	%p420, %r1851, %r215;
	@%p420 bra 	$L__BB1_415;
	cvt.u32.u64 	%r1853, %rd17;
	setp.gt.u32 	%p421, %r1853, %r214;
	@%p421 bra 	$L__BB1_416;
	setp.lt.u32 	%p422, %r1853, %r214;
	@%p422 bra 	$L__BB1_415;
	cvt.u32.u64 	%r1855, %rd187;
	setp.gt.u32 	%p423, %r1855, %r213;
	@%p423 bra 	$L__BB1_416;
	setp.lt.u32 	%p424, %r1855, %r213;
	@%p424 bra 	$L__BB1_415;
	cvt.u32.u64 	%r1857, %rd188;
	setp.gt.u32 	%p425, %r1857, %r212;
	@%p425 bra 	$L__BB1_416;
	setp.lt.u32 	%p426, %r1857, %r212;
	@%p426 bra 	$L__BB1_415;
	cvt.u32.u64 	%r1859, %rd189;
	setp.gt.u32 	%p427, %r1859, %r211;
	@%p427 bra 	$L__BB1_416;
	setp.lt.u32 	%p428, %r1859, %r211;
	@%p428 bra 	$L__BB1_415;
	cvt.u32.u64 	%r1861, %rd190;
	setp.gt.u32 	%p429, %r1861, %r210;
	@%p429 bra 	$L__BB1_416;
	cvt.u32.u64 	%r1863, %rd191;
	setp.ge.u32 	%p430, %r1861, %r210;
	setp.gt.u32 	%p431, %r1863, %r209;
	and.pred  	%p432, %p430, %p431;
	@%p432 bra 	$L__BB1_416;
$L__BB1_415:
	and.b64  	%rd4094, %rd15786, 4294967295;
	sub.s64 	%rd15786, %rd4094, %rd191;
	shr.u64 	%rd4095, %rd15786, 63;
	and.b64  	%rd4096, %rd15785, 4294967295;
	add.s64 	%rd4097, %rd4095, %rd190;
	sub.s64 	%rd15785, %rd4096, %rd4097;
	shr.u64 	%rd4098, %rd15785, 63;
	and.b64  	%rd4099, %rd15784, 4294967295;
	add.s64 	%rd4100, %rd4098, %rd189;
	sub.s64 	%rd15784, %rd4099, %rd4100;
	shr.u64 	%rd4101, %rd15784, 63;
	and.b64  	%rd4102, %rd15783, 4294967295;
	add.s64 	%rd4103, %rd4101, %rd188;
	sub.s64 	%rd15783, %rd4102, %rd4103;
	shr.u64 	%rd4104, %rd15783, 63;
	and.b64  	%rd4105, %rd15782, 4294967295;
	add.s64 	%rd4106, %rd4104, %rd187;
	sub.s64 	%rd15782, %rd4105, %rd4106;
	shr.u64 	%rd4107, %rd15782, 63;
	and.b64  	%rd4108, %rd15781, 4294967295;
	add.s64 	%rd4109, %rd4107, %rd17;
	sub.s64 	%rd15781, %rd4108, %rd4109;
	shr.u64 	%rd4110, %rd15781, 63;
	and.b64  	%rd4111, %rd15780, 4294967295;
	add.s64 	%rd4112, %rd4110, %rd18;
	sub.s64 	%rd15780, %rd4111, %rd4112;
	shr.u64 	%rd4113, %rd15780, 63;
	cvt.u32.u64 	%r1864, %rd4113;
	add.s32 	%r1865, %r172, %r1864;
	sub.s32 	%r2917, %r2917, %r1865;
	bra.uni 	$L__BB1_401;
$L__BB1_416:
	shl.b32 	%r2919, %r209, 1;
	shr.u64 	%rd4114, %rd15786, 31;
	and.b64  	%rd4115, %rd4114, 1;
	shl.b64 	%rd4116, %rd15785, 1;
	and.b64  	%rd4117, %rd4116, 8589934590;
	or.b64  	%rd15792, %rd4115, %rd4117;
	cvt.u32.u64 	%r219, %rd15792;
	shr.u64 	%rd4118, %rd4117, 32;
	shl.b64 	%rd4119, %rd15784, 1;
	and.b64  	%rd4120, %rd4119, 8589934590;
	or.b64  	%rd15791, %rd4118, %rd4120;
	cvt.u32.u64 	%r220, %rd15791;
	shr.u64 	%rd4121, %rd4120, 32;
	shl.b64 	%rd4122, %rd15783, 1;
	and.b64  	%rd4123, %rd4122, 8589934590;
	or.b64  	%rd15790, %rd4121, %rd4123;
	cvt.u32.u64 	%r221, %rd15790;
	shr.u64 	%rd4124, %rd4123, 32;
	shl.b64 	%rd4125, %rd15782, 1;
	and.b64  	%rd4126, %rd4125, 8589934590;
	or.b64  	%rd15789, %rd4124, %rd4126;
	cvt.u32.u64 	%r222, %rd15789;
	shr.u64 	%rd4127, %rd4126, 32;
	shl.b64 	%rd4128, %rd15781, 1;
	and.b64  	%rd4129, %rd4128, 8589934590;
	or.b64  	%rd15788, %rd4127, %rd4129;
	cvt.u32.u64 	%r223, %rd15788;
	shr.u64 	%rd4130, %rd4129, 32;
	shl.b64 	%rd4131, %rd15780, 1;
	and.b64  	%rd4132, %rd4131, 8589934590;
	or.b64  	%rd15787, %rd4130, %rd4132;
	cvt.u32.u64 	%r224, %rd15787;
	shr.u64 	%rd4133, %rd4132, 32;
	mul.wide.u32 	%rd4134, %r2917, 2;
	add.s64 	%rd4135, %rd4133, %rd4134;
	cvt.u32.u64 	%r2918, %rd4135;
	setp.gt.u64 	%p433, %rd4135, 4294967295;
	@%p433 bra 	$L__BB1_431;
	setp.gt.u32 	%p434, %r172, %r2918;
	@%p434 bra 	$L__BB1_432;
	setp.lt.u32 	%p435, %r172, %r2918;
	@%p435 bra 	$L__BB1_431;
	cvt.u32.u64 	%r1866, %rd18;
	setp.gt.u32 	%p436, %r1866, %r224;
	@%p436 bra 	$L__BB1_432;
	setp.lt.u32 	%p437, %r1866, %r224;
	@%p437 bra 	$L__BB1_431;
	cvt.u32.u64 	%r1868, %rd17;
	setp.gt.u32 	%p438, %r1868, %r223;
	@%p438 bra 	$L__BB1_432;
	setp.lt.u32 	%p439, %r1868, %r223;
	@%p439 bra 	$L__BB1_431;
	cvt.u32.u64 	%r1870, %rd187;
	setp.gt.u32 	%p440, %r1870, %r222;
	@%p440 bra 	$L__BB1_432;
	setp.lt.u32 	%p441, %r1870, %r222;
	@%p441 bra 	$L__BB1_431;
	cvt.u32.u64 	%r1872, %rd188;
	setp.gt.u32 	%p442, %r1872, %r221;
	@%p442 bra 	$L__BB1_432;
	setp.lt.u32 	%p443, %r1872, %r221;
	@%p443 bra 	$L__BB1_431;
	cvt.u32.u64 	%r1874, %rd189;
	setp.gt.u32 	%p444, %r1874, %r220;
	@%p444 bra 	$L__BB1_432;
	setp.lt.u32 	%p445, %r1874, %r220;
	@%p445 bra 	$L__BB1_431;
	cvt.u32.u64 	%r1876, %rd190;
	setp.gt.u32 	%p446, %r1876, %r219;
	@%p446 bra 	$L__BB1_432;
	cvt.u32.u64 	%r1878, %rd191;
	setp.ge.u32 	%p447, %r1876, %r219;
	setp.lt.u32 	%p448, %r2919, %r1878;
	and.pred  	%p449, %p447, %p448;
	@%p449 bra 	$L__BB1_432;
$L__BB1_431:
	cvt.u64.u32 	%rd4137, %r2919;
	sub.s64 	%rd4138, %rd4137, %rd191;
	cvt.u32.u64 	%r2919, %rd4138;
	shr.u64 	%rd4139, %rd4138, 63;
	and.b64  	%rd4140, %rd15792, 4294967295;
	add.s64 	%rd4141, %rd4139, %rd190;
	sub.s64 	%rd15792, %rd4140, %rd4141;
	shr.u64 	%rd4142, %rd15792, 63;
	and.b64  	%rd4143, %rd15791, 4294967295;
	add.s64 	%rd4144, %rd4142, %rd189;
	sub.s64 	%rd15791, %rd4143, %rd4144;
	shr.u64 	%rd4145, %rd15791, 63;
	and.b64  	%rd4146, %rd15790, 4294967295;
	add.s64 	%rd4147, %rd4145, %rd188;
	sub.s64 	%rd15790, %rd4146, %rd4147;
	shr.u64 	%rd4148, %rd15790, 63;
	and.b64  	%rd4149, %rd15789, 4294967295;
	add.s64 	%rd4150, %rd4148, %rd187;
	sub.s64 	%rd15789, %rd4149, %rd4150;
	shr.u64 	%rd4151, %rd15789, 63;
	and.b64  	%rd4152, %rd15788, 4294967295;
	add.s64 	%rd4153, %rd4151, %rd17;
	sub.s64 	%rd15788, %rd4152, %rd4153;
	shr.u64 	%rd4154, %rd15788, 63;
	and.b64  	%rd4155, %rd15787, 4294967295;
	add.s64 	%rd4156, %rd4154, %rd18;
	sub.s64 	%rd15787, %rd4155, %rd4156;
	shr.u64 	%rd4157, %rd15787, 63;
	cvt.u32.u64 	%r1879, %rd4157;
	add.s32 	%r1880, %r172, %r1879;
	sub.s32 	%r2918, %r2918, %r1880;
$L__BB1_432:
	shl.b32 	%r2921, %r2919, 1;
	shr.u32 	%r1881, %r2919, 31;
	cvt.u64.u32 	%rd4158, %r1881;
	shl.b64 	%rd4159, %rd15792, 1;
	and.b64  	%rd4160, %rd4159, 8589934590;
	or.b64  	%rd15798, %rd4160, %rd4158;
	cvt.u32.u64 	%r231, %rd15798;
	shr.u64 	%rd4161, %rd4160, 32;
	shl.b64 	%rd4162, %rd15791, 1;
	and.b64  	%rd4163, %rd4162, 8589934590;
	or.b64  	%rd15797, %rd4161, %rd4163;
	cvt.u32.u64 	%r232, %rd15797;
	shr.u64 	%rd4164, %rd4163, 32;
	shl.b64 	%rd4165, %rd15790, 1;
	and.b64  	%rd4166, %rd4165, 8589934590;
	or.b64  	%rd15796, %rd4164, %rd4166;
	cvt.u32.u64 	%r233, %rd15796;
	shr.u64 	%rd4167, %rd4166, 32;
	shl.b64 	%rd4168, %rd15789, 1;
	and.b64  	%rd4169, %rd4168, 8589934590;
	or.b64  	%rd15795, %rd4167, %rd4169;
	cvt.u32.u64 	%r234, %rd15795;
	shr.u64 	%rd4170, %rd4169, 32;
	shl.b64 	%rd4171, %rd15788, 1;
	and.b64  	%rd4172, %rd4171, 8589934590;
	or.b64  	%rd15794, %rd4170, %rd4172;
	cvt.u32.u64 	%r235, %rd15794;
	shr.u64 	%rd4173, %rd4172, 32;
	shl.b64 	%rd4174, %rd15787, 1;
	and.b64  	%rd4175, %rd4174, 8589934590;
	or.b64  	%rd15793, %rd4173, %rd4175;
	cvt.u32.u64 	%r236, %rd15793;
	shr.u64 	%rd4176, %rd4175, 32;
	mul.wide.u32 	%rd4177, %r2918, 2;
	add.s64 	%rd4178, %rd4176, %rd4177;
	cvt.u32.u64 	%r2920, %rd4178;
	setp.gt.u64 	%p450, %rd4178, 4294967295;
	@%p450 bra 	$L__BB1_447;
	setp.gt.u32 	%p451, %r172, %r2920;
	@%p451 bra 	$L__BB1_448;
	setp.lt.u32 	%p452, %r172, %r2920;
	@%p452 bra 	$L__BB1_447;
	cvt.u32.u64 	%r1882, %rd18;
	setp.gt.u32 	%p453, %r1882, %r236;
	@%p453 bra 	$L__BB1_448;
	setp.lt.u32 	%p454, %r1882, %r236;
	@%p454 bra 	$L__BB1_447;
	cvt.u32.u64 	%r1884, %rd17;
	setp.gt.u32 	%p455, %r1884, %r235;
	@%p455 bra 	$L__BB1_448;
	setp.lt.u32 	%p456, %r1884, %r235;
	@%p456 bra 	$L__BB1_447;
	cvt.u32.u64 	%r1886, %rd187;
	setp.gt.u32 	%p457, %r1886, %r234;
	@%p457 bra 	$L__BB1_448;
	setp.lt.u32 	%p458, %r1886, %r234;
	@%p458 bra 	$L__BB1_447;
	cvt.u32.u64 	%r1888, %rd188;
	setp.gt.u32 	%p459, %r1888, %r233;
	@%p459 bra 	$L__BB1_448;
	setp.lt.u32 	%p460, %r1888, %r233;
	@%p460 bra 	$L__BB1_447;
	cvt.u32.u64 	%r1890, %rd189;
	setp.gt.u32 	%p461, %r1890, %r232;
	@%p461 bra 	$L__BB1_448;
	setp.lt.u32 	%p462, %r1890, %r232;
	@%p462 bra 	$L__BB1_447;
	cvt.u32.u64 	%r1892, %rd190;
	setp.gt.u32 	%p463, %r1892, %r231;
	@%p463 bra 	$L__BB1_448;
	cvt.u32.u64 	%r1894, %rd191;
	setp.ge.u32 	%p464, %r1892, %r231;
	setp.lt.u32 	%p465, %r2921, %r1894;
	and.pred  	%p466, %p464, %p465;
	@%p466 bra 	$L__BB1_448;
$L__BB1_447:
	cvt.u64.u32 	%rd4180, %r2921;
	sub.s64 	%rd4181, %rd4180, %rd191;
	cvt.u32.u64 	%r2921, %rd4181;
	shr.u64 	%rd4182, %rd4181, 63;
	and.b64  	%rd4183, %rd15798, 4294967295;
	add.s64 	%rd4184, %rd4182, %rd190;
	sub.s64 	%rd15798, %rd4183, %rd4184;
	shr.u64 	%rd4185, %rd15798, 63;
	and.b64  	%rd4186, %rd15797, 4294967295;
	add.s64 	%rd4187, %rd4185, %rd189;
	sub.s64 	%rd15797, %rd4186, %rd4187;
	shr.u64 	%rd4188, %rd15797, 63;
	and.b64  	%rd4189, %rd15796, 4294967295;
	add.s64 	%rd4190, %rd4188, %rd188;
	sub.s64 	%rd15796, %rd4189, %rd4190;
	shr.u64 	%rd4191, %rd15796, 63;
	and.b64  	%rd4192, %rd15795, 4294967295;
	add.s64 	%rd4193, %rd4191, %rd187;
	sub.s64 	%rd15795, %rd4192, %rd4193;
	shr.u64 	%rd4194, %rd15795, 63;
	and.b64  	%rd4195, %rd15794, 4294967295;
	add.s64 	%rd4196, %rd4194, %rd17;
	sub.s64 	%rd15794, %rd4195, %rd4196;
	shr.u64 	%rd4197, %rd15794, 63;
	and.b64  	%rd4198, %rd15793, 4294967295;
	add.s64 	%rd4199, %rd4197, %rd18;
	sub.s64 	%rd15793, %rd4198, %rd4199;
	shr.u64 	%rd4200, %rd15793, 63;
	cvt.u32.u64 	%r1895, %rd4200;
	add.s32 	%r1896, %r172, %r1895;
	sub.s32 	%r2920, %r2920, %r1896;
$L__BB1_448:
	shl.b32 	%r2923, %r2921, 1;
	shr.u32 	%r1897, %r2921, 31;
	cvt.u64.u32 	%rd4201, %r1897;
	shl.b64 	%rd4202, %rd15798, 1;
	and.b64  	%rd4203, %rd4202, 8589934590;
	or.b64  	%rd15804, %rd4203, %rd4201;
	cvt.u32.u64 	%r243, %rd15804;
	shr.u64 	%rd4204, %rd4203, 32;
	shl.b64 	%rd4205, %rd15797, 1;
	and.b64  	%rd4206, %rd4205, 8589934590;
	or.b64  	%rd15803, %rd4204, %rd4206;
	cvt.u32.u64 	%r244, %rd15803;
	shr.u64 	%rd4207, %rd4206, 32;
	shl.b64 	%rd4208, %rd15796, 1;
	and.b64  	%rd4209, %rd4208, 8589934590;
	or.b64  	%rd15802, %rd4207, %rd4209;
	cvt.u32.u64 	%r245, %rd15802;
	shr.u64 	%rd4210, %rd4209, 32;
	shl.b64 	%rd4211, %rd15795, 1;
	and.b64  	%rd4212, %rd4211, 8589934590;
	or.b64  	%rd15801, %rd4210, %rd4212;
	cvt.u32.u64 	%r246, %rd15801;
	shr.u64 	%rd4213, %rd4212, 32;
	shl.b64 	%rd4214, %rd15794, 1;
	and.b64  	%rd4215, %rd4214, 8589934590;
	or.b64  	%rd15800, %rd4213, %rd4215;
	cvt.u32.u64 	%r247, %rd15800;
	shr.u64 	%rd4216, %rd4215, 32;
	shl.b64 	%rd4217, %rd15793, 1;
	and.b64  	%rd4218, %rd4217, 8589934590;
	or.b64  	%rd15799, %rd4216, %rd4218;
	cvt.u32.u64 	%r248, %rd15799;
	shr.u64 	%rd4219, %rd4218, 32;
	mul.wide.u32 	%rd4220, %r2920, 2;
	add.s64 	%rd4221, %rd4219, %rd4220;
	cvt.u32.u64 	%r2922, %rd4221;
	setp.gt.u64 	%p467, %rd4221, 4294967295;
	@%p467 bra 	$L__BB1_463;
	setp.gt.u32 	%p468, %r172, %r2922;
	@%p468 bra 	$L__BB1_464;
	setp.lt.u32 	%p469, %r172, %r2922;
	@%p469 bra 	$L__BB1_463;
	cvt.u32.u64 	%r1898, %rd18;
	setp.gt.u32 	%p470, %r1898, %r248;
	@%p470 bra 	$L__BB1_464;
	setp.lt.u32 	%p471, %r1898, %r248;
	@%p471 bra 	$L__BB1_463;
	cvt.u32.u64 	%r1900, %rd17;
	setp.gt.u32 	%p472, %r1900, %r247;
	@%p472 bra 	$L__BB1_464;
	setp.lt.u32 	%p473, %r1900, %r247;
	@%p473 bra 	$L__BB1_463;
	cvt.u32.u64 	%r1902, %rd187;
	setp.gt.u32 	%p474, %r1902, %r246;
	@%p474 bra 	$L__BB1_464;
	setp.lt.u32 	%p475, %r1902, %r246;
	@%p475 bra 	$L__BB1_463;
	cvt.u32.u64 	%r1904, %rd188;
	setp.gt.u32 	%p476, %r1904, %r245;
	@%p476 bra 	$L__BB1_464;
	setp.lt.u32 	%p477, %r1904, %r245;
	@%p477 bra 	$L__BB1_463;
	cvt.u32.u64 	%r1906, %rd189;
	setp.gt.u32 	%p478, %r1906, %r244;
	@%p478 bra 	$L__BB1_464;
	setp.lt.u32 	%p479, %r1906, %r244;
	@%p479 bra 	$L__BB1_463;
	cvt.u32.u64 	%r1908, %rd190;
	setp.gt.u32 	%p480, %r1908, %r243;
	@%p480 bra 	$L__BB1_464;
	cvt.u32.u64 	%r1910, %rd191;
	setp.ge.u32 	%p481, %r1908, %r243;
	setp.lt.u32 	%p482, %r2923, %r1910;
	and.pred  	%p483, %p481, %p482;
	@%p483 bra 	$L__BB1_464;
$L__BB1_463:
	cvt.u64.u32 	%rd4223, %r2923;
	sub.s64 	%rd4224, %rd4223, %rd191;
	cvt.u32.u64 	%r2923, %rd4224;
	shr.u64 	%rd4225, %rd4224, 63;
	and.b64  	%rd4226, %rd15804, 4294967295;
	add.s64 	%rd4227, %rd4225, %rd190;
	sub.s64 	%rd15804, %rd4226, %rd4227;
	shr.u64 	%rd4228, %rd15804, 63;
	and.b64  	%rd4229, %rd15803, 4294967295;
	add.s64 	%rd4230, %rd4228, %rd189;
	sub.s64 	%rd15803, %rd4229, %rd4230;
	shr.u64 	%rd4231, %rd15803, 63;
	and.b64  	%rd4232, %rd15802, 4294967295;
	add.s64 	%rd4233, %rd4231, %rd188;
	sub.s64 	%rd15802, %rd4232, %rd4233;
	shr.u64 	%rd4234, %rd15802, 63;
	and.b64  	%rd4235, %rd15801, 4294967295;
	add.s64 	%rd4236, %rd4234, %rd187;
	sub.s64 	%rd15801, %rd4235, %rd4236;
	shr.u64 	%rd4237, %rd15801, 63;
	and.b64  	%rd4238, %rd15800, 4294967295;
	add.s64 	%rd4239, %rd4237, %rd17;
	sub.s64 	%rd15800, %rd4238, %rd4239;
	shr.u64 	%rd4240, %rd15800, 63;
	and.b64  	%rd4241, %rd15799, 4294967295;
	add.s64 	%rd4242, %rd4240, %rd18;
	sub.s64 	%rd15799, %rd4241, %rd4242;
	shr.u64 	%rd4243, %rd15799, 63;
	cvt.u32.u64 	%r1911, %rd4243;
	add.s32 	%r1912, %r172, %r1911;
	sub.s32 	%r2922, %r2922, %r1912;
$L__BB1_464:
	and.b64  	%rd4244, %rd15779, 4294967295;
	cvt.u64.u32 	%rd4245, %r2923;
	sub.s64 	%rd4246, %rd4244, %rd4245;
	cvt.u32.u64 	%r2942, %rd4246;
	shr.u64 	%rd4247, %rd4246, 63;
	and.b64  	%rd4248, %rd15778, 4294967295;
	and.b64  	%rd4249, %rd15804, 4294967295;
	add.s64 	%rd4250, %rd4247, %rd4249;
	sub.s64 	%rd15810, %rd4248, %rd4250;
	shr.u64 	%rd4251, %rd15810, 63;
	and.b64  	%rd4252, %rd15777, 4294967295;
	and.b64  	%rd4253, %rd15803, 4294967295;
	add.s64 	%rd4254, %rd4251, %rd4253;
	sub.s64 	%rd15809, %rd4252, %rd4254;
	shr.u64 	%rd4255, %rd15809, 63;
	and.b64  	%rd4256, %rd15776, 4294967295;
	and.b64  	%rd4257, %rd15802, 4294967295;
	add.s64 	%rd4258, %rd4255, %rd4257;
	sub.s64 	%rd15808, %rd4256, %rd4258;
	shr.u64 	%rd4259, %rd15808, 63;
	and.b64  	%rd4260, %rd15775, 4294967295;
	and.b64  	%rd4261, %rd15801, 4294967295;
	add.s64 	%rd4262, %rd4259, %rd4261;
	sub.s64 	%rd15807, %rd4260, %rd4262;
	shr.u64 	%rd4263, %rd15807, 63;
	and.b64  	%rd4264, %rd15774, 4294967295;
	and.b64  	%rd4265, %rd15800, 4294967295;
	add.s64 	%rd4266, %rd4263, %rd4265;
	sub.s64 	%rd15806, %rd4264, %rd4266;
	shr.u64 	%rd4267, %rd15806, 63;
	and.b64  	%rd4268, %rd15773, 4294967295;
	and.b64  	%rd4269, %rd15799, 4294967295;
	add.s64 	%rd4270, %rd4267, %rd4269;
	sub.s64 	%rd15805, %rd4268, %rd4270;
	shr.u64 	%rd4271, %rd15805, 63;
	cvt.u64.u32 	%rd4272, %r2916;
	cvt.u64.u32 	%rd4273, %r2922;
	add.s64 	%rd4274, %rd4271, %rd4273;
	sub.s64 	%rd4275, %rd4272, %rd4274;
	cvt.u32.u64 	%r2935, %rd4275;
	setp.gt.s64 	%p484, %rd4275, -1;
	@%p484 bra 	$L__BB1_466;
	cvt.u32.u64 	%r1913, %rd191;
	add.s32 	%r2942, %r1913, %r2942;
	setp.lt.u32 	%p485, %r2942, %r1913;
	selp.u64 	%rd4276, 1, 0, %p485;
	and.b64  	%rd4277, %rd15810, 4294967295;
	add.s64 	%rd4278, %rd4277, %rd4276;
	add.s64 	%rd15810, %rd4278, %rd190;
	shr.u64 	%rd4279, %rd15810, 32;
	and.b64  	%rd4280, %rd15809, 4294967295;
	add.s64 	%rd4281, %rd4279, %rd4280;
	add.s64 	%rd15809, %rd4281, %rd189;
	shr.u64 	%rd4282, %rd15809, 32;
	and.b64  	%rd4283, %rd15808, 4294967295;
	add.s64 	%rd4284, %rd4282, %rd4283;
	add.s64 	%rd15808, %rd4284, %rd188;
	shr.u64 	%rd4285, %rd15808, 32;
	and.b64  	%rd4286, %rd15807, 4294967295;
	add.s64 	%rd4287, %rd4285, %rd4286;
	add.s64 	%rd15807, %rd4287, %rd187;
	shr.u64 	%rd4288, %rd15807, 32;
	and.b64  	%rd4289, %rd15806, 4294967295;
	add.s64 	%rd4290, %rd4288, %rd4289;
	add.s64 	%rd15806, %rd4290, %rd17;
	shr.u64 	%rd4291, %rd15806, 32;
	and.b64  	%rd4292, %rd15805, 4294967295;
	add.s64 	%rd4293, %rd4291, %rd4292;
	add.s64 	%rd15805, %rd4293, %rd18;
	{ .reg .b32 tmp; mov.b64 {tmp, %r1914}, %rd15805; }
	add.s32 	%r1915, %r2935, %r1914;
	add.s32 	%r2935, %r1915, %r172;
$L__BB1_466:
	cvt.u32.u64 	%r2941, %rd15810;
	cvt.u32.u64 	%r2940, %rd15809;
	cvt.u32.u64 	%r2939, %rd15808;
	cvt.u32.u64 	%r2938, %rd15807;
	cvt.u32.u64 	%r2937, %rd15806;
	cvt.u32.u64 	%r2936, %rd15805;
	mul.wide.u32 	%rd4294, %r3038, %r3046;
	cvt.u32.u64 	%r1916, %rd4294;
	shr.u64 	%rd4295, %rd4294, 32;
	mul.wide.u32 	%rd4296, %r3037, %r3046;
	add.s64 	%rd4297, %rd4295, %rd4296;
	shr.u64 	%rd4298, %rd4297, 32;
	mul.wide.u32 	%rd4299, %r3036, %r3046;
	add.s64 	%rd4300, %rd4298, %rd4299;
	shr.u64 	%rd4301, %rd4300, 32;
	mul.wide.u32 	%rd4302, %r3035, %r3046;
	add.s64 	%rd4303, %rd4301, %rd4302;
	shr.u64 	%rd4304, %rd4303, 32;
	mul.wide.u32 	%rd4305, %r3034, %r3046;
	add.s64 	%rd4306, %rd4304, %rd4305;
	shr.u64 	%rd4307, %rd4306, 32;
	mul.wide.u32 	%rd4308, %r3033, %r3046;
	add.s64 	%rd4309, %rd4307, %rd4308;
	shr.u64 	%rd4310, %rd4309, 32;
	mul.wide.u32 	%rd4311, %r3032, %r3046;
	add.s64 	%rd4312, %rd4310, %rd4311;
	shr.u64 	%rd4313, %rd4312, 32;
	mul.wide.u32 	%rd4314, %r3031, %r3046;
	add.s64 	%rd4315, %rd4313, %rd4314;
	shr.u64 	%rd4316, %rd4315, 32;
	mul.wide.u32 	%rd4317, %r3038, %r3045;
	and.b64  	%rd4318, %rd4297, 4294967295;
	add.s64 	%rd4319, %rd4317, %rd4318;
	shr.u64 	%rd4320, %rd4319, 32;
	mul.wide.u32 	%rd4321, %r3037, %r3045;
	and.b64  	%rd4322, %rd4300, 4294967295;
	add.s64 	%rd4323, %rd4320, %rd4322;
	add.s64 	%rd4324, %rd4323, %rd4321;
	shr.u64 	%rd4325, %rd4324, 32;
	mul.wide.u32 	%rd4326, %r3036, %r3045;
	and.b64  	%rd4327, %rd4303, 4294967295;
	add.s64 	%rd4328, %rd4325, %rd4327;
	add.s64 	%rd4329, %rd4328, %rd4326;
	shr.u64 	%rd4330, %rd4329, 32;
	mul.wide.u32 	%rd4331, %r3035, %r3045;
	and.b64  	%rd4332, %rd4306, 4294967295;
	add.s64 	%rd4333, %rd4330, %rd4332;
	add.s64 	%rd4334, %rd4333, %rd4331;
	shr.u64 	%rd4335, %rd4334, 32;
	mul.wide.u32 	%rd4336, %r3034, %r3045;
	and.b64  	%rd4337, %rd4309, 4294967295;
	add.s64 	%rd4338, %rd4335, %rd4337;
	add.s64 	%rd4339, %rd4338, %rd4336;
	shr.u64 	%rd4340, %rd4339, 32;
	mul.wide.u32 	%rd4341, %r3033, %r3045;
	and.b64  	%rd4342, %rd4312, 4294967295;
	add.s64 	%rd4343, %rd4340, %rd4342;
	add.s64 	%rd4344, %rd4343, %rd4341;
	shr.u64 	%rd4345, %rd4344, 32;
	mul.wide.u32 	%rd4346, %r3032, %r3045;
	and.b64  	%rd4347, %rd4315, 4294967295;
	add.s64 	%rd4348, %rd4345, %rd4347;
	add.s64 	%rd4349, %rd4348, %rd4346;
	shr.u64 	%rd4350, %rd4349, 32;
	mul.wide.u32 	%rd4351, %r3031, %r3045;
	add.s64 	%rd4352, %rd4350, %rd4316;
	add.s64 	%rd4353, %rd4352, %rd4351;
	shr.u64 	%rd4354, %rd4353, 32;
	mul.wide.u32 	%rd4355, %r3038, %r3044;
	and.b64  	%rd4356, %rd4324, 4294967295;
	add.s64 	%rd4357, %rd4355, %rd4356;
	shr.u64 	%rd4358, %rd4357, 32;
	mul.wide.u32 	%rd4359, %r3037, %r3044;
	and.b64  	%rd4360, %rd4329, 4294967295;
	add.s64 	%rd4361, %rd4358, %rd4360;
	add.s64 	%rd4362, %rd4361, %rd4359;
	shr.u64 	%rd4363, %rd4362, 32;
	mul.wide.u32 	%rd4364, %r3036, %r3044;
	and.b64  	%rd4365, %rd4334, 4294967295;
	add.s64 	%rd4366, %rd4363, %rd4365;
	add.s64 	%rd4367, %rd4366, %rd4364;
	shr.u64 	%rd4368, %rd4367, 32;
	mul.wide.u32 	%rd4369, %r3035, %r3044;
	and.b64  	%rd4370, %rd4339, 4294967295;
	add.s64 	%rd4371, %rd4368, %rd4370;
	add.s64 	%rd4372, %rd4371, %rd4369;
	shr.u64 	%rd4373, %rd4372, 32;
	mul.wide.u32 	%rd4374, %r3034, %r3044;
	and.b64  	%rd4375, %rd4344, 4294967295;
	add.s64 	%rd4376, %rd4373, %rd4375;
	add.s64 	%rd4377, %rd4376, %rd4374;
	shr.u64 	%rd4378, %rd4377, 32;
	mul.wide.u32 	%rd4379, %r3033, %r3044;
	and.b64  	%rd4380, %rd4349, 4294967295;
	add.s64 	%rd4381, %rd4378, %rd4380;
	add.s64 	%rd4382, %rd4381, %rd4379;
	shr.u64 	%rd4383, %rd4382, 32;
	mul.wide.u32 	%rd4384, %r3032, %r3044;
	and.b64  	%rd4385, %rd4353, 4294967295;
	add.s64 	%rd4386, %rd4383, %rd4385;
	add.s64 	%rd4387, %rd4386, %rd4384;
	shr.u64 	%rd4388, %rd4387, 32;
	mul.wide.u32 	%rd4389, %r3031, %r3044;
	add.s64 	%rd4390, %rd4388, %rd4354;
	add.s64 	%rd4391, %rd4390, %rd4389;
	shr.u64 	%rd4392, %rd4391, 32;
	mul.wide.u32 	%rd4393, %r3038, %r3043;
	and.b64  	%rd4394, %rd4362, 4294967295;
	add.s64 	%rd4395, %rd4393, %rd4394;
	shr.u64 	%rd4396, %rd4395, 32;
	mul.wide.u32 	%rd4397, %r3037, %r3043;
	and.b64  	%rd4398, %rd4367, 4294967295;
	add.s64 	%rd4399, %rd4396, %rd4398;
	add.s64 	%rd4400, %rd4399, %rd4397;
	shr.u64 	%rd4401, %rd4400, 32;
	mul.wide.u32 	%rd4402, %r3036, %r3043;
	and.b64  	%rd4403, %rd4372, 4294967295;
	add.s64 	%rd4404, %rd4401, %rd4403;
	add.s64 	%rd4405, %rd4404, %rd4402;
	shr.u64 	%rd4406, %rd4405, 32;
	mul.wide.u32 	%rd4407, %r3035, %r3043;
	and.b64  	%rd4408, %rd4377, 4294967295;
	add.s64 	%rd4409, %rd4406, %rd4408;
	add.s64 	%rd4410, %rd4409, %rd4407;
	shr.u64 	%rd4411, %rd4410, 32;
	mul.wide.u32 	%rd4412, %r3034, %r3043;
	and.b64  	%rd4413, %rd4382, 4294967295;
	add.s64 	%rd4414, %rd4411, %rd4413;
	add.s64 	%rd4415, %rd4414, %rd4412;
	shr.u64 	%rd4416, %rd4415, 32;
	mul.wide.u32 	%rd4417, %r3033, %r3043;
	and.b64  	%rd4418, %rd4387, 4294967295;
	add.s64 	%rd4419, %rd4416, %rd4418;
	add.s64 	%rd4420, %rd4419, %rd4417;
	shr.u64 	%rd4421, %rd4420, 32;
	mul.wide.u32 	%rd4422, %r3032, %r3043;
	and.b64  	%rd4423, %rd4391, 4294967295;
	add.s64 	%rd4424, %rd4421, %rd4423;
	add.s64 	%rd4425, %rd4424, %rd4422;
	shr.u64 	%rd4426, %rd4425, 32;
	mul.wide.u32 	%rd4427, %r3031, %r3043;
	add.s64 	%rd4428, %rd4426, %rd4392;
	add.s64 	%rd4429, %rd4428, %rd4427;
	shr.u64 	%rd4430, %rd4429, 32;
	mul.wide.u32 	%rd4431, %r3038, %r3042;
	and.b64  	%rd4432, %rd4400, 4294967295;
	add.s64 	%rd4433, %rd4431, %rd4432;
	shr.u64 	%rd4434, %rd4433, 32;
	mul.wide.u32 	%rd4435, %r3037, %r3042;
	and.b64  	%rd4436, %rd4405, 4294967295;
	add.s64 	%rd4437, %rd4434, %rd4436;
	add.s64 	%rd4438, %rd4437, %rd4435;
	shr.u64 	%rd4439, %rd4438, 32;
	mul.wide.u32 	%rd4440, %r3036, %r3042;
	and.b64  	%rd4441, %rd4410, 4294967295;
	add.s64 	%rd4442, %rd4439, %rd4441;
	add.s64 	%rd4443, %rd4442, %rd4440;
	shr.u64 	%rd4444, %rd4443, 32;
	mul.wide.u32 	%rd4445, %r3035, %r3042;
	and.b64  	%rd4446, %rd4415, 4294967295;
	add.s64 	%rd4447, %rd4444, %rd4446;
	add.s64 	%rd4448, %rd4447, %rd4445;
	shr.u64 	%rd4449, %rd4448, 32;
	mul.wide.u32 	%rd4450, %r3034, %r3042;
	and.b64  	%rd4451, %rd4420, 4294967295;
	add.s64 	%rd4452, %rd4449, %rd4451;
	add.s64 	%rd4453, %rd4452, %rd4450;
	shr.u64 	%rd4454, %rd4453, 32;
	mul.wide.u32 	%rd4455, %r3033, %r3042;
	and.b64  	%rd4456, %rd4425, 4294967295;
	add.s64 	%rd4457, %rd4454, %rd4456;
	add.s64 	%rd4458, %rd4457, %rd4455;
	shr.u64 	%rd4459, %rd4458, 32;
	mul.wide.u32 	%rd4460, %r3032, %r3042;
	and.b64  	%rd4461, %rd4429, 4294967295;
	add.s64 	%rd4462, %rd4459, %rd4461;
	add.s64 	%rd4463, %rd4462, %rd4460;
	shr.u64 	%rd4464, %rd4463, 32;
	mul.wide.u32 	%rd4465, %r3031, %r3042;
	add.s64 	%rd4466, %rd4464, %rd4430;
	add.s64 	%rd4467, %rd4466, %rd4465;
	shr.u64 	%rd4468, %rd4467, 32;
	mul.wide.u32 	%rd4469, %r3038, %r3041;
	and.b64  	%rd4470, %rd4438, 4294967295;
	add.s64 	%rd4471, %rd4469, %rd4470;
	shr.u64 	%rd4472, %rd4471, 32;
	mul.wide.u32 	%rd4473, %r3037, %r3041;
	and.b64  	%rd4474, %rd4443, 4294967295;
	add.s64 	%rd4475, %rd4472, %rd4474;
	add.s64 	%rd4476, %rd4475, %rd4473;
	shr.u64 	%rd4477, %rd4476, 32;
	mul.wide.u32 	%rd4478, %r3036, %r3041;
	and.b64  	%rd4479, %rd4448, 4294967295;
	add.s64 	%rd4480, %rd4477, %rd4479;
	add.s64 	%rd4481, %rd4480, %rd4478;
	shr.u64 	%rd4482, %rd4481, 32;
	mul.wide.u32 	%rd4483, %r3035, %r3041;
	and.b64  	%rd4484, %rd4453, 4294967295;
	add.s64 	%rd4485, %rd4482, %rd4484;
	add.s64 	%rd4486, %rd4485, %rd4483;
	shr.u64 	%rd4487, %rd4486, 32;
	mul.wide.u32 	%rd4488, %r3034, %r3041;
	and.b64  	%rd4489, %rd4458, 4294967295;
	add.s64 	%rd4490, %rd4487, %rd4489;
	add.s64 	%rd4491, %rd4490, %rd4488;
	shr.u64 	%rd4492, %rd4491, 32;
	mul.wide.u32 	%rd4493, %r3033, %r3041;
	and.b64  	%rd4494, %rd4463, 4294967295;
	add.s64 	%rd4495, %rd4492, %rd4494;
	add.s64 	%rd4496, %rd4495, %rd4493;
	shr.u64 	%rd4497, %rd4496, 32;
	mul.wide.u32 	%rd4498, %r3032, %r3041;
	and.b64  	%rd4499, %rd4467, 4294967295;
	add.s64 	%rd4500, %rd4497, %rd4499;
	add.s64 	%rd4501, %rd4500, %rd4498;
	shr.u64 	%rd4502, %rd4501, 32;
	mul.wide.u32 	%rd4503, %r3031, %r3041;
	add.s64 	%rd4504, %rd4502, %rd4468;
	add.s64 	%rd4505, %rd4504, %rd4503;
	shr.u64 	%rd4506, %rd4505, 32;
	mul.wide.u32 	%rd4507, %r3038, %r3040;
	and.b64  	%rd4508, %rd4476, 4294967295;
	add.s64 	%rd4509, %rd4507, %rd4508;
	shr.u64 	%rd4510, %rd4509, 32;
	mul.wide.u32 	%rd4511, %r3037, %r3040;
	and.b64  	%rd4512, %rd4481, 4294967295;
	add.s64 	%rd4513, %rd4510, %rd4512;
	add.s64 	%rd4514, %rd4513, %rd4511;
	shr.u64 	%rd4515, %rd4514, 32;
	mul.wide.u32 	%rd4516, %r3036, %r3040;
	and.b64  	%rd4517, %rd4486, 4294967295;
	add.s64 	%rd4518, %rd4515, %rd4517;
	add.s64 	%rd4519, %rd4518, %rd4516;
	shr.u64 	%rd4520, %rd4519, 32;
	mul.wide.u32 	%rd4521, %r3035, %r3040;
	and.b64  	%rd4522, %rd4491, 4294967295;
	add.s64 	%rd4523, %rd4520, %rd4522;
	add.s64 	%rd4524, %rd4523, %rd4521;
	shr.u64 	%rd4525, %rd4524, 32;
	mul.wide.u32 	%rd4526, %r3034, %r3040;
	and.b64  	%rd4527, %rd4496, 4294967295;
	add.s64 	%rd4528, %rd4525, %rd4527;
	add.s64 	%rd4529, %rd4528, %rd4526;
	shr.u64 	%rd4530, %rd4529, 32;
	mul.wide.u32 	%rd4531, %r3033, %r3040;
	and.b64  	%rd4532, %rd4501, 4294967295;
	add.s64 	%rd4533, %rd4530, %rd4532;
	add.s64 	%rd4534, %rd4533, %rd4531;
	shr.u64 	%rd4535, %rd4534, 32;
	mul.wide.u32 	%rd4536, %r3032, %r3040;
	and.b64  	%rd4537, %rd4505, 4294967295;
	add.s64 	%rd4538, %rd4535, %rd4537;
	add.s64 	%rd4539, %rd4538, %rd4536;
	shr.u64 	%rd4540, %rd4539, 32;
	mul.wide.u32 	%rd4541, %r3031, %r3040;
	add.s64 	%rd4542, %rd4540, %rd4506;
	add.s64 	%rd4543, %rd4542, %rd4541;
	shr.u64 	%rd4544, %rd4543, 32;
	mul.wide.u32 	%rd4545, %r3038, %r3039;
	and.b64  	%rd4546, %rd4514, 4294967295;
	add.s64 	%rd4547, %rd4545, %rd4546;
	shr.u64 	%rd4548, %rd4547, 32;
	mul.wide.u32 	%rd4549, %r3037, %r3039;
	and.b64  	%rd4550, %rd4519, 4294967295;
	add.s64 	%rd4551, %rd4548, %rd4550;
	add.s64 	%rd4552, %rd4551, %rd4549;
	cvt.u32.u64 	%r1917, %rd4552;
	shr.u64 	%rd4553, %rd4552, 32;
	mul.wide.u32 	%rd4554, %r3036, %r3039;
	and.b64  	%rd4555, %rd4524, 4294967295;
	add.s64 	%rd4556, %rd4553, %rd4555;
	add.s64 	%rd4557, %rd4556, %rd4554;
	shr.u64 	%rd4558, %rd4557, 32;
	mul.wide.u32 	%rd4559, %r3035, %r3039;
	and.b64  	%rd4560, %rd4529, 4294967295;
	add.s64 	%rd4561, %rd4558, %rd4560;
	add.s64 	%rd4562, %rd4561, %rd4559;
	shr.u64 	%rd4563, %rd4562, 32;
	mul.wide.u32 	%rd4564, %r3034, %r3039;
	and.b64  	%rd4565, %rd4534, 4294967295;
	add.s64 	%rd4566, %rd4563, %rd4565;
	add.s64 	%rd4567, %rd4566, %rd4564;
	shr.u64 	%rd4568, %rd4567, 32;
	mul.wide.u32 	%rd4569, %r3033, %r3039;
	and.b64  	%rd4570, %rd4539, 4294967295;
	add.s64 	%rd4571, %rd4568, %rd4570;
	add.s64 	%rd4572, %rd4571, %rd4569;
	shr.u64 	%rd4573, %rd4572, 32;
	mul.wide.u32 	%rd4574, %r3032, %r3039;
	and.b64  	%rd4575, %rd4543, 4294967295;
	add.s64 	%rd4576, %rd4573, %rd4575;
	add.s64 	%rd4577, %rd4576, %rd4574;
	shr.u64 	%rd4578, %rd4577, 32;
	mul.wide.u32 	%rd4579, %r3031, %r3039;
	add.s64 	%rd4580, %rd4578, %rd4544;
	add.s64 	%rd4581, %rd4580, %rd4579;
	shr.u64 	%rd4582, %rd4581, 32;
	and.b64  	%rd4583, %rd4552, 4294967295;
	mul.lo.s64 	%rd4584, %rd4583, 977;
	cvt.u32.u64 	%r1918, %rd4584;
	shr.u64 	%rd4585, %rd4584, 32;
	and.b64  	%rd4586, %rd4557, 4294967295;
	mad.lo.s64 	%rd4587, %rd4586, 977, %rd4585;
	shr.u64 	%rd4588, %rd4587, 32;
	and.b64  	%rd4589, %rd4562, 4294967295;
	mad.lo.s64 	%rd4590, %rd4589, 977, %rd4588;
	shr.u64 	%rd4591, %rd4590, 32;
	and.b64  	%rd4592, %rd4567, 4294967295;
	mad.lo.s64 	%rd4593, %rd4592, 977, %rd4591;
	shr.u64 	%rd4594, %rd4593, 32;
	and.b64  	%rd4595, %rd4572, 4294967295;
	mad.lo.s64 	%rd4596, %rd4595, 977, %rd4594;
	shr.u64 	%rd4597, %rd4596, 32;
	and.b64  	%rd4598, %rd4577, 4294967295;
	mad.lo.s64 	%rd4599, %rd4598, 977, %rd4597;
	shr.u64 	%rd4600, %rd4599, 32;
	and.b64  	%rd4601, %rd4581, 4294967295;
	mad.lo.s64 	%rd4602, %rd4601, 977, %rd4600;
	shr.u64 	%rd4603, %rd4602, 32;
	mad.lo.s64 	%rd4604, %rd4582, 977, %rd4603;
	shr.u64 	%rd4605, %rd4604, 32;
	add.s32 	%r1919, %r1916, %r1918;
	setp.lt.u32 	%p486, %r1919, %r1916;
	selp.u64 	%rd4606, 1, 0, %p486;
	and.b64  	%rd4607, %rd4319, 4294967295;
	and.b64  	%rd4608, %rd4587, 4294967295;
	add.s64 	%rd4609, %rd4607, %rd4606;
	add.s64 	%rd4610, %rd4609, %rd4608;
	cvt.u32.u64 	%r1920, %rd4610;
	shr.u64 	%rd4611, %rd4610, 32;
	and.b64  	%rd4612, %rd4357, 4294967295;
	and.b64  	%rd4613, %rd4590, 4294967295;
	add.s64 	%rd4614, %rd4611, %rd4612;
	add.s64 	%rd4615, %rd4614, %rd4613;
	shr.u64 	%rd4616, %rd4615, 32;
	and.b64  	%rd4617, %rd4395, 4294967295;
	and.b64  	%rd4618, %rd4593, 4294967295;
	add.s64 	%rd4619, %rd4616, %rd4617;
	add.s64 	%rd4620, %rd4619, %rd4618;
	shr.u64 	%rd4621, %rd4620, 32;
	and.b64  	%rd4622, %rd4433, 4294967295;
	and.b64  	%rd4623, %rd4596, 4294967295;
	add.s64 	%rd4624, %rd4621, %rd4622;
	add.s64 	%rd4625, %rd4624, %rd4623;
	shr.u64 	%rd4626, %rd4625, 32;
	and.b64  	%rd4627, %rd4471, 4294967295;
	and.b64  	%rd4628, %rd4599, 4294967295;
	add.s64 	%rd4629, %rd4626, %rd4627;
	add.s64 	%rd4630, %rd4629, %rd4628;
	shr.u64 	%rd4631, %rd4630, 32;
	and.b64  	%rd4632, %rd4509, 4294967295;
	and.b64  	%rd4633, %rd4602, 4294967295;
	add.s64 	%rd4634, %rd4631, %rd4632;
	add.s64 	%rd4635, %rd4634, %rd4633;
	shr.u64 	%rd4636, %rd4635, 32;
	and.b64  	%rd4637, %rd4547, 4294967295;
	and.b64  	%rd4638, %rd4604, 4294967295;
	add.s64 	%rd4639, %rd4636, %rd4637;
	add.s64 	%rd4640, %rd4639, %rd4638;
	shr.u64 	%rd4641, %rd4640, 32;
	add.s64 	%rd4642, %rd4605, %rd4641;
	add.s32 	%r1921, %r1920, %r1917;
	setp.lt.u32 	%p487, %r1921, %r1920;
	selp.u64 	%rd4643, 1, 0, %p487;
	and.b64  	%rd4644, %rd4615, 4294967295;
	add.s64 	%rd4645, %rd4644, %rd4643;
	add.s64 	%rd4646, %rd4645, %rd4586;
	shr.u64 	%rd4647, %rd4646, 32;
	and.b64  	%rd4648, %rd4620, 4294967295;
	add.s64 	%rd4649, %rd4647, %rd4648;
	add.s64 	%rd4650, %rd4649, %rd4589;
	shr.u64 	%rd4651, %rd4650, 32;
	and.b64  	%rd4652, %rd4625, 4294967295;
	add.s64 	%rd4653, %rd4651, %rd4652;
	add.s64 	%rd4654, %rd4653, %rd4592;
	shr.u64 	%rd4655, %rd4654, 32;
	and.b64  	%rd4656, %rd4630, 4294967295;
	add.s64 	%rd4657, %rd4655, %rd4656;
	add.s64 	%rd4658, %rd4657, %rd4595;
	shr.u64 	%rd4659, %rd4658, 32;
	and.b64  	%rd4660, %rd4635, 4294967295;
	add.s64 	%rd4661, %rd4659, %rd4660;
	add.s64 	%rd4662, %rd4661, %rd4598;
	shr.u64 	%rd4663, %rd4662, 32;
	and.b64  	%rd4664, %rd4640, 4294967295;
	add.s64 	%rd4665, %rd4663, %rd4664;
	add.s64 	%rd4666, %rd4665, %rd4601;
	cvt.u32.u64 	%r1922, %rd4666;
	shr.u64 	%rd4667, %rd4666, 32;
	add.s64 	%rd4668, %rd4667, %rd4642;
	add.s64 	%rd4669, %rd4668, %rd4582;
	shr.u64 	%rd4670, %rd4669, 32;
	and.b64  	%rd4671, %rd4669, 4294967295;
	mul.lo.s64 	%rd4672, %rd4671, 977;
	shr.u64 	%rd4673, %rd4672, 32;
	mad.lo.s64 	%rd4674, %rd4670, 977, %rd4673;
	cvt.u64.u32 	%rd4675, %r1919;
	and.b64  	%rd4676, %rd4672, 4294967295;
	add.s64 	%rd15817, %rd4676, %rd4675;
	shr.u64 	%rd4677, %rd15817, 32;
	cvt.u64.u32 	%rd4678, %r1921;
	add.s64 	%rd4679, %rd4677, %rd4678;
	add.s64 	%rd4680, %rd4669, %rd4674;
	and.b64  	%rd4681, %rd4680, 4294967295;
	add.s64 	%rd15816, %rd4679, %rd4681;
	shr.u64 	%rd4682, %rd15816, 32;
	and.b64  	%rd4683, %rd4646, 4294967295;
	add.s64 	%rd4684, %rd4682, %rd4683;
	add.s64 	%rd15815, %rd4684, %rd4670;
	shr.u64 	%rd4685, %rd15815, 32;
	and.b64  	%rd4686, %rd4650, 4294967295;
	add.s64 	%rd15814, %rd4685, %rd4686;
	shr.u64 	%rd4687, %rd15814, 32;
	and.b64  	%rd4688, %rd4654, 4294967295;
	add.s64 	%rd15813, %rd4687, %rd4688;
	shr.u64 	%rd4689, %rd15813, 32;
	and.b64  	%rd4690, %rd4658, 4294967295;
	add.s64 	%rd15812, %rd4689, %rd4690;
	shr.u64 	%rd4691, %rd15812, 32;
	and.b64  	%rd4692, %rd4662, 4294967295;
	add.s64 	%rd15811, %rd4691, %rd4692;
	{ .reg .b32 tmp; mov.b64 {tmp, %r1923}, %rd15811; }
	add.s32 	%r2926, %r1922, %r1923;
$L__BB1_467:
	cvt.u32.u64 	%r268, %rd15817;
	cvt.u32.u64 	%r269, %rd15816;
	cvt.u32.u64 	%r270, %rd15815;
	cvt.u32.u64 	%r271, %rd15814;
	cvt.u32.u64 	%r272, %rd15813;
	cvt.u32.u64 	%r273, %rd15812;
	cvt.u32.u64 	%r274, %rd15811;
	setp.lt.u32 	%p488, %r2926, %r172;
	@%p488 bra 	$L__BB1_482;
	setp.gt.u32 	%p489, %r2926, %r172;
	@%p489 bra 	$L__BB1_481;
	cvt.u32.u64 	%r1924, %rd18;
	setp.gt.u32 	%p490, %r1924, %r274;
	@%p490 bra 	$L__BB1_482;
	setp.lt.u32 	%p491, %r1924, %r274;
	@%p491 bra 	$L__BB1_481;
	cvt.u32.u64 	%r1926, %rd17;
	setp.gt.u32 	%p492, %r1926, %r273;
	@%p492 bra 	$L__BB1_482;
	setp.lt.u32 	%p493, %r1926, %r273;
	@%p493 bra 	$L__BB1_481;
	cvt.u32.u64 	%r1928, %rd187;
	setp.gt.u32 	%p494, %r1928, %r272;
	@%p494 bra 	$L__BB1_482;
	setp.lt.u32 	%p495, %r1928, %r272;
	@%p495 bra 	$L__BB1_481;
	cvt.u32.u64 	%r1930, %rd188;
	setp.gt.u32 	%p496, %r1930, %r271;
	@%p496 bra 	$L__BB1_482;
	setp.lt.u32 	%p497, %r1930, %r271;
	@%p497 bra 	$L__BB1_481;
	cvt.u32.u64 	%r1932, %rd189;
	setp.gt.u32 	%p498, %r1932, %r270;
	@%p498 bra 	$L__BB1_482;
	setp.lt.u32 	%p499, %r1932, %r270;
	@%p499 bra 	$L__BB1_481;
	cvt.u32.u64 	%r1934, %rd190;
	setp.gt.u32 	%p500, %r1934, %r269;
	@%p500 bra 	$L__BB1_482;
	cvt.u32.u64 	%r1936, %rd191;
	setp.ge.u32 	%p501, %r1934, %r269;
	setp.gt.u32 	%p502, %r1936, %r268;
	and.pred  	%p503, %p501, %p502;
	@%p503 bra 	$L__BB1_482;
$L__BB1_481:
	and.b64  	%rd4694, %rd15817, 4294967295;
	sub.s64 	%rd15817, %rd4694, %rd191;
	shr.u64 	%rd4695, %rd15817, 63;
	and.b64  	%rd4696, %rd15816, 4294967295;
	add.s64 	%rd4697, %rd4695, %rd190;
	sub.s64 	%rd15816, %rd4696, %rd4697;
	shr.u64 	%rd4698, %rd15816, 63;
	and.b64  	%rd4699, %rd15815, 4294967295;
	add.s64 	%rd4700, %rd4698, %rd189;
	sub.s64 	%rd15815, %rd4699, %rd4700;
	shr.u64 	%rd4701, %rd15815, 63;
	and.b64  	%rd4702, %rd15814, 4294967295;
	add.s64 	%rd4703, %rd4701, %rd188;
	sub.s64 	%rd15814, %rd4702, %rd4703;
	shr.u64 	%rd4704, %rd15814, 63;
	and.b64  	%rd4705, %rd15813, 4294967295;
	add.s64 	%rd4706, %rd4704, %rd187;
	sub.s64 	%rd15813, %rd4705, %rd4706;
	shr.u64 	%rd4707, %rd15813, 63;
	and.b64  	%rd4708, %rd15812, 4294967295;
	add.s64 	%rd4709, %rd4707, %rd17;
	sub.s64 	%rd15812, %rd4708, %rd4709;
	shr.u64 	%rd4710, %rd15812, 63;
	and.b64  	%rd4711, %rd15811, 4294967295;
	add.s64 	%rd4712, %rd4710, %rd18;
	sub.s64 	%rd15811, %rd4711, %rd4712;
	shr.u64 	%rd4713, %rd15811, 63;
	cvt.u32.u64 	%r1937, %rd4713;
	add.s32 	%r1938, %r172, %r1937;
	sub.s32 	%r2926, %r2926, %r1938;
	bra.uni 	$L__BB1_467;
$L__BB1_482:
	shl.b32 	%r2934, %r268, 1;
	shr.u64 	%rd4714, %rd15817, 31;
	and.b64  	%rd4715, %rd4714, 1;
	shl.b64 	%rd4716, %rd15816, 1;
	and.b64  	%rd4717, %rd4716, 8589934590;
	or.b64  	%rd400, %rd4715, %rd4717;
	cvt.u32.u64 	%r2933, %rd400;
	shr.u64 	%rd4718, %rd4717, 32;
	shl.b64 	%rd4719, %rd15815, 1;
	and.b64  	%rd4720, %rd4719, 8589934590;
	or.b64  	%rd401, %rd4718, %rd4720;
	cvt.u32.u64 	%r2932, %rd401;
	shr.u64 	%rd4721, %rd4720, 32;
	shl.b64 	%rd4722, %rd15814, 1;
	and.b64  	%rd4723, %rd4722, 8589934590;
	or.b64  	%rd402, %rd4721, %rd4723;
	cvt.u32.u64 	%r2931, %rd402;
	shr.u64 	%rd4724, %rd4723, 32;
	shl.b64 	%rd4725, %rd15813, 1;
	and.b64  	%rd4726, %rd4725, 8589934590;
	or.b64  	%rd403, %rd4724, %rd4726;
	cvt.u32.u64 	%r2930, %rd403;
	shr.u64 	%rd4727, %rd4726, 32;
	shl.b64 	%rd4728, %rd15812, 1;
	and.b64  	%rd4729, %rd4728, 8589934590;
	or.b64  	%rd404, %rd4727, %rd4729;
	cvt.u32.u64 	%r2929, %rd404;
	shr.u64 	%rd4730, %rd4729, 32;
	shl.b64 	%rd4731, %rd15811, 1;
	and.b64  	%rd4732, %rd4731, 8589934590;
	or.b64  	%rd405, %rd4730, %rd4732;
	cvt.u32.u64 	%r2928, %rd405;
	shr.u64 	%rd4733, %rd4732, 32;
	mul.wide.u32 	%rd4734, %r2926, 2;
	add.s64 	%rd4735, %rd4733, %rd4734;
	cvt.u32.u64 	%r2927, %rd4735;
	setp.gt.u64 	%p504, %rd4735, 4294967295;
	@%p504 bra 	$L__BB1_497;
	setp.gt.u32 	%p505, %r172, %r2927;
	@%p505 bra 	$L__BB1_498;
	setp.lt.u32 	%p506, %r172, %r2927;
	@%p506 bra 	$L__BB1_497;
	cvt.u32.u64 	%r1939, %rd18;
	setp.gt.u32 	%p507, %r1939, %r2928;
	@%p507 bra 	$L__BB1_498;
	setp.lt.u32 	%p508, %r1939, %r2928;
	@%p508 bra 	$L__BB1_497;
	cvt.u32.u64 	%r1941, %rd17;
	setp.gt.u32 	%p509, %r1941, %r2929;
	@%p509 bra 	$L__BB1_498;
	setp.lt.u32 	%p510, %r1941, %r2929;
	@%p510 bra 	$L__BB1_497;
	cvt.u32.u64 	%r1943, %rd187;
	setp.gt.u32 	%p511, %r1943, %r2930;
	@%p511 bra 	$L__BB1_498;
	setp.lt.u32 	%p512, %r1943, %r2930;
	@%p512 bra 	$L__BB1_497;
	cvt.u32.u64 	%r1945, %rd188;
	setp.gt.u32 	%p513, %r1945, %r2931;
	@%p513 bra 	$L__BB1_498;
	setp.lt.u32 	%p514, %r1945, %r2931;
	@%p514 bra 	$L__BB1_497;
	cvt.u32.u64 	%r1947, %rd189;
	setp.gt.u32 	%p515, %r1947, %r2932;
	@%p515 bra 	$L__BB1_498;
	setp.lt.u32 	%p516, %r1947, %r2932;
	@%p516 bra 	$L__BB1_497;
	cvt.u32.u64 	%r1949, %rd190;
	setp.gt.u32 	%p517, %r1949, %r2933;
	@%p517 bra 	$L__BB1_498;
	cvt.u32.u64 	%r1951, %rd191;
	setp.ge.u32 	%p518, %r1949, %r2933;
	setp.lt.u32 	%p519, %r2934, %r1951;
	and.pred  	%p520, %p518, %p519;
	@%p520 bra 	$L__BB1_498;
$L__BB1_497:
	cvt.u64.u32 	%rd4737, %r2934;
	sub.s64 	%rd4738, %rd4737, %rd191;
	cvt.u32.u64 	%r2934, %rd4738;
	shr.u64 	%rd4739, %rd4738, 63;
	and.b64  	%rd4740, %rd400, 4294967295;
	add.s64 	%rd4741, %rd4739, %rd190;
	sub.s64 	%rd4742, %rd4740, %rd4741;
	cvt.u32.u64 	%r2933, %rd4742;
	shr.u64 	%rd4743, %rd4742, 63;
	and.b64  	%rd4744, %rd401, 4294967295;
	add.s64 	%rd4745, %rd4743, %rd189;
	sub.s64 	%rd4746, %rd4744, %rd4745;
	cvt.u32.u64 	%r2932, %rd4746;
	shr.u64 	%rd4747, %rd4746, 63;
	and.b64  	%rd4748, %rd402, 4294967295;
	add.s64 	%rd4749, %rd4747, %rd188;
	sub.s64 	%rd4750, %rd4748, %rd4749;
	cvt.u32.u64 	%r2931, %rd4750;
	shr.u64 	%rd4751, %rd4750, 63;
	and.b64  	%rd4752, %rd403, 4294967295;
	add.s64 	%rd4753, %rd4751, %rd187;
	sub.s64 	%rd4754, %rd4752, %rd4753;
	cvt.u32.u64 	%r2930, %rd4754;
	shr.u64 	%rd4755, %rd4754, 63;
	and.b64  	%rd4756, %rd404, 4294967295;
	add.s64 	%rd4757, %rd4755, %rd17;
	sub.s64 	%rd4758, %rd4756, %rd4757;
	cvt.u32.u64 	%r2929, %rd4758;
	shr.u64 	%rd4759, %rd4758, 63;
	and.b64  	%rd4760, %rd405, 4294967295;
	add.s64 	%rd4761, %rd4759, %rd18;
	sub.s64 	%rd4762, %rd4760, %rd4761;
	cvt.u32.u64 	%r2928, %rd4762;
	shr.u64 	%rd4763, %rd4762, 63;
	cvt.u32.u64 	%r1952, %rd4763;
	add.s32 	%r1953, %r172, %r1952;
	sub.s32 	%r2927, %r2927, %r1953;
$L__BB1_498:
	shr.u32 	%r1954, %r83, 5;
	and.b32  	%r1955, %r83, 31;
	mul.wide.u32 	%rd4764, %r1954, 4;
	add.s64 	%rd4765, %rd2, %rd4764;
	ld.local.u32 	%r1956, [%rd4765];
	shr.u32 	%r1957, %r1956, %r1955;
	and.b32  	%r1958, %r1957, 1;
	setp.eq.b32 	%p521, %r1958, 1;
	not.pred 	%p522, %p521;
	mov.u32 	%r3031, %r2927;
	mov.u32 	%r3032, %r2928;
	mov.u32 	%r3033, %r2929;
	mov.u32 	%r3034, %r2930;
	mov.u32 	%r3035, %r2931;
	mov.u32 	%r3036, %r2932;
	mov.u32 	%r3037, %r2933;
	mov.u32 	%r3038, %r2934;
	mov.u32 	%r3039, %r2935;
	mov.u32 	%r3040, %r2936;
	mov.u32 	%r3041, %r2937;
	mov.u32 	%r3042, %r2938;
	mov.u32 	%r3043, %r2939;
	mov.u32 	%r3044, %r2940;
	mov.u32 	%r3045, %r2941;
	mov.u32 	%r3046, %r2942;
	mov.u32 	%r3047, %r2943;
	mov.u32 	%r3048, %r2944;
	mov.u32 	%r3049, %r2945;
	mov.u32 	%r3050, %r2946;
	mov.u32 	%r3051, %r2947;
	mov.u32 	%r3052, %r2948;
	mov.u32 	%r3053, %r2949;
	mov.u32 	%r3054, %r2950;
	@%p522 bra 	$L__BB1_879;
	ld.const.u32 	%r3040, [GEN_Y+24];
	ld.const.u32 	%r3048, [GEN_X+24];
	ld.const.u32 	%r3052, [GEN_X+8];
	ld.const.u32 	%r3039, [GEN_Y+28];
	ld.const.u32 	%r3047, [GEN_X+28];
	ld.const.u32 	%r3051, [GEN_X+12];
	ld.const.u32 	%r3045, [GEN_Y+4];
	ld.const.u32 	%r3044, [GEN_Y+8];
	ld.const.u32 	%r3043, [GEN_Y+12];
	ld.const.u32 	%r3050, [GEN_X+16];
	ld.const.u32 	%r3053, [GEN_X+4];
	ld.const.u32 	%r3042, [GEN_Y+16];
	ld.const.u32 	%r3049, [GEN_X+20];
	ld.const.u32 	%r3041, [GEN_Y+20];
	ld.const.u32 	%r3054, [GEN_X];
	ld.const.u32 	%r3046, [GEN_Y];
	or.b32  	%r1961, %r2934, %r2933;
	or.b32  	%r1962, %r1961, %r2932;
	or.b32  	%r1963, %r1962, %r2931;
	or.b32  	%r1964, %r1963, %r2930;
	or.b32  	%r1965, %r1964, %r2929;
	or.b32  	%r1966, %r1965, %r2928;
	or.b32  	%r1967, %r1966, %r2927;
	setp.eq.s32 	%p523, %r1967, 0;
	mov.b32 	%r3038, 1;
	mov.b32 	%r3031, 0;
	mov.u32 	%r3032, %r3031;
	mov.u32 	%r3033, %r3031;
	mov.u32 	%r3034, %r3031;
	mov.u32 	%r3035, %r3031;
	mov.u32 	%r3036, %r3031;
	mov.u32 	%r3037, %r3031;
	@%p523 bra 	$L__BB1_879;
	mul.wide.u32 	%rd4766, %r2934, %r2934;
	cvt.u32.u64 	%r1968, %rd4766;
	shr.u64 	%rd4767, %rd4766, 32;
	mul.wide.u32 	%rd4768, %r2933, %r2934;
	add.s64 	%rd4769, %rd4767, %rd4768;
	shr.u64 	%rd4770, %rd4769, 32;
	mul.wide.u32 	%rd4771, %r2932, %r2934;
	add.s64 	%rd4772, %rd4770, %rd4771;
	shr.u64 	%rd4773, %rd4772, 32;
	mul.wide.u32 	%rd4774, %r2931, %r2934;
	add.s64 	%rd4775, %rd4773, %rd4774;
	shr.u64 	%rd4776, %rd4775, 32;
	mul.wide.u32 	%rd4777, %r2930, %r2934;
	add.s64 	%rd4778, %rd4776, %rd4777;
	shr.u64 	%rd4779, %rd4778, 32;
	mul.wide.u32 	%rd4780, %r2929, %r2934;
	add.s64 	%rd4781, %rd4779, %rd4780;
	shr.u64 	%rd4782, %rd4781, 32;
	mul.wide.u32 	%rd4783, %r2928, %r2934;
	add.s64 	%rd4784, %rd4782, %rd4783;
	shr.u64 	%rd4785, %rd4784, 32;
	mul.wide.u32 	%rd4786, %r2927, %r2934;
	add.s64 	%rd4787, %rd4785, %rd4786;
	shr.u64 	%rd4788, %rd4787, 32;
	and.b64  	%rd4789, %rd4769, 4294967295;
	add.s64 	%rd4790, %rd4768, %rd4789;
	shr.u64 	%rd4791, %rd4790, 32;
	mul.wide.u32 	%rd4792, %r2933, %r2933;
	and.b64  	%rd4793, %rd4772, 4294967295;
	add.s64 	%rd4794, %rd4791, %rd4793;
	add.s64 	%rd4795, %rd4794, %rd4792;
	shr.u64 	%rd4796, %rd4795, 32;
	mul.wide.u32 	%rd4797, %r2932, %r2933;
	and.b64  	%rd4798, %rd4775, 4294967295;
	add.s64 	%rd4799, %rd4796, %rd4798;
	add.s64 	%rd4800, %rd4799, %rd4797;
	shr.u64 	%rd4801, %rd4800, 32;
	mul.wide.u32 	%rd4802, %r2931, %r2933;
	and.b64  	%rd4803, %rd4778, 4294967295;
	add.s64 	%rd4804, %rd4801, %rd4803;
	add.s64 	%rd4805, %rd4804, %rd4802;
	shr.u64 	%rd4806, %rd4805, 32;
	mul.wide.u32 	%rd4807, %r2930, %r2933;
	and.b64  	%rd4808, %rd4781, 4294967295;
	add.s64 	%rd4809, %rd4806, %rd4808;
	add.s64 	%rd4810, %rd4809, %rd4807;
	shr.u64 	%rd4811, %rd4810, 32;
	mul.wide.u32 	%rd4812, %r2929, %r2933;
	and.b64  	%rd4813, %rd4784, 4294967295;
	add.s64 	%rd4814, %rd4811, %rd4813;
	add.s64 	%rd4815, %rd4814, %rd4812;
	shr.u64 	%rd4816, %rd4815, 32;
	mul.wide.u32 	%rd4817, %r2928, %r2933;
	and.b64  	%rd4818, %rd4787, 4294967295;
	add.s64 	%rd4819, %rd4816, %rd4818;
	add.s64 	%rd4820, %rd4819, %rd4817;
	shr.u64 	%rd4821, %rd4820, 32;
	mul.wide.u32 	%rd4822, %r2927, %r2933;
	add.s64 	%rd4823, %rd4821, %rd4788;
	add.s64 	%rd4824, %rd4823, %rd4822;
	shr.u64 	%rd4825, %rd4824, 32;
	and.b64  	%rd4826, %rd4795, 4294967295;
	add.s64 	%rd4827, %rd4771, %rd4826;
	shr.u64 	%rd4828, %rd4827, 32;
	and.b64  	%rd4829, %rd4800, 4294967295;
	add.s64 	%rd4830, %rd4828, %rd4829;
	add.s64 	%rd4831, %rd4830, %rd4797;
	shr.u64 	%rd4832, %rd4831, 32;
	mul.wide.u32 	%rd4833, %r2932, %r2932;
	and.b64  	%rd4834, %rd4805, 4294967295;
	add.s64 	%rd4835, %rd4832, %rd4834;
	add.s64 	%rd4836, %rd4835, %rd4833;
	shr.u64 	%rd4837, %rd4836, 32;
	mul.wide.u32 	%rd4838, %r2931, %r2932;
	and.b64  	%rd4839, %rd4810, 4294967295;
	add.s64 	%rd4840, %rd4837, %rd4839;
	add.s64 	%rd4841, %rd4840, %rd4838;
	shr.u64 	%rd4842, %rd4841, 32;
	mul.wide.u32 	%rd4843, %r2930, %r2932;
	and.b64  	%rd4844, %rd4815, 4294967295;
	add.s64 	%rd4845, %rd4842, %rd4844;
	add.s64 	%rd4846, %rd4845, %rd4843;
	shr.u64 	%rd4847, %rd4846, 32;
	mul.wide.u32 	%rd4848, %r2929, %r2932;
	and.b64  	%rd4849, %rd4820, 4294967295;
	add.s64 	%rd4850, %rd4847, %rd4849;
	add.s64 	%rd4851, %rd4850, %rd4848;
	shr.u64 	%rd4852, %rd4851, 32;
	mul.wide.u32 	%rd4853, %r2928, %r2932;
	and.b64  	%rd4854, %rd4824, 4294967295;
	add.s64 	%rd4855, %rd4852, %rd4854;
	add.s64 	%rd4856, %rd4855, %rd4853;
	shr.u64 	%rd4857, %rd4856, 32;
	mul.wide.u32 	%rd4858, %r2927, %r2932;
	add.s64 	%rd4859, %rd4857, %rd4825;
	add.s64 	%rd4860, %rd4859, %rd4858;
	shr.u64 	%rd4861, %rd4860, 32;
	and.b64  	%rd4862, %rd4831, 4294967295;
	add.s64 	%rd4863, %rd4774, %rd4862;
	shr.u64 	%rd4864, %rd4863, 32;
	and.b64  	%rd4865, %rd4836, 4294967295;
	add.s64 	%rd4866, %rd4864, %rd4865;
	add.s64 	%rd4867, %rd4866, %rd4802;
	shr.u64 	%rd4868, %rd4867, 32;
	and.b64  	%rd4869, %rd4841, 4294967295;
	add.s64 	%rd4870, %rd4868, %rd4869;
	add.s64 	%rd4871, %rd4870, %rd4838;
	shr.u64 	%rd4872, %rd4871, 32;
	mul.wide.u32 	%rd4873, %r2931, %r2931;
	and.b64  	%rd4874, %rd4846, 4294967295;
	add.s64 	%rd4875, %rd4872, %rd4874;
	add.s64 	%rd4876, %rd4875, %rd4873;
	shr.u64 	%rd4877, %rd4876, 32;
	mul.wide.u32 	%rd4878, %r2930, %r2931;
	and.b64  	%rd4879, %rd4851, 4294967295;
	add.s64 	%rd4880, %rd4877, %rd4879;
	add.s64 	%rd4881, %rd4880, %rd4878;
	shr.u64 	%rd4882, %rd4881, 32;
	mul.wide.u32 	%rd4883, %r2929, %r2931;
	and.b64  	%rd4884, %rd4856, 4294967295;
	add.s64 	%rd4885, %rd4882, %rd4884;
	add.s64 	%rd4886, %rd4885, %rd4883;
	shr.u64 	%rd4887, %rd4886, 32;
	mul.wide.u32 	%rd4888, %r2928, %r2931;
	and.b64  	%rd4889, %rd4860, 4294967295;
	add.s64 	%rd4890, %rd4887, %rd4889;
	add.s64 	%rd4891, %rd4890, %rd4888;
	shr.u64 	%rd4892, %rd4891, 32;
	mul.wide.u32 	%rd4893, %r2927, %r2931;
	add.s64 	%rd4894, %rd4892, %rd4861;
	add.s64 	%rd4895, %rd4894, %rd4893;
	shr.u64 	%rd4896, %rd4895, 32;
	and.b64  	%rd4897, %rd4867, 4294967295;
	add.s64 	%rd4898, %rd4777, %rd4897;
	shr.u64 	%rd4899, %rd4898, 32;
	and.b64  	%rd4900, %rd4871, 4294967295;
	add.s64 	%rd4901, %rd4899, %rd4900;
	add.s64 	%rd4902, %rd4901, %rd4807;
	shr.u64 	%rd4903, %rd4902, 32;
	and.b64  	%rd4904, %rd4876, 4294967295;
	add.s64 	%rd4905, %rd4903, %rd4904;
	add.s64 	%rd4906, %rd4905, %rd4843;
	shr.u64 	%rd4907, %rd4906, 32;
	and.b64  	%rd4908, %rd4881, 4294967295;
	add.s64 	%rd4909, %rd4907, %rd4908;
	add.s64 	%rd4910, %rd4909, %rd4878;
	shr.u64 	%rd4911, %rd4910, 32;
	mul.wide.u32 	%rd4912, %r2930, %r2930;
	and.b64  	%rd4913, %rd4886, 4294967295;
	add.s64 	%rd4914, %rd4911, %rd4913;
	add.s64 	%rd4915, %rd4914, %rd4912;
	shr.u64 	%rd4916, %rd4915, 32;
	mul.wide.u32 	%rd4917, %r2929, %r2930;
	and.b64  	%rd4918, %rd4891, 4294967295;
	add.s64 	%rd4919, %rd4916, %rd4918;
	add.s64 	%rd4920, %rd4919, %rd4917;
	shr.u64 	%rd4921, %rd4920, 32;
	mul.wide.u32 	%rd4922, %r2928, %r2930;
	and.b64  	%rd4923, %rd4895, 4294967295;
	add.s64 	%rd4924, %rd4921, %rd4923;
	add.s64 	%rd4925, %rd4924, %rd4922;
	shr.u64 	%rd4926, %rd4925, 32;
	mul.wide.u32 	%rd4927, %r2927, %r2930;
	add.s64 	%rd4928, %rd4926, %rd4896;
	add.s64 	%rd4929, %rd4928, %rd4927;
	shr.u64 	%rd4930, %rd4929, 32;
	and.b64  	%rd4931, %rd4902, 4294967295;
	add.s64 	%rd4932, %rd4780, %rd4931;
	shr.u64 	%rd4933, %rd4932, 32;
	and.b64  	%rd4934, %rd4906, 4294967295;
	add.s64 	%rd4935, %rd4933, %rd4934;
	add.s64 	%rd4936, %rd4935, %rd4812;
	shr.u64 	%rd4937, %rd4936, 32;
	and.b64  	%rd4938, %rd4910, 4294967295;
	add.s64 	%rd4939, %rd4937, %rd4938;
	add.s64 	%rd4940, %rd4939, %rd4848;
	shr.u64 	%rd4941, %rd4940, 32;
	and.b64  	%rd4942, %rd4915, 4294967295;
	add.s64 	%rd4943, %rd4941, %rd4942;
	add.s64 	%rd4944, %rd4943, %rd4883;
	shr.u64 	%rd4945, %rd4944, 32;
	and.b64  	%rd4946, %rd4920, 4294967295;
	add.s64 	%rd4947, %rd4945, %rd4946;
	add.s64 	%rd4948, %rd4947, %rd4917;
	shr.u64 	%rd4949, %rd4948, 32;
	mul.wide.u32 	%rd4950, %r2929, %r2929;
	and.b64  	%rd4951, %rd4925, 4294967295;
	add.s64 	%rd4952, %rd4949, %rd4951;
	add.s64 	%rd4953, %rd4952, %rd4950;
	shr.u64 	%rd4954, %rd4953, 32;
	mul.wide.u32 	%rd4955, %r2928, %r2929;
	and.b64  	%rd4956, %rd4929, 4294967295;
	add.s64 	%rd4957, %rd4954, %rd4956;
	add.s64 	%rd4958, %rd4957, %rd4955;
	shr.u64 	%rd4959, %rd4958, 32;
	mul.wide.u32 	%rd4960, %r2927, %r2929;
	add.s64 	%rd4961, %rd4959, %rd4930;
	add.s64 	%rd4962, %rd4961, %rd4960;
	shr.u64 	%rd4963, %rd4962, 32;
	and.b64  	%rd4964, %rd4936, 4294967295;
	add.s64 	%rd4965, %rd4783, %rd4964;
	shr.u64 	%rd4966, %rd4965, 32;
	and.b64  	%rd4967, %rd4940, 4294967295;
	add.s64 	%rd4968, %rd4966, %rd4967;
	add.s64 	%rd4969, %rd4968, %rd4817;
	shr.u64 	%rd4970, %rd4969, 32;
	and.b64  	%rd4971, %rd4944, 4294967295;
	add.s64 	%rd4972, %rd4970, %rd4971;
	add.s64 	%rd4973, %rd4972, %rd4853;
	shr.u64 	%rd4974, %rd4973, 32;
	and.b64  	%rd4975, %rd4948, 4294967295;
	add.s64 	%rd4976, %rd4974, %rd4975;
	add.s64 	%rd4977, %rd4976, %rd4888;
	shr.u64 	%rd4978, %rd4977, 32;
	and.b64  	%rd4979, %rd4953, 4294967295;
	add.s64 	%rd4980, %rd4978, %rd4979;
	add.s64 	%rd4981, %rd4980, %rd4922;
	shr.u64 	%rd4982, %rd4981, 32;
	and.b64  	%rd4983, %rd4958, 4294967295;
	add.s64 	%rd4984, %rd4982, %rd4983;
	add.s64 	%rd4985, %rd4984, %rd4955;
	shr.u64 	%rd4986, %rd4985, 32;
	mul.wide.u32 	%rd4987, %r2928, %r2928;
	and.b64  	%rd4988, %rd4962, 4294967295;
	add.s64 	%rd4989, %rd4986, %rd4988;
	add.s64 	%rd4990, %rd4989, %rd4987;
	shr.u64 	%rd4991, %rd4990, 32;
	mul.wide.u32 	%rd4992, %r2927, %r2928;
	add.s64 	%rd4993, %rd4991, %rd4963;
	add.s64 	%rd4994, %rd4993, %rd4992;
	shr.u64 	%rd4995, %rd4994, 32;
	and.b64  	%rd4996, %rd4969, 4294967295;
	add.s64 	%rd4997, %rd4786, %rd4996;
	shr.u64 	%rd4998, %rd4997, 32;
	and.b64  	%rd4999, %rd4973, 4294967295;
	add.s64 	%rd5000, %rd4998, %rd4999;
	add.s64 	%rd5001, %rd5000, %rd4822;
	cvt.u32.u64 	%r1969, %rd5001;
	shr.u64 	%rd5002, %rd5001, 32;
	and.b64  	%rd5003, %rd4977, 4294967295;
	add.s64 	%rd5004, %rd5002, %rd5003;
	add.s64 	%rd5005, %rd5004, %rd4858;
	shr.u64 	%rd5006, %rd5005, 32;
	and.b64  	%rd5007, %rd4981, 4294967295;
	add.s64 	%rd5008, %rd5006, %rd5007;
	add.s64 	%rd5009, %rd5008, %rd4893;
	shr.u64 	%rd5010, %rd5009, 32;
	and.b64  	%rd5011, %rd4985, 4294967295;
	add.s64 	%rd5012, %rd5010, %rd5011;
	add.s64 	%rd5013, %rd5012, %rd4927;
	shr.u64 	%rd5014, %rd5013, 32;
	and.b64  	%rd5015, %rd4990, 4294967295;
	add.s64 	%rd5016, %rd5014, %rd5015;
	add.s64 	%rd5017, %rd5016, %rd4960;
	shr.u64 	%rd5018, %rd5017, 32;
	and.b64  	%rd5019, %rd4994, 4294967295;
	add.s64 	%rd5020, %rd5018, %rd5019;
	add.s64 	%rd5021, %rd5020, %rd4992;
	shr.u64 	%rd5022, %rd5021, 32;
	mul.wide.u32 	%rd5023, %r2927, %r2927;
	add.s64 	%rd5024, %rd5022, %rd4995;
	add.s64 	%rd5025, %rd5024, %rd5023;
	shr.u64 	%rd5026, %rd5025, 32;
	and.b64  	%rd5027, %rd5001, 4294967295;
	mul.lo.s64 	%rd5028, %rd5027, 977;
	cvt.u32.u64 	%r1970, %rd5028;
	shr.u64 	%rd5029, %rd5028, 32;
	and.b64  	%rd5030, %rd5005, 4294967295;
	mad.lo.s64 	%rd5031, %rd5030, 977, %rd5029;
	shr.u64 	%rd5032, %rd5031, 32;
	and.b64  	%rd5033, %rd5009, 4294967295;
	mad.lo.s64 	%rd5034, %rd5033, 977, %rd5032;
	shr.u64 	%rd5035, %rd5034, 32;
	and.b64  	%rd5036, %rd5013, 4294967295;
	mad.lo.s64 	%rd5037, %rd5036, 977, %rd5035;
	shr.u64 	%rd5038, %rd5037, 32;
	and.b64  	%rd5039, %rd5017, 4294967295;
	mad.lo.s64 	%rd5040, %rd5039, 977, %rd5038;
	shr.u64 	%rd5041, %rd5040, 32;
	and.b64  	%rd5042, %rd5021, 4294967295;
	mad.lo.s64 	%rd5043, %rd5042, 977, %rd5041;
	shr.u64 	%rd5044, %rd5043, 32;
	and.b64  	%rd5045, %rd5025, 4294967295;
	mad.lo.s64 	%rd5046, %rd5045, 977, %rd5044;
	shr.u64 	%rd5047, %rd5046, 32;
	mad.lo.s64 	%rd5048, %rd5026, 977, %rd5047;
	shr.u64 	%rd5049, %rd5048, 32;
	add.s32 	%r1971, %r1968, %r1970;
	setp.lt.u32 	%p524, %r1971, %r1968;
	selp.u64 	%rd5050, 1, 0, %p524;
	and.b64  	%rd5051, %rd4790, 4294967295;
	and.b64  	%rd5052, %rd5031, 4294967295;
	add.s64 	%rd5053, %rd5051, %rd5050;
	add.s64 	%rd5054, %rd5053, %rd5052;
	cvt.u32.u64 	%r1972, %rd5054;
	shr.u64 	%rd5055, %rd5054, 32;
	and.b64  	%rd5056, %rd4827, 4294967295;
	and.b64  	%rd5057, %rd5034, 4294967295;
	add.s64 	%rd5058, %rd5055, %rd5056;
	add.s64 	%rd5059, %rd5058, %rd5057;
	shr.u64 	%rd5060, %rd5059, 32;
	and.b64  	%rd5061, %rd4863, 4294967295;
	and.b64  	%rd5062, %rd5037, 4294967295;
	add.s64 	%rd5063, %rd5060, %rd5061;
	add.s64 	%rd5064, %rd5063, %rd5062;
	shr.u64 	%rd5065, %rd5064, 32;
	and.b64  	%rd5066, %rd4898, 4294967295;
	and.b64  	%rd5067, %rd5040, 4294967295;
	add.s64 	%rd5068, %rd5065, %rd5066;
	add.s64 	%rd5069, %rd5068, %rd5067;
	shr.u64 	%rd5070, %rd5069, 32;
	and.b64  	%rd5071, %rd4932, 4294967295;
	and.b64  	%rd5072, %rd5043, 4294967295;
	add.s64 	%rd5073, %rd5070, %rd5071;
	add.s64 	%rd5074, %rd5073, %rd5072;
	shr.u64 	%rd5075, %rd5074, 32;
	and.b64  	%rd5076, %rd4965, 4294967295;
	and.b64  	%rd5077, %rd5046, 4294967295;
	add.s64 	%rd5078, %rd5075, %rd5076;
	add.s64 	%rd5079, %rd5078, %rd5077;
	shr.u64 	%rd5080, %rd5079, 32;
	and.b64  	%rd5081, %rd4997, 4294967295;
	and.b64  	%rd5082, %rd5048, 4294967295;
	add.s64 	%rd5083, %rd5080, %rd5081;
	add.s64 	%rd5084, %rd5083, %rd5082;
	shr.u64 	%rd5085, %rd5084, 32;
	add.s64 	%rd5086, %rd5049, %rd5085;
	add.s32 	%r1973, %r1972, %r1969;
	setp.lt.u32 	%p525, %r1973, %r1972;
	selp.u64 	%rd5087, 1, 0, %p525;
	and.b64  	%rd5088, %rd5059, 4294967295;
	add.s64 	%rd5089, %rd5088, %rd5087;
	add.s64 	%rd5090, %rd5089, %rd5030;
	shr.u64 	%rd5091, %rd5090, 32;
	and.b64  	%rd5092, %rd5064, 4294967295;
	add.s64 	%rd5093, %rd5091, %rd5092;
	add.s64 	%rd5094, %rd5093, %rd5033;
	shr.u64 	%rd5095, %rd5094, 32;
	and.b64  	%rd5096, %rd5069, 4294967295;
	add.s64 	%rd5097, %rd5095, %rd5096;
	add.s64 	%rd5098, %rd5097, %rd5036;
	shr.u64 	%rd5099, %rd5098, 32;
	and.b64  	%rd5100, %rd5074, 4294967295;
	add.s64 	%rd5101, %rd5099, %rd5100;
	add.s64 	%rd5102, %rd5101, %rd5039;
	shr.u64 	%rd5103, %rd5102, 32;
	and.b64  	%rd5104, %rd5079, 4294967295;
	add.s64 	%rd5105, %rd5103, %rd5104;
	add.s64 	%rd5106, %rd5105, %rd5042;
	shr.u64 	%rd5107, %rd5106, 32;
	and.b64  	%rd5108, %rd5084, 4294967295;
	add.s64 	%rd5109, %rd5107, %rd5108;
	add.s64 	%rd5110, %rd5109, %rd5045;
	cvt.u32.u64 	%r1974, %rd5110;
	shr.u64 	%rd5111, %rd5110, 32;
	add.s64 	%rd5112, %rd5111, %rd5086;
	add.s64 	%rd5113, %rd5112, %rd5026;
	shr.u64 	%rd5114, %rd5113, 32;
	and.b64  	%rd5115, %rd5113, 4294967295;
	mul.lo.s64 	%rd5116, %rd5115, 977;
	shr.u64 	%rd5117, %rd5116, 32;
	mad.lo.s64 	%rd5118, %rd5114, 977, %rd5117;
	cvt.u64.u32 	%rd5119, %r1971;
	and.b64  	%rd5120, %rd5116, 4294967295;
	add.s64 	%rd15818, %rd5120, %rd5119;
	shr.u64 	%rd5121, %rd15818, 32;
	cvt.u64.u32 	%rd5122, %r1973;
	add.s64 	%rd5123, %rd5121, %rd5122;
	add.s64 	%rd5124, %rd5113, %rd5118;
	and.b64  	%rd5125, %rd5124, 4294967295;
	add.s64 	%rd15819, %rd5123, %rd5125;
	shr.u64 	%rd5126, %rd15819, 32;
	and.b64  	%rd5127, %rd5090, 4294967295;
	add.s64 	%rd5128, %rd5126, %rd5127;
	add.s64 	%rd15820, %rd5128, %rd5114;
	shr.u64 	%rd5129, %rd15820, 32;
	and.b64  	%rd5130, %rd5094, 4294967295;
	add.s64 	%rd15821, %rd5129, %rd5130;
	shr.u64 	%rd5131, %rd15821, 32;
	and.b64  	%rd5132, %rd5098, 4294967295;
	add.s64 	%rd15822, %rd5131, %rd5132;
	shr.u64 	%rd5133, %rd15822, 32;
	and.b64  	%rd5134, %rd5102, 4294967295;
	add.s64 	%rd15823, %rd5133, %rd5134;
	shr.u64 	%rd5135, %rd15823, 32;
	and.b64  	%rd5136, %rd5106, 4294967295;
	add.s64 	%rd15824, %rd5135, %rd5136;
	{ .reg .b32 tmp; mov.b64 {tmp, %r1975}, %rd15824; }
	add.s32 	%r2951, %r1974, %r1975;
$L__BB1_501:
	ld.const.u32 	%rd420, [FIELD_P+20];
	ld.const.u32 	%rd421, [FIELD_P+24];
	ld.const.u32 	%rd422, [FIELD_P+16];
	ld.const.u32 	%rd423, [FIELD_P+12];
	ld.const.u32 	%rd424, [FIELD_P+8];
	ld.const.u32 	%rd425, [FIELD_P+4];
	ld.const.u32 	%rd426, [FIELD_P];
	cvt.u32.u64 	%r334, %rd15824;
	cvt.u32.u64 	%r335, %rd15823;
	cvt.u32.u64 	%r336, %rd15822;
	cvt.u32.u64 	%r337, %rd15821;
	cvt.u32.u64 	%r338, %rd15820;
	cvt.u32.u64 	%r339, %rd15819;
	ld.const.u32 	%r340, [FIELD_P+28];
	setp.lt.u32 	%p526, %r2951, %r340;
	@%p526 bra 	$L__BB1_516;
	setp.gt.u32 	%p527, %r2951, %r340;
	@%p527 bra 	$L__BB1_515;
	cvt.u32.u64 	%r1976, %rd421;
	setp.gt.u32 	%p528, %r1976, %r334;
	@%p528 bra 	$L__BB1_516;
	setp.lt.u32 	%p529, %r1976, %r334;
	@%p529 bra 	$L__BB1_515;
	cvt.u32.u64 	%r1978, %rd420;
	setp.gt.u32 	%p530, %r1978, %r335;
	@%p530 bra 	$L__BB1_516;
	setp.lt.u32 	%p531, %r1978, %r335;
	@%p531 bra 	$L__BB1_515;
	cvt.u32.u64 	%r1980, %rd422;
	setp.gt.u32 	%p532, %r1980, %r336;
	@%p532 bra 	$L__BB1_516;
	setp.lt.u32 	%p533, %r1980, %r336;
	@%p533 bra 	$L__BB1_515;
	cvt.u32.u64 	%r1982, %rd423;
	setp.gt.u32 	%p534, %r1982, %r337;
	@%p534 bra 	$L__BB1_516;
	setp.lt.u32 	%p535, %r1982, %r337;
	@%p535 bra 	$L__BB1_515;
	cvt.u32.u64 	%r1984, %rd424;
	setp.gt.u32 	%p536, %r1984, %r338;
	@%p536 bra 	$L__BB1_516;
	setp.lt.u32 	%p537, %r1984, %r338;
	@%p537 bra 	$L__BB1_515;
	cvt.u32.u64 	%r1986, %rd425;
	setp.gt.u32 	%p538, %r1986, %r339;
	@%p538 bra 	$L__BB1_516;
	cvt.u32.u64 	%r1988, %rd426;
	setp.ge.u32 	%p539, %r1986, %r339;
	cvt.u32.u64 	%r1989, %rd15818;
	setp.gt.u32 	%p540, %r1988, %r1989;
	and.pred  	%p541, %p539, %p540;
	@%p541 bra 	$L__BB1_516;
$L__BB1_515:
	and.b64  	%rd5138, %rd15818, 4294967295;
	sub.s64 	%rd15818, %rd5138, %rd426;
	shr.u64 	%rd5139, %rd15818, 63;
	and.b64  	%rd5140, %rd15819, 4294967295;
	add.s64 	%rd5141, %rd5139, %rd425;
	sub.s64 	%rd15819, %rd5140, %rd5141;
	shr.u64 	%rd5142, %rd15819, 63;
	and.b64  	%rd5143, %rd15820, 4294967295;
	add.s64 	%rd5144, %rd5142, %rd424;
	sub.s64 	%rd15820, %rd5143, %rd5144;
	shr.u64 	%rd5145, %rd15820, 63;
	and.b64  	%rd5146, %rd15821, 4294967295;
	add.s64 	%rd5147, %rd5145, %rd423;
	sub.s64 	%rd15821, %rd5146, %rd5147;
	shr.u64 	%rd5148, %rd15821, 63;
	and.b64  	%rd5149, %rd15822, 4294967295;
	add.s64 	%rd5150, %rd5148, %rd422;
	sub.s64 	%rd15822, %rd5149, %rd5150;
	shr.u64 	%rd5151, %rd15822, 63;
	and.b64  	%rd5152, %rd15823, 4294967295;
	add.s64 	%rd5153, %rd5151, %rd420;
	sub.s64 	%rd15823, %rd5152, %rd5153;
	shr.u64 	%rd5154, %rd15823, 63;
	and.b64  	%rd5155, %rd15824, 4294967295;
	add.s64 	%rd5156, %rd5154, %rd421;
	sub.s64 	%rd15824, %rd5155, %rd5156;
	shr.u64 	%rd5157, %rd15824, 63;
	cvt.u32.u64 	%r1990, %rd5157;
	add.s32 	%r1991, %r340, %r1990;
	sub.s32 	%r2951, %r2951, %r1991;
	bra.uni 	$L__BB1_501;
$L__BB1_516:
	mov.b32 	%r2964, 0;
	mov.b32 	%r2963, 1;
	mov.u32 	%r2965, %r2964;
	mov.u32 	%r2966, %r2964;
	mov.u32 	%r2967, %r2964;
	mov.u32 	%r2968, %r2964;
	mov.u32 	%r2969, %r2964;
	mov.u32 	%r2970, %r2964;
$L__BB1_517:
	setp.lt.u32 	%p542, %r2970, %r340;
	@%p542 bra 	$L__BB1_532;
	setp.gt.u32 	%p543, %r2970, %r340;
	@%p543 bra 	$L__BB1_531;
	cvt.u32.u64 	%r1994, %rd421;
	setp.lt.u32 	%p544, %r2969, %r1994;
	@%p544 bra 	$L__BB1_532;
	setp.gt.u32 	%p545, %r2969, %r1994;
	@%p545 bra 	$L__BB1_531;
	cvt.u32.u64 	%r1996, %rd420;
	setp.lt.u32 	%p546, %r2968, %r1996;
	@%p546 bra 	$L__BB1_532;
	setp.gt.u32 	%p547, %r2968, %r1996;
	@%p547 bra 	$L__BB1_531;
	cvt.u32.u64 	%r1998, %rd422;
	setp.lt.u32 	%p548, %r2967, %r1998;
	@%p548 bra 	$L__BB1_532;
	setp.gt.u32 	%p549, %r2967, %r1998;
	@%p549 bra 	$L__BB1_531;
	cvt.u32.u64 	%r2000, %rd423;
	setp.lt.u32 	%p550, %r2966, %r2000;
	@%p550 bra 	$L__BB1_532;
	setp.gt.u32 	%p551, %r2966, %r2000;
	@%p551 bra 	$L__BB1_531;
	cvt.u32.u64 	%r2002, %rd424;
	setp.lt.u32 	%p552, %r2965, %r2002;
	@%p552 bra 	$L__BB1_532;
	setp.gt.u32 	%p553, %r2965, %r2002;
	@%p553 bra 	$L__BB1_531;
	cvt.u32.u64 	%r2004, %rd425;
	setp.lt.u32 	%p554, %r2964, %r2004;
	@%p554 bra 	$L__BB1_532;
	cvt.u32.u64 	%r2006, %rd426;
	setp.le.u32 	%p555, %r2964, %r2004;
	setp.lt.u32 	%p556, %r2963, %r2006;
	and.pred  	%p557, %p555, %p556;
	@%p557 bra 	$L__BB1_532;
$L__BB1_531:
	cvt.u64.u32 	%rd5159, %r2963;
	sub.s64 	%rd5160, %rd5159, %rd426;
	cvt.u32.u64 	%r2963, %rd5160;
	shr.u64 	%rd5161, %rd5160, 63;
	cvt.u64.u32 	%rd5162, %r2964;
	add.s64 	%rd5163, %rd5161, %rd425;
	sub.s64 	%rd5164, %rd5162, %rd5163;
	cvt.u32.u64 	%r2964, %rd5164;
	shr.u64 	%rd5165, %rd5164, 63;
	cvt.u64.u32 	%rd5166, %r2965;
	add.s64 	%rd5167, %rd5165, %rd424;
	sub.s64 	%rd5168, %rd5166, %rd5167;
	cvt.u32.u64 	%r2965, %rd5168;
	shr.u64 	%rd5169, %rd5168, 63;
	cvt.u64.u32 	%rd5170, %r2966;
	add.s64 	%rd5171, %rd5169, %rd423;
	sub.s64 	%rd5172, %rd5170, %rd5171;
	cvt.u32.u64 	%r2966, %rd5172;
	shr.u64 	%rd5173, %rd5172, 63;
	cvt.u64.u32 	%rd5174, %r2967;
	add.s64 	%rd5175, %rd5173, %rd422;
	sub.s64 	%rd5176, %rd5174, %rd5175;
	cvt.u32.u64 	%r2967, %rd5176;
	shr.u64 	%rd5177, %rd5176, 63;
	cvt.u64.u32 	%rd5178, %r2968;
	add.s64 	%rd5179, %rd5177, %rd420;
	sub.s64 	%rd5180, %rd5178, %rd5179;
	cvt.u32.u64 	%r2968, %rd5180;
	shr.u64 	%rd5181, %rd5180, 63;
	cvt.u64.u32 	%rd5182, %r2969;
	add.s64 	%rd5183, %rd5181, %rd421;
	sub.s64 	%rd5184, %rd5182, %rd5183;
	cvt.u32.u64 	%r2969, %rd5184;
	shr.u64 	%rd5185, %rd5184, 63;
	cvt.u32.u64 	%r2007, %rd5185;
	add.s32 	%r2008, %r340, %r2007;
	sub.s32 	%r2970, %r2970, %r2008;
	bra.uni 	$L__BB1_517;
$L__BB1_532:
	mul.wide.u32 	%rd5186, %r2963, %r2950;
	cvt.u32.u64 	%r2009, %rd5186;
	shr.u64 	%rd5187, %rd5186, 32;
	mul.wide.u32 	%rd5188, %r2964, %r2950;
	add.s64 	%rd5189, %rd5187, %rd5188;
	shr.u64 	%rd5190, %rd5189, 32;
	mul.wide.u32 	%rd5191, %r2965, %r2950;
	add.s64 	%rd5192, %rd5190, %rd5191;
	shr.u64 	%rd5193, %rd5192, 32;
	mul.wide.u32 	%rd5194, %r2966, %r2950;
	add.s64 	%rd5195, %rd5193, %rd5194;
	shr.u64 	%rd5196, %rd5195, 32;
	mul.wide.u32 	%rd5197, %r2967, %r2950;
	add.s64 	%rd5198, %rd5196, %rd5197;
	shr.u64 	%rd5199, %rd5198, 32;
	mul.wide.u32 	%rd5200, %r2968, %r2950;
	add.s64 	%rd5201, %rd5199, %rd5200;
	shr.u64 	%rd5202, %rd5201, 32;
	mul.wide.u32 	%rd5203, %r2969, %r2950;
	add.s64 	%rd5204, %rd5202, %rd5203;
	shr.u64 	%rd5205, %rd5204, 32;
	mul.wide.u32 	%rd5206, %r2970, %r2950;
	add.s64 	%rd5207, %rd5205, %rd5206;
	shr.u64 	%rd5208, %rd5207, 32;
	mul.wide.u32 	%rd5209, %r2963, %r2949;
	and.b64  	%rd5210, %rd5189, 4294967295;
	add.s64 	%rd5211, %rd5209, %rd5210;
	shr.u64 	%rd5212, %rd5211, 32;
	mul.wide.u32 	%rd5213, %r2964, %r2949;
	and.b64  	%rd5214, %rd5192, 4294967295;
	add.s64 	%rd5215, %rd5212, %rd5214;
	add.s64 	%rd5216, %rd5215, %rd5213;
	shr.u64 	%rd5217, %rd5216, 32;
	mul.wide.u32 	%rd5218, %r2965, %r2949;
	and.b64  	%rd5219, %rd5195, 4294967295;
	add.s64 	%rd5220, %rd5217, %rd5219;
	add.s64 	%rd5221, %rd5220, %rd5218;
	shr.u64 	%rd5222, %rd5221, 32;
	mul.wide.u32 	%rd5223, %r2966, %r2949;
	and.b64  	%rd5224, %rd5198, 4294967295;
	add.s64 	%rd5225, %rd5222, %rd5224;
	add.s64 	%rd5226, %rd5225, %rd5223;
	shr.u64 	%rd5227, %rd5226, 32;
	mul.wide.u32 	%rd5228, %r2967, %r2949;
	and.b64  	%rd5229, %rd5201, 4294967295;
	add.s64 	%rd5230, %rd5227, %rd5229;
	add.s64 	%rd5231, %rd5230, %rd5228;
	shr.u64 	%rd5232, %rd5231, 32;
	mul.wide.u32 	%rd5233, %r2968, %r2949;
	and.b64  	%rd5234, %rd5204, 4294967295;
	add.s64 	%rd5235, %rd5232, %rd5234;
	add.s64 	%rd5236, %rd5235, %rd5233;
	shr.u64 	%rd5237, %rd5236, 32;
	mul.wide.u32 	%rd5238, %r2969, %r2949;
	and.b64  	%rd5239, %rd5207, 4294967295;
	add.s64 	%rd5240, %rd5237, %rd5239;
	add.s64 	%rd5241, %rd5240, %rd5238;
	shr.u64 	%rd5242, %rd5241, 32;
	mul.wide.u32 	%rd5243, %r2970, %r2949;
	add.s64 	%rd5244, %rd5242, %rd5208;
	add.s64 	%rd5245, %rd5244, %rd5243;
	shr.u64 	%rd5246, %rd5245, 32;
	mul.wide.u32 	%rd5247, %r2963, %r2948;
	and.b64  	%rd5248, %rd5216, 4294967295;
	add.s64 	%rd5249, %rd5247, %rd5248;
	shr.u64 	%rd5250, %rd5249, 32;
	mul.wide.u32 	%rd5251, %r2964, %r2948;
	and.b64  	%rd5252, %rd5221, 4294967295;
	add.s64 	%rd5253, %rd5250, %rd5252;
	add.s64 	%rd5254, %rd5253, %rd5251;
	shr.u64 	%rd5255, %rd5254, 32;
	mul.wide.u32 	%rd5256, %r2965, %r2948;
	and.b64  	%rd5257, %rd5226, 4294967295;
	add.s64 	%rd5258, %rd5255, %rd5257;
	add.s64 	%rd5259, %rd5258, %rd5256;
	shr.u64 	%rd5260, %rd5259, 32;
	mul.wide.u32 	%rd5261, %r2966, %r2948;
	and.b64  	%rd5262, %rd5231, 4294967295;
	add.s64 	%rd5263, %rd5260, %rd5262;
	add.s64 	%rd5264, %rd5263, %rd5261;
	shr.u64 	%rd5265, %rd5264, 32;
	mul.wide.u32 	%rd5266, %r2967, %r2948;
	and.b64  	%rd5267, %rd5236, 4294967295;
	add.s64 	%rd5268, %rd5265, %rd5267;
	add.s64 	%rd5269, %rd5268, %rd5266;
	shr.u64 	%rd5270, %rd5269, 32;
	mul.wide.u32 	%rd5271, %r2968, %r2948;
	and.b64  	%rd5272, %rd5241, 4294967295;
	add.s64 	%rd5273, %rd5270, %rd5272;
	add.s64 	%rd5274, %rd5273, %rd5271;
	shr.u64 	%rd5275, %rd5274, 32;
	mul.wide.u32 	%rd5276, %r2969, %r2948;
	and.b64  	%rd5277, %rd5245, 4294967295;
	add.s64 	%rd5278, %rd5275, %rd5277;
	add.s64 	%rd5279, %rd5278, %rd5276;
	shr.u64 	%rd5280, %rd5279, 32;
	mul.wide.u32 	%rd5281, %r2970, %r2948;
	add.s64 	%rd5282, %rd5280, %rd5246;
	add.s64 	%rd5283, %rd5282, %rd5281;
	shr.u64 	%rd5284, %rd5283, 32;
	mul.wide.u32 	%rd5285, %r2963, %r2947;
	and.b64  	%rd5286, %rd5254, 4294967295;
	add.s64 	%rd5287, %rd5285, %rd5286;
	shr.u64 	%rd5288, %rd5287, 32;
	mul.wide.u32 	%rd5289, %r2964, %r2947;
	and.b64  	%rd5290, %rd5259, 4294967295;
	add.s64 	%rd5291, %rd5288, %rd5290;
	add.s64 	%rd5292, %rd5291, %rd5289;
	shr.u64 	%rd5293, %rd5292, 32;
	mul.wide.u32 	%rd5294, %r2965, %r2947;
	and.b64  	%rd5295, %rd5264, 4294967295;
	add.s64 	%rd5296, %rd5293, %rd5295;
	add.s64 	%rd5297, %rd5296, %rd5294;
	shr.u64 	%rd5298, %rd5297, 32;
	mul.wide.u32 	%rd5299, %r2966, %r2947;
	and.b64  	%rd5300, %rd5269, 4294967295;
	add.s64 	%rd5301, %rd5298, %rd5300;
	add.s64 	%rd5302, %rd5301, %rd5299;
	shr.u64 	%rd5303, %rd5302, 32;
	mul.wide.u32 	%rd5304, %r2967, %r2947;
	and.b64  	%rd5305, %rd5274, 4294967295;
	add.s64 	%rd5306, %rd5303, %rd5305;
	add.s64 	%rd5307, %rd5306, %rd5304;
	shr.u64 	%rd5308, %rd5307, 32;
	mul.wide.u32 	%rd5309, %r2968, %r2947;
	and.b64  	%rd5310, %rd5279, 4294967295;
	add.s64 	%rd5311, %rd5308, %rd5310;
	add.s64 	%rd5312, %rd5311, %rd5309;
	shr.u64 	%rd5313, %rd5312, 32;
	mul.wide.u32 	%rd5314, %r2969, %r2947;
	and.b64  	%rd5315, %rd5283, 4294967295;
	add.s64 	%rd5316, %rd5313, %rd5315;
	add.s64 	%rd5317, %rd5316, %rd5314;
	shr.u64 	%rd5318, %rd5317, 32;
	mul.wide.u32 	%rd5319, %r2970, %r2947;
	add.s64 	%rd5320, %rd5318, %rd5284;
	add.s64 	%rd5321, %rd5320, %rd5319;
	shr.u64 	%rd5322, %rd5321, 32;
	mul.wide.u32 	%rd5323, %r2963, %r2946;
	and.b64  	%rd5324, %rd5292, 4294967295;
	add.s64 	%rd5325, %rd5323, %rd5324;
	shr.u64 	%rd5326, %rd5325, 32;
	mul.wide.u32 	%rd5327, %r2964, %r2946;
	and.b64  	%rd5328, %rd5297, 4294967295;
	add.s64 	%rd5329, %rd5326, %rd5328;
	add.s64 	%rd5330, %rd5329, %rd5327;
	shr.u64 	%rd5331, %rd5330, 32;
	mul.wide.u32 	%rd5332, %r2965, %r2946;
	and.b64  	%rd5333, %rd5302, 4294967295;
	add.s64 	%rd5334, %rd5331, %rd5333;
	add.s64 	%rd5335, %rd5334, %rd5332;
	shr.u64 	%rd5336, %rd5335, 32;
	mul.wide.u32 	%rd5337, %r2966, %r2946;
	and.b64  	%rd5338, %rd5307, 4294967295;
	add.s64 	%rd5339, %rd5336, %rd5338;
	add.s64 	%rd5340, %rd5339, %rd5337;
	shr.u64 	%rd5341, %rd5340, 32;
	mul.wide.u32 	%rd5342, %r2967, %r2946;
	and.b64  	%rd5343, %rd5312, 4294967295;
	add.s64 	%rd5344, %rd5341, %rd5343;
	add.s64 	%rd5345, %rd5344, %rd5342;
	shr.u64 	%rd5346, %rd5345, 32;
	mul.wide.u32 	%rd5347, %r2968, %r2946;
	and.b64  	%rd5348, %rd5317, 4294967295;
	add.s64 	%rd5349, %rd5346, %rd5348;
	add.s64 	%rd5350, %rd5349, %rd5347;
	shr.u64 	%rd5351, %rd5350, 32;
	mul.wide.u32 	%rd5352, %r2969, %r2946;
	and.b64  	%rd5353, %rd5321, 4294967295;
	add.s64 	%rd5354, %rd5351, %rd5353;
	add.s64 	%rd5355, %rd5354, %rd5352;
	shr.u64 	%rd5356, %rd5355, 32;
	mul.wide.u32 	%rd5357, %r2970, %r2946;
	add.s64 	%rd5358, %rd5356, %rd5322;
	add.s64 	%rd5359, %rd5358, %rd5357;
	shr.u64 	%rd5360, %rd5359, 32;
	mul.wide.u32 	%rd5361, %r2963, %r2945;
	and.b64  	%rd5362, %rd5330, 4294967295;
	add.s64 	%rd5363, %rd5361, %rd5362;
	shr.u64 	%rd5364, %rd5363, 32;
	mul.wide.u32 	%rd5365, %r2964, %r2945;
	and.b64  	%rd5366, %rd5335, 4294967295;
	add.s64 	%rd5367, %rd5364, %rd5366;
	add.s64 	%rd5368, %rd5367, %rd5365;
	shr.u64 	%rd5369, %rd5368, 32;
	mul.wide.u32 	%rd5370, %r2965, %r2945;
	and.b64  	%rd5371, %rd5340, 4294967295;
	add.s64 	%rd5372, %rd5369, %rd5371;
	add.s64 	%rd5373, %rd5372, %rd5370;
	shr.u64 	%rd5374, %rd5373, 32;
	mul.wide.u32 	%rd5375, %r2966, %r2945;
	and.b64  	%rd5376, %rd5345, 4294967295;
	add.s64 	%rd5377, %rd5374, %rd5376;
	add.s64 	%rd5378, %rd5377, %rd5375;
	shr.u64 	%rd5379, %rd5378, 32;
	mul.wide.u32 	%rd5380, %r2967, %r2945;
	and.b64  	%rd5381, %rd5350, 4294967295;
	add.s64 	%rd5382, %rd5379, %rd5381;
	add.s64 	%rd5383, %rd5382, %rd5380;
	shr.u64 	%rd5384, %rd5383, 32;
	mul.wide.u32 	%rd5385, %r2968, %r2945;
	and.b64  	%rd5386, %rd5355, 4294967295;
	add.s64 	%rd5387, %rd5384, %rd5386;
	add.s64 	%rd5388, %rd5387, %rd5385;
	shr.u64 	%rd5389, %rd5388, 32;
	mul.wide.u32 	%rd5390, %r2969, %r2945;
	and.b64  	%rd5391, %rd5359, 4294967295;
	add.s64 	%rd5392, %rd5389, %rd5391;
	add.s64 	%rd5393, %rd5392, %rd5390;
	shr.u64 	%rd5394, %rd5393, 32;
	mul.wide.u32 	%rd5395, %r2970, %r2945;
	add.s64 	%rd5396, %rd5394, %rd5360;
	add.s64 	%rd5397, %rd5396, %rd5395;
	shr.u64 	%rd5398, %rd5397, 32;
	mul.wide.u32 	%rd5399, %r2963, %r2944;
	and.b64  	%rd5400, %rd5368, 4294967295;
	add.s64 	%rd5401, %rd5399, %rd5400;
	shr.u64 	%rd5402, %rd5401, 32;
	mul.wide.u32 	%rd5403, %r2964, %r2944;
	and.b64  	%rd5404, %rd5373, 4294967295;
	add.s64 	%rd5405, %rd5402, %rd5404;
	add.s64 	%rd5406, %rd5405, %rd5403;
	shr.u64 	%rd5407, %rd5406, 32;
	mul.wide.u32 	%rd5408, %r2965, %r2944;
	and.b64  	%rd5409, %rd5378, 4294967295;
	add.s64 	%rd5410, %rd5407, %rd5409;
	add.s64 	%rd5411, %rd5410, %rd5408;
	shr.u64 	%rd5412, %rd5411, 32;
	mul.wide.u32 	%rd5413, %r2966, %r2944;
	and.b64  	%rd5414, %rd5383, 4294967295;
	add.s64 	%rd5415, %rd5412, %rd5414;
	add.s64 	%rd5416, %rd5415, %rd5413;
	shr.u64 	%rd5417, %rd5416, 32;
	mul.wide.u32 	%rd5418, %r2967, %r2944;
	and.b64  	%rd5419, %rd5388, 4294967295;
	add.s64 	%rd5420, %rd5417, %rd5419;
	add.s64 	%rd5421, %rd5420, %rd5418;
	shr.u64 	%rd5422, %rd5421, 32;
	mul.wide.u32 	%rd5423, %r2968, %r2944;
	and.b64  	%rd5424, %rd5393, 4294967295;
	add.s64 	%rd5425, %rd5422, %rd5424;
	add.s64 	%rd5426, %rd5425, %rd5423;
	shr.u64 	%rd5427, %rd5426, 32;
	mul.wide.u32 	%rd5428, %r2969, %r2944;
	and.b64  	%rd5429, %rd5397, 4294967295;
	add.s64 	%rd5430, %rd5427, %rd5429;
	add.s64 	%rd5431, %rd5430, %rd5428;
	shr.u64 	%rd5432, %rd5431, 32;
	mul.wide.u32 	%rd5433, %r2970, %r2944;
	add.s64 	%rd5434, %rd5432, %rd5398;
	add.s64 	%rd5435, %rd5434, %rd5433;
	shr.u64 	%rd5436, %rd5435, 32;
	mul.wide.u32 	%rd5437, %r2963, %r2943;
	and.b64  	%rd5438, %rd5406, 4294967295;
	add.s64 	%rd5439, %rd5437, %rd5438;
	shr.u64 	%rd5440, %rd5439, 32;
	mul.wide.u32 	%rd5441, %r2964, %r2943;
	and.b64  	%rd5442, %rd5411, 4294967295;
	add.s64 	%rd5443, %rd5440, %rd5442;
	add.s64 	%rd5444, %rd5443, %rd5441;
	cvt.u32.u64 	%r2010, %rd5444;
	shr.u64 	%rd5445, %rd5444, 32;
	mul.wide.u32 	%rd5446, %r2965, %r2943;
	and.b64  	%rd5447, %rd5416, 4294967295;
	add.s64 	%rd5448, %rd5445, %rd5447;
	add.s64 	%rd5449, %rd5448, %rd5446;
	shr.u64 	%rd5450, %rd5449, 32;
	mul.wide.u32 	%rd5451, %r2966, %r2943;
	and.b64  	%rd5452, %rd5421, 4294967295;
	add.s64 	%rd5453, %rd5450, %rd5452;
	add.s64 	%rd5454, %rd5453, %rd5451;
	shr.u64 	%rd5455, %rd5454, 32;
	mul.wide.u32 	%rd5456, %r2967, %r2943;
	and.b64  	%rd5457, %rd5426, 4294967295;
	add.s64 	%rd5458, %rd5455, %rd5457;
	add.s64 	%rd5459, %rd5458, %rd5456;
	shr.u64 	%rd5460, %rd5459, 32;
	mul.wide.u32 	%rd5461, %r2968, %r2943;
	and.b64  	%rd5462, %rd5431, 4294967295;
	add.s64 	%rd5463, %rd5460, %rd5462;
	add.s64 	%rd5464, %rd5463, %rd5461;
	shr.u64 	%rd5465, %rd5464, 32;
	mul.wide.u32 	%rd5466, %r2969, %r2943;
	and.b64  	%rd5467, %rd5435, 4294967295;
	add.s64 	%rd5468, %rd5465, %rd5467;
	add.s64 	%rd5469, %rd5468, %rd5466;
	shr.u64 	%rd5470, %rd5469, 32;
	mul.wide.u32 	%rd5471, %r2970, %r2943;
	add.s64 	%rd5472, %rd5470, %rd5436;
	add.s64 	%rd5473, %rd5472, %rd5471;
	shr.u64 	%rd5474, %rd5473, 32;
	and.b64  	%rd5475, %rd5444, 4294967295;
	mul.lo.s64 	%rd5476, %rd5475, 977;
	cvt.u32.u64 	%r2011, %rd5476;
	shr.u64 	%rd5477, %rd5476, 32;
	and.b64  	%rd5478, %rd5449, 4294967295;
	mad.lo.s64 	%rd5479, %rd5478, 977, %rd5477;
	shr.u64 	%rd5480, %rd5479, 32;
	and.b64  	%rd5481, %rd5454, 4294967295;
	mad.lo.s64 	%rd5482, %rd5481, 977, %rd5480;
	shr.u64 	%rd5483, %rd5482, 32;
	and.b64  	%rd5484, %rd5459, 4294967295;
	mad.lo.s64 	%rd5485, %rd5484, 977, %rd5483;
	shr.u64 	%rd5486, %rd5485, 32;
	and.b64  	%rd5487, %rd5464, 4294967295;
	mad.lo.s64 	%rd5488, %rd5487, 977, %rd5486;
	shr.u64 	%rd5489, %rd5488, 32;
	and.b64  	%rd5490, %rd5469, 4294967295;
	mad.lo.s64 	%rd5491, %rd5490, 977, %rd5489;
	shr.u64 	%rd5492, %rd5491, 32;
	and.b64  	%rd5493, %rd5473, 4294967295;
	mad.lo.s64 	%rd5494, %rd5493, 977, %rd5492;
	shr.u64 	%rd5495, %rd5494, 32;
	mad.lo.s64 	%rd5496, %rd5474, 977, %rd5495;
	shr.u64 	%rd5497, %rd5496, 32;
	add.s32 	%r2012, %r2009, %r2011;
	setp.lt.u32 	%p558, %r2012, %r2009;
	selp.u64 	%rd5498, 1, 0, %p558;
	and.b64  	%rd5499, %rd5211, 4294967295;
	and.b64  	%rd5500, %rd5479, 4294967295;
	add.s64 	%rd5501, %rd5499, %rd5498;
	add.s64 	%rd5502, %rd5501, %rd5500;
	cvt.u32.u64 	%r2013, %rd5502;
	shr.u64 	%rd5503, %rd5502, 32;
	and.b64  	%rd5504, %rd5249, 4294967295;
	and.b64  	%rd5505, %rd5482, 4294967295;
	add.s64 	%rd5506, %rd5503, %rd5504;
	add.s64 	%rd5507, %rd5506, %rd5505;
	shr.u64 	%rd5508, %rd5507, 32;
	and.b64  	%rd5509, %rd5287, 4294967295;
	and.b64  	%rd5510, %rd5485, 4294967295;
	add.s64 	%rd5511, %rd5508, %rd5509;
	add.s64 	%rd5512, %rd5511, %rd5510;
	shr.u64 	%rd5513, %rd5512, 32;
	and.b64  	%rd5514, %rd5325, 4294967295;
	and.b64  	%rd5515, %rd5488, 4294967295;
	add.s64 	%rd5516, %rd5513, %rd5514;
	add.s64 	%rd5517, %rd5516, %rd5515;
	shr.u64 	%rd5518, %rd5517, 32;
	and.b64  	%rd5519, %rd5363, 4294967295;
	and.b64  	%rd5520, %rd5491, 4294967295;
	add.s64 	%rd5521, %rd5518, %rd5519;
	add.s64 	%rd5522, %rd5521, %rd5520;
	shr.u64 	%rd5523, %rd5522, 32;
	and.b64  	%rd5524, %rd5401, 4294967295;
	and.b64  	%rd5525, %rd5494, 4294967295;
	add.s64 	%rd5526, %rd5523, %rd5524;
	add.s64 	%rd5527, %rd5526, %rd5525;
	shr.u64 	%rd5528, %rd5527, 32;
	and.b64  	%rd5529, %rd5439, 4294967295;
	and.b64  	%rd5530, %rd5496, 4294967295;
	add.s64 	%rd5531, %rd5528, %rd5529;
	add.s64 	%rd5532, %rd5531, %rd5530;
	shr.u64 	%rd5533, %rd5532, 32;
	add.s64 	%rd5534, %rd5497, %rd5533;
	add.s32 	%r2014, %r2013, %r2010;
	setp.lt.u32 	%p559, %r2014, %r2013;
	selp.u64 	%rd5535, 1, 0, %p559;
	and.b64  	%rd5536, %rd5507, 4294967295;
	add.s64 	%rd5537, %rd5536, %rd5535;
	add.s64 	%rd5538, %rd5537, %rd5478;
	shr.u64 	%rd5539, %rd5538, 32;
	and.b64  	%rd5540, %rd5512, 4294967295;
	add.s64 	%rd5541, %rd5539, %rd5540;
	add.s64 	%rd5542, %rd5541, %rd5481;
	shr.u64 	%rd5543, %rd5542, 32;
	and.b64  	%rd5544, %rd5517, 4294967295;
	add.s64 	%rd5545, %rd5543, %rd5544;
	add.s64 	%rd5546, %rd5545, %rd5484;
	shr.u64 	%rd5547, %rd5546, 32;
	and.b64  	%rd5548, %rd5522, 4294967295;
	add.s64 	%rd5549, %rd5547, %rd5548;
	add.s64 	%rd5550, %rd5549, %rd5487;
	shr.u64 	%rd5551, %rd5550, 32;
	and.b64  	%rd5552, %rd5527, 4294967295;
	add.s64 	%rd5553, %rd5551, %rd5552;
	add.s64 	%rd5554, %rd5553, %rd5490;
	shr.u64 	%rd5555, %rd5554, 32;
	and.b64  	%rd5556, %rd5532, 4294967295;
	add.s64 	%rd5557, %rd5555, %rd5556;
	add.s64 	%rd5558, %rd5557, %rd5493;
	cvt.u32.u64 	%r2015, %rd5558;
	shr.u64 	%rd5559, %rd5558, 32;
	add.s64 	%rd5560, %rd5559, %rd5534;
	add.s64 	%rd5561, %rd5560, %rd5474;
	shr.u64 	%rd5562, %rd5561, 32;
	and.b64  	%rd5563, %rd5561, 4294967295;
	mul.lo.s64 	%rd5564, %rd5563, 977;
	shr.u64 	%rd5565, %rd5564, 32;
	mad.lo.s64 	%rd5566, %rd5562, 977, %rd5565;
	cvt.u64.u32 	%rd5567, %r2012;
	and.b64  	%rd5568, %rd5564, 4294967295;
	add.s64 	%rd441, %rd5568, %rd5567;
	shr.u64 	%rd5569, %rd441, 32;
	cvt.u64.u32 	%rd5570, %r2014;
	add.s64 	%rd5571, %rd5569, %rd5570;
	add.s64 	%rd5572, %rd5561, %rd5566;
	and.b64  	%rd5573, %rd5572, 4294967295;
	add.s64 	%rd442, %rd5571, %rd5573;
	shr.u64 	%rd5574, %rd442, 32;
	and.b64  	%rd5575, %rd5538, 4294967295;
	add.s64 	%rd5576, %rd5574, %rd5575;
	add.s64 	%rd443, %rd5576, %rd5562;
	shr.u64 	%rd5577, %rd443, 32;
	and.b64  	%rd5578, %rd5542, 4294967295;
	add.s64 	%rd444, %rd5577, %rd5578;
	shr.u64 	%rd5579, %rd444, 32;
	and.b64  	%rd5580, %rd5546, 4294967295;
	add.s64 	%rd445, %rd5579, %rd5580;
	shr.u64 	%rd5581, %rd445, 32;
	and.b64  	%rd5582, %rd5550, 4294967295;
	add.s64 	%rd446, %rd5581, %rd5582;
	shr.u64 	%rd5583, %rd446, 32;
	and.b64  	%rd5584, %rd5554, 4294967295;
	add.s64 	%rd447, %rd5583, %rd5584;
	{ .reg .b32 tmp; mov.b64 {tmp, %r2016}, %rd447; }
	add.s32 	%r359, %r2015, %r2016;
$L__BB1_533:
	cvt.u32.u64 	%r360, %rd447;
	cvt.u32.u64 	%r361, %rd446;
	cvt.u32.u64 	%r362, %rd445;
	cvt.u32.u64 	%r363, %rd444;
	cvt.u32.u64 	%r364, %rd443;
	cvt.u32.u64 	%r365, %rd442;
	cvt.u32.u64 	%r366, %rd441;
	setp.lt.u32 	%p560, %r359, %r340;
	@%p560 bra 	$L__BB1_548;
	setp.gt.u32 	%p561, %r359, %r340;
	@%p561 bra 	$L__BB1_547;
	cvt.u32.u64 	%r2017, %rd421;
	setp.gt.u32 	%p562, %r2017, %r360;
	@%p562 bra 	$L__BB1_548;
	setp.lt.u32 	%p563, %r2017, %r360;
	@%p563 bra 	$L__BB1_547;
	cvt.u32.u64 	%r2019, %rd420;
	setp.gt.u32 	%p564, %r2019, %r361;
	@%p564 bra 	$L__BB1_548;
	setp.lt.u32 	%p565, %r2019, %r361;
	@%p565 bra 	$L__BB1_547;
	cvt.u32.u64 	%r2021, %rd422;
	setp.gt.u32 	%p566, %r2021, %r362;
	@%p566 bra 	$L__BB1_548;
	setp.lt.u32 	%p567, %r2021, %r362;
	@%p567 bra 	$L__BB1_547;
	cvt.u32.u64 	%r2023, %rd423;
	setp.gt.u32 	%p568, %r2023, %r363;
	@%p568 bra 	$L__BB1_548;
	setp.lt.u32 	%p569, %r2023, %r363;
	@%p569 bra 	$L__BB1_547;
	cvt.u32.u64 	%r2025, %rd424;
	setp.gt.u32 	%p570, %r2025, %r364;
	@%p570 bra 	$L__BB1_548;
	setp.lt.u32 	%p571, %r2025, %r364;
	@%p571 bra 	$L__BB1_547;
	cvt.u32.u64 	%r2027, %rd425;
	setp.gt.u32 	%p572, %r2027, %r365;
	@%p572 bra 	$L__BB1_548;
	cvt.u32.u64 	%r2029, %rd426;
	setp.ge.u32 	%p573, %r2027, %r365;
	setp.gt.u32 	%p574, %r2029, %r366;
	and.pred  	%p575, %p573, %p574;
	@%p575 bra 	$L__BB1_548;
$L__BB1_547:
	and.b64  	%rd5586, %rd441, 4294967295;
	sub.s64 	%rd441, %rd5586, %rd426;
	shr.u64 	%rd5587, %rd441, 63;
	and.b64  	%rd5588, %rd442, 4294967295;
	add.s64 	%rd5589, %rd5587, %rd425;
	sub.s64 	%rd442, %rd5588, %rd5589;
	shr.u64 	%rd5590, %rd442, 63;
	and.b64  	%rd5591, %rd443, 4294967295;
	add.s64 	%rd5592, %rd5590, %rd424;
	sub.s64 	%rd443, %rd5591, %rd5592;
	shr.u64 	%rd5593, %rd443, 63;
	and.b64  	%rd5594, %rd444, 4294967295;
	add.s64 	%rd5595, %rd5593, %rd423;
	sub.s64 	%rd444, %rd5594, %rd5595;
	shr.u64 	%rd5596, %rd444, 63;
	and.b64  	%rd5597, %rd445, 4294967295;
	add.s64 	%rd5598, %rd5596, %rd422;
	sub.s64 	%rd445, %rd5597, %rd5598;
	shr.u64 	%rd5599, %rd445, 63;
	and.b64  	%rd5600, %rd446, 4294967295;
	add.s64 	%rd5601, %rd5599, %rd420;
	sub.s64 	%rd446, %rd5600, %rd5601;
	shr.u64 	%rd5602, %rd446, 63;
	and.b64  	%rd5603, %rd447, 4294967295;
	add.s64 	%rd5604, %rd5602, %rd421;
	sub.s64 	%rd447, %rd5603, %rd5604;
	shr.u64 	%rd5605, %rd447, 63;
	cvt.u32.u64 	%r2030, %rd5605;
	add.s32 	%r2031, %r340, %r2030;
	sub.s32 	%r359, %r359, %r2031;
	bra.uni 	$L__BB1_533;
$L__BB1_548:
	and.b64  	%rd460, %rd15818, 4294967295;
	ld.const.u32 	%r2032, [GEN_X];
	cvt.u64.u32 	%rd5606, %r2032;
	mul.lo.s64 	%rd5607, %rd460, %rd5606;
	cvt.u32.u64 	%r2033, %rd5607;
	shr.u64 	%rd5608, %rd5607, 32;
	and.b64  	%rd461, %rd15819, 4294967295;
	mad.lo.s64 	%rd5609, %rd461, %rd5606, %rd5608;
	shr.u64 	%rd5610, %rd5609, 32;
	and.b64  	%rd462, %rd15820, 4294967295;
	mad.lo.s64 	%rd5611, %rd462, %rd5606, %rd5610;
	shr.u64 	%rd5612, %rd5611, 32;
	and.b64  	%rd463, %rd15821, 4294967295;
	mad.lo.s64 	%rd5613, %rd463, %rd5606, %rd5612;
	shr.u64 	%rd5614, %rd5613, 32;
	and.b64  	%rd464, %rd15822, 4294967295;
	mad.lo.s64 	%rd5615, %rd464, %rd5606, %rd5614;
	shr.u64 	%rd5616, %rd5615, 32;
	and.b64  	%rd465, %rd15823, 4294967295;
	mad.lo.s64 	%rd5617, %rd465, %rd5606, %rd5616;
	shr.u64 	%rd5618, %rd5617, 32;
	and.b64  	%rd466, %rd15824, 4294967295;
	mad.lo.s64 	%rd5619, %rd466, %rd5606, %rd5618;
	shr.u64 	%rd5620, %rd5619, 32;
	mul.wide.u32 	%rd5621, %r2951, %r2032;
	add.s64 	%rd5622, %rd5620, %rd5621;
	shr.u64 	%rd5623, %rd5622, 32;
	ld.const.u32 	%r2034, [GEN_X+4];
	cvt.u64.u32 	%rd5624, %r2034;
	and.b64  	%rd5625, %rd5609, 4294967295;
	mad.lo.s64 	%rd5626, %rd460, %rd5624, %rd5625;
	shr.u64 	%rd5627, %rd5626, 32;
	and.b64  	%rd5628, %rd5611, 4294967295;
	add.s64 	%rd5629, %rd5627, %rd5628;
	mad.lo.s64 	%rd5630, %rd461, %rd5624, %rd5629;
	shr.u64 	%rd5631, %rd5630, 32;
	and.b64  	%rd5632, %rd5613, 4294967295;
	add.s64 	%rd5633, %rd5631, %rd5632;
	mad.lo.s64 	%rd5634, %rd462, %rd5624, %rd5633;
	shr.u64 	%rd5635, %rd5634, 32;
	and.b64  	%rd5636, %rd5615, 4294967295;
	add.s64 	%rd5637, %rd5635, %rd5636;
	mad.lo.s64 	%rd5638, %rd463, %rd5624, %rd5637;
	shr.u64 	%rd5639, %rd5638, 32;
	and.b64  	%rd5640, %rd5617, 4294967295;
	add.s64 	%rd5641, %rd5639, %rd5640;
	mad.lo.s64 	%rd5642, %rd464, %rd5624, %rd5641;
	shr.u64 	%rd5643, %rd5642, 32;
	and.b64  	%rd5644, %rd5619, 4294967295;
	add.s64 	%rd5645, %rd5643, %rd5644;
	mad.lo.s64 	%rd5646, %rd465, %rd5624, %rd5645;
	shr.u64 	%rd5647, %rd5646, 32;
	and.b64  	%rd5648, %rd5622, 4294967295;
	add.s64 	%rd5649, %rd5647, %rd5648;
	mad.lo.s64 	%rd5650, %rd466, %rd5624, %rd5649;
	shr.u64 	%rd5651, %rd5650, 32;
	mul.wide.u32 	%rd5652, %r2951, %r2034;
	add.s64 	%rd5653, %rd5651, %rd5623;
	add.s64 	%rd5654, %rd5653, %rd5652;
	shr.u64 	%rd5655, %rd5654, 32;
	ld.const.u32 	%r2035, [GEN_X+8];
	cvt.u64.u32 	%rd5656, %r2035;
	and.b64  	%rd5657, %rd5630, 4294967295;
	mad.lo.s64 	%rd5658, %rd460, %rd5656, %rd5657;
	shr.u64 	%rd5659, %rd5658, 32;
	and.b64  	%rd5660, %rd5634, 4294967295;
	add.s64 	%rd5661, %rd5659, %rd5660;
	mad.lo.s64 	%rd5662, %rd461, %rd5656, %rd5661;
	shr.u64 	%rd5663, %rd5662, 32;
	and.b64  	%rd5664, %rd5638, 4294967295;
	add.s64 	%rd5665, %rd5663, %rd5664;
	mad.lo.s64 	%rd5666, %rd462, %rd5656, %rd5665;
	shr.u64 	%rd5667, %rd5666, 32;
	and.b64  	%rd5668, %rd5642, 4294967295;
	add.s64 	%rd5669, %rd5667, %rd5668;
	mad.lo.s64 	%rd5670, %rd463, %rd5656, %rd5669;
	shr.u64 	%rd5671, %rd5670, 32;
	and.b64  	%rd5672, %rd5646, 4294967295;
	add.s64 	%rd5673, %rd5671, %rd5672;
	mad.lo.s64 	%rd5674, %rd464, %rd5656, %rd5673;
	shr.u64 	%rd5675, %rd5674, 32;
	and.b64  	%rd5676, %rd5650, 4294967295;
	add.s64 	%rd5677, %rd5675, %rd5676;
	mad.lo.s64 	%rd5678, %rd465, %rd5656, %rd5677;
	shr.u64 	%rd5679, %rd5678, 32;
	and.b64  	%rd5680, %rd5654, 4294967295;
	add.s64 	%rd5681, %rd5679, %rd5680;
	mad.lo.s64 	%rd5682, %rd466, %rd5656, %rd5681;
	shr.u64 	%rd5683, %rd5682, 32;
	mul.wide.u32 	%rd5684, %r2951, %r2035;
	add.s64 	%rd5685, %rd5683, %rd5655;
	add.s64 	%rd5686, %rd5685, %rd5684;
	shr.u64 	%rd5687, %rd5686, 32;
	ld.const.u32 	%r2036, [GEN_X+12];
	cvt.u64.u32 	%rd5688, %r2036;
	and.b64  	%rd5689, %rd5662, 4294967295;
	mad.lo.s64 	%rd5690, %rd460, %rd5688, %rd5689;
	shr.u64 	%rd5691, %rd5690, 32;
	and.b64  	%rd5692, %rd5666, 4294967295;
	add.s64 	%rd5693, %rd5691, %rd5692;
	mad.lo.s64 	%rd5694, %rd461, %rd5688, %rd5693;
	shr.u64 	%rd5695, %rd5694, 32;
	and.b64  	%rd5696, %rd5670, 4294967295;
	add.s64 	%rd5697, %rd5695, %rd5696;
	mad.lo.s64 	%rd5698, %rd462, %rd5688, %rd5697;
	shr.u64 	%rd5699, %rd5698, 32;
	and.b64  	%rd5700, %rd5674, 4294967295;
	add.s64 	%rd5701, %rd5699, %rd5700;
	mad.lo.s64 	%rd5702, %rd463, %rd5688, %rd5701;
	shr.u64 	%rd5703, %rd5702, 32;
	and.b64  	%rd5704, %rd5678, 4294967295;
	add.s64 	%rd5705, %rd5703, %rd5704;
	mad.lo.s64 	%rd5706, %rd464, %rd5688, %rd5705;
	shr.u64 	%rd5707, %rd5706, 32;
	and.b64  	%rd5708, %rd5682, 4294967295;
	add.s64 	%rd5709, %rd5707, %rd5708;
	mad.lo.s64 	%rd5710, %rd465, %rd5688, %rd5709;
	shr.u64 	%rd5711, %rd5710, 32;
	and.b64  	%rd5712, %rd5686, 4294967295;
	add.s64 	%rd5713, %rd5711, %rd5712;
	mad.lo.s64 	%rd5714, %rd466, %rd5688, %rd5713;
	shr.u64 	%rd5715, %rd5714, 32;
	mul.wide.u32 	%rd5716, %r2951, %r2036;
	add.s64 	%rd5717, %rd5715, %rd5687;
	add.s64 	%rd5718, %rd5717, %rd5716;
	shr.u64 	%rd5719, %rd5718, 32;
	ld.const.u32 	%r2037, [GEN_X+16];
	cvt.u64.u32 	%rd5720, %r2037;
	and.b64  	%rd5721, %rd5694, 4294967295;
	mad.lo.s64 	%rd5722, %rd460, %rd5720, %rd5721;
	shr.u64 	%rd5723, %rd5722, 32;
	and.b64  	%rd5724, %rd5698, 4294967295;
	add.s64 	%rd5725, %rd5723, %rd5724;
	mad.lo.s64 	%rd5726, %rd461, %rd5720, %rd5725;
	shr.u64 	%rd5727, %rd5726, 32;
	and.b64  	%rd5728, %rd5702, 4294967295;
	add.s64 	%rd5729, %rd5727, %rd5728;
	mad.lo.s64 	%rd5730, %rd462, %rd5720, %rd5729;
	shr.u64 	%rd5731, %rd5730, 32;
	and.b64  	%rd5732, %rd5706, 4294967295;
	add.s64 	%rd5733, %rd5731, %rd5732;
	mad.lo.s64 	%rd5734, %rd463, %rd5720, %rd5733;
	shr.u64 	%rd5735, %rd5734, 32;
	and.b64  	%rd5736, %rd5710, 4294967295;
	add.s64 	%rd5737, %rd5735, %rd5736;
	mad.lo.s64 	%rd5738, %rd464, %rd5720, %rd5737;
	shr.u64 	%rd5739, %rd5738, 32;
	and.b64  	%rd5740, %rd5714, 4294967295;
	add.s64 	%rd5741, %rd5739, %rd5740;
	mad.lo.s64 	%rd5742, %rd465, %rd5720, %rd5741;
	shr.u64 	%rd5743, %rd5742, 32;
	and.b64  	%rd5744, %rd5718, 4294967295;
	add.s64 	%rd5745, %rd5743, %rd5744;
	mad.lo.s64 	%rd5746, %rd466, %rd5720, %rd5745;
	shr.u64 	%rd5747, %rd5746, 32;
	mul.wide.u32 	%rd5748, %r2951, %r2037;
	add.s64 	%rd5749, %rd5747, %rd5719;
	add.s64 	%rd5750, %rd5749, %rd5748;
	shr.u64 	%rd5751, %rd5750, 32;
	ld.const.u32 	%r2038, [GEN_X+20];
	cvt.u64.u32 	%rd5752, %r2038;
	and.b64  	%rd5753, %rd5726, 4294967295;
	mad.lo.s64 	%rd5754, %rd460, %rd5752, %rd5753;
	shr.u64 	%rd5755, %rd5754, 32;
	and.b64  	%rd5756, %rd5730, 4294967295;
	add.s64 	%rd5757, %rd5755, %rd5756;
	mad.lo.s64 	%rd5758, %rd461, %rd5752, %rd5757;
	shr.u64 	%rd5759, %rd5758, 32;
	and.b64  	%rd5760, %rd5734, 4294967295;
	add.s64 	%rd5761, %rd5759, %rd5760;
	mad.lo.s64 	%rd5762, %rd462, %rd5752, %rd5761;
	shr.u64 	%rd5763, %rd5762, 32;
	and.b64  	%rd5764, %rd5738, 4294967295;
	add.s64 	%rd5765, %rd5763, %rd5764;
	mad.lo.s64 	%rd5766, %rd463, %rd5752, %rd5765;
	shr.u64 	%rd5767, %rd5766, 32;
	and.b64  	%rd5768, %rd5742, 4294967295;
	add.s64 	%rd5769, %rd5767, %rd5768;
	mad.lo.s64 	%rd5770, %rd464, %rd5752, %rd5769;
	shr.u64 	%rd5771, %rd5770, 32;
	and.b64  	%rd5772, %rd5746, 4294967295;
	add.s64 	%rd5773, %rd5771, %rd5772;
	mad.lo.s64 	%rd5774, %rd465, %rd5752, %rd5773;
	shr.u64 	%rd5775, %rd5774, 32;
	and.b64  	%rd5776, %rd5750, 4294967295;
	add.s64 	%rd5777, %rd5775, %rd5776;
	mad.lo.s64 	%rd5778, %rd466, %rd5752, %rd5777;
	shr.u64 	%rd5779, %rd5778, 32;
	mul.wide.u32 	%rd5780, %r2951, %r2038;
	add.s64 	%rd5781, %rd5779, %rd5751;
	add.s64 	%rd5782, %rd5781, %rd5780;
	shr.u64 	%rd5783, %rd5782, 32;
	ld.const.u32 	%r2039, [GEN_X+24];
	cvt.u64.u32 	%rd5784, %r2039;
	and.b64  	%rd5785, %rd5758, 4294967295;
	mad.lo.s64 	%rd5786, %rd460, %rd5784, %rd5785;
	shr.u64 	%rd5787, %rd5786, 32;
	and.b64  	%rd5788, %rd5762, 4294967295;
	add.s64 	%rd5789, %rd5787, %rd5788;
	mad.lo.s64 	%rd5790, %rd461, %rd5784, %rd5789;
	shr.u64 	%rd5791, %rd5790, 32;
	and.b64  	%rd5792, %rd5766, 4294967295;
	add.s64 	%rd5793, %rd5791, %rd5792;
	mad.lo.s64 	%rd5794, %rd462, %rd5784, %rd5793;
	shr.u64 	%rd5795, %rd5794, 32;
	and.b64  	%rd5796, %rd5770, 4294967295;
	add.s64 	%rd5797, %rd5795, %rd5796;
	mad.lo.s64 	%rd5798, %rd463, %rd5784, %rd5797;
	shr.u64 	%rd5799, %rd5798, 32;
	and.b64  	%rd5800, %rd5774, 4294967295;
	add.s64 	%rd5801, %rd5799, %rd5800;
	mad.lo.s64 	%rd5802, %rd464, %rd5784, %rd5801;
	shr.u64 	%rd5803, %rd5802, 32;
	and.b64  	%rd5804, %rd5778, 4294967295;
	add.s64 	%rd5805, %rd5803, %rd5804;
	mad.lo.s64 	%rd5806, %rd465, %rd5784, %rd5805;
	shr.u64 	%rd5807, %rd5806, 32;
	and.b64  	%rd5808, %rd5782, 4294967295;
	add.s64 	%rd5809, %rd5807, %rd5808;
	mad.lo.s64 	%rd5810, %rd466, %rd5784, %rd5809;
	shr.u64 	%rd5811, %rd5810, 32;
	mul.wide.u32 	%rd5812, %r2951, %r2039;
	add.s64 	%rd5813, %rd5811, %rd5783;
	add.s64 	%rd5814, %rd5813, %rd5812;
	shr.u64 	%rd5815, %rd5814, 32;
	ld.const.u32 	%r2040, [GEN_X+28];
	cvt.u64.u32 	%rd5816, %r2040;
	and.b64  	%rd5817, %rd5790, 4294967295;
	mad.lo.s64 	%rd5818, %rd460, %rd5816, %rd5817;
	shr.u64 	%rd5819, %rd5818, 32;
	and.b64  	%rd5820, %rd5794, 4294967295;
	add.s64 	%rd5821, %rd5819, %rd5820;
	mad.lo.s64 	%rd5822, %rd461, %rd5816, %rd5821;
	cvt.u32.u64 	%r2041, %rd5822;
	shr.u64 	%rd5823, %rd5822, 32;
	and.b64  	%rd5824, %rd5798, 4294967295;
	add.s64 	%rd5825, %rd5823, %rd5824;
	mad.lo.s64 	%rd5826, %rd462, %rd5816, %rd5825;
	shr.u64 	%rd5827, %rd5826, 32;
	and.b64  	%rd5828, %rd5802, 4294967295;
	add.s64 	%rd5829, %rd5827, %rd5828;
	mad.lo.s64 	%rd5830, %rd463, %rd5816, %rd5829;
	shr.u64 	%rd5831, %rd5830, 32;
	and.b64  	%rd5832, %rd5806, 4294967295;
	add.s64 	%rd5833, %rd5831, %rd5832;
	mad.lo.s64 	%rd5834, %rd464, %rd5816, %rd5833;
	shr.u64 	%rd5835, %rd5834, 32;
	and.b64  	%rd5836, %rd5810, 4294967295;
	add.s64 	%rd5837, %rd5835, %rd5836;
	mad.lo.s64 	%rd5838, %rd465, %rd5816, %rd5837;
	shr.u64 	%rd5839, %rd5838, 32;
	and.b64  	%rd5840, %rd5814, 4294967295;
	add.s64 	%rd5841, %rd5839, %rd5840;
	mad.lo.s64 	%rd5842, %rd466, %rd5816, %rd5841;
	shr.u64 	%rd5843, %rd5842, 32;
	mul.wide.u32 	%rd5844, %r2951, %r2040;
	add.s64 	%rd5845, %rd5843, %rd5815;
	add.s64 	%rd5846, %rd5845, %rd5844;
	shr.u64 	%rd5847, %rd5846, 32;
	and.b64  	%rd5848, %rd5822, 4294967295;
	mul.lo.s64 	%rd5849, %rd5848, 977;
	cvt.u32.u64 	%r2042, %rd5849;
	shr.u64 	%rd5850, %rd5849, 32;
	and.b64  	%rd5851, %rd5826, 4294967295;
	mad.lo.s64 	%rd5852, %rd5851, 977, %rd5850;
	shr.u64 	%rd5853, %rd5852, 32;
	and.b64  	%rd5854, %rd5830, 4294967295;
	mad.lo.s64 	%rd5855, %rd5854, 977, %rd5853;
	shr.u64 	%rd5856, %rd5855, 32;
	and.b64  	%rd5857, %rd5834, 4294967295;
	mad.lo.s64 	%rd5858, %rd5857, 977, %rd5856;
	shr.u64 	%rd5859, %rd5858, 32;
	and.b64  	%rd5860, %rd5838, 4294967295;
	mad.lo.s64 	%rd5861, %rd5860, 977, %rd5859;
	shr.u64 	%rd5862, %rd5861, 32;
	and.b64  	%rd5863, %rd5842, 4294967295;
	mad.lo.s64 	%rd5864, %rd5863, 977, %rd5862;
	shr.u64 	%rd5865, %rd5864, 32;
	and.b64  	%rd5866, %rd5846, 4294967295;
	mad.lo.s64 	%rd5867, %rd5866, 977, %rd5865;
	shr.u64 	%rd5868, %rd5867, 32;
	mad.lo.s64 	%rd5869, %rd5847, 977, %rd5868;
	shr.u64 	%rd5870, %rd5869, 32;
	add.s32 	%r2043, %r2033, %r2042;
	setp.lt.u32 	%p576, %r2043, %r2033;
	selp.u64 	%rd5871, 1, 0, %p576;
	and.b64  	%rd5872, %rd5626, 4294967295;
	and.b64  	%rd5873, %rd5852, 4294967295;
	add.s64 	%rd5874, %rd5872, %rd5871;
	add.s64 	%rd5875, %rd5874, %rd5873;
	cvt.u32.u64 	%r2044, %rd5875;
	shr.u64 	%rd5876, %rd5875, 32;
	and.b64  	%rd5877, %rd5658, 4294967295;
	and.b64  	%rd5878, %rd5855, 4294967295;
	add.s64 	%rd5879, %rd5876, %rd5877;
	add.s64 	%rd5880, %rd5879, %rd5878;
	shr.u64 	%rd5881, %rd5880, 32;
	and.b64  	%rd5882, %rd5690, 4294967295;
	and.b64  	%rd5883, %rd5858, 4294967295;
	add.s64 	%rd5884, %rd5881, %rd5882;
	add.s64 	%rd5885, %rd5884, %rd5883;
	shr.u64 	%rd5886, %rd5885, 32;
	and.b64  	%rd5887, %rd5722, 4294967295;
	and.b64  	%rd5888, %rd5861, 4294967295;
	add.s64 	%rd5889, %rd5886, %rd5887;
	add.s64 	%rd5890, %rd5889, %rd5888;
	shr.u64 	%rd5891, %rd5890, 32;
	and.b64  	%rd5892, %rd5754, 4294967295;
	and.b64  	%rd5893, %rd5864, 4294967295;
	add.s64 	%rd5894, %rd5891, %rd5892;
	add.s64 	%rd5895, %rd5894, %rd5893;
	shr.u64 	%rd5896, %rd5895, 32;
	and.b64  	%rd5897, %rd5786, 4294967295;
	and.b64  	%rd5898, %rd5867, 4294967295;
	add.s64 	%rd5899, %rd5896, %rd5897;
	add.s64 	%rd5900, %rd5899, %rd5898;
	shr.u64 	%rd5901, %rd5900, 32;
	and.b64  	%rd5902, %rd5818, 4294967295;
	and.b64  	%rd5903, %rd5869, 4294967295;
	add.s64 	%rd5904, %rd5901, %rd5902;
	add.s64 	%rd5905, %rd5904, %rd5903;
	shr.u64 	%rd5906, %rd5905, 32;
	add.s64 	%rd5907, %rd5870, %rd5906;
	add.s32 	%r2045, %r2044, %r2041;
	setp.lt.u32 	%p577, %r2045, %r2044;
	selp.u64 	%rd5908, 1, 0, %p577;
	and.b64  	%rd5909, %rd5880, 4294967295;
	add.s64 	%rd5910, %rd5909, %rd5908;
	add.s64 	%rd5911, %rd5910, %rd5851;
	shr.u64 	%rd5912, %rd5911, 32;
	and.b64  	%rd5913, %rd5885, 4294967295;
	add.s64 	%rd5914, %rd5912, %rd5913;
	add.s64 	%rd5915, %rd5914, %rd5854;
	shr.u64 	%rd5916, %rd5915, 32;
	and.b64  	%rd5917, %rd5890, 4294967295;
	add.s64 	%rd5918, %rd5916, %rd5917;
	add.s64 	%rd5919, %rd5918, %rd5857;
	shr.u64 	%rd5920, %rd5919, 32;
	and.b64  	%rd5921, %rd5895, 4294967295;
	add.s64 	%rd5922, %rd5920, %rd5921;
	add.s64 	%rd5923, %rd5922, %rd5860;
	shr.u64 	%rd5924, %rd5923, 32;
	and.b64  	%rd5925, %rd5900, 4294967295;
	add.s64 	%rd5926, %rd5924, %rd5925;
	add.s64 	%rd5927, %rd5926, %rd5863;
	shr.u64 	%rd5928, %rd5927, 32;
	and.b64  	%rd5929, %rd5905, 4294967295;
	add.s64 	%rd5930, %rd5928, %rd5929;
	add.s64 	%rd5931, %rd5930, %rd5866;
	cvt.u32.u64 	%r2046, %rd5931;
	shr.u64 	%rd5932, %rd5931, 32;
	add.s64 	%rd5933, %rd5932, %rd5907;
	add.s64 	%rd5934, %rd5933, %rd5847;
	shr.u64 	%rd5935, %rd5934, 32;
	and.b64  	%rd5936, %rd5934, 4294967295;
	mul.lo.s64 	%rd5937, %rd5936, 977;
	shr.u64 	%rd5938, %rd5937, 32;
	mad.lo.s64 	%rd5939, %rd5935, 977, %rd5938;
	cvt.u64.u32 	%rd5940, %r2043;
	and.b64  	%rd5941, %rd5937, 4294967295;
	add.s64 	%rd474, %rd5941, %rd5940;
	shr.u64 	%rd5942, %rd474, 32;
	cvt.u64.u32 	%rd5943, %r2045;
	add.s64 	%rd5944, %rd5942, %rd5943;
	add.s64 	%rd5945, %rd5934, %rd5939;
	and.b64  	%rd5946, %rd5945, 4294967295;
	add.s64 	%rd475, %rd5944, %rd5946;
	shr.u64 	%rd5947, %rd475, 32;
	and.b64  	%rd5948, %rd5911, 4294967295;
	add.s64 	%rd5949, %rd5947, %rd5948;
	add.s64 	%rd476, %rd5949, %rd5935;
	shr.u64 	%rd5950, %rd476, 32;
	and.b64  	%rd5951, %rd5915, 4294967295;
	add.s64 	%rd477, %rd5950, %rd5951;
	shr.u64 	%rd5952, %rd477, 32;
	and.b64  	%rd5953, %rd5919, 4294967295;
	add.s64 	%rd478, %rd5952, %rd5953;
	shr.u64 	%rd5954, %rd478, 32;
	and.b64  	%rd5955, %rd5923, 4294967295;
	add.s64 	%rd479, %rd5954, %rd5955;
	shr.u64 	%rd5956, %rd479, 32;
	and.b64  	%rd5957, %rd5927, 4294967295;
	add.s64 	%rd480, %rd5956, %rd5957;
	{ .reg .b32 tmp; mov.b64 {tmp, %r2047}, %rd480; }
	add.s32 	%r370, %r2046, %r2047;
$L__BB1_549:
	cvt.u32.u64 	%r371, %rd480;
	cvt.u32.u64 	%r372, %rd479;
	cvt.u32.u64 	%r373, %rd478;
	cvt.u32.u64 	%r374, %rd477;
	cvt.u32.u64 	%r375, %rd476;
	cvt.u32.u64 	%r376, %rd475;
	setp.lt.u32 	%p578, %r370, %r340;
	@%p578 bra 	$L__BB1_564;
	ld.const.u32 	%rd486, [FIELD_P+4];
	ld.const.u32 	%rd487, [FIELD_P];
	setp.gt.u32 	%p579, %r370, %r340;
	@%p579 bra 	$L__BB1_563;
	cvt.u32.u64 	%r2048, %rd421;
	setp.gt.u32 	%p580, %r2048, %r371;
	@%p580 bra 	$L__BB1_564;
	setp.lt.u32 	%p581, %r2048, %r371;
	@%p581 bra 	$L__BB1_563;
	cvt.u32.u64 	%r2050, %rd420;
	setp.gt.u32 	%p582, %r2050, %r372;
	@%p582 bra 	$L__BB1_564;
	setp.lt.u32 	%p583, %r2050, %r372;
	@%p583 bra 	$L__BB1_563;
	cvt.u32.u64 	%r2052, %rd422;
	setp.gt.u32 	%p584, %r2052, %r373;
	@%p584 bra 	$L__BB1_564;
	setp.lt.u32 	%p585, %r2052, %r373;
	@%p585 bra 	$L__BB1_563;
	cvt.u32.u64 	%r2054, %rd423;
	setp.gt.u32 	%p586, %r2054, %r374;
	@%p586 bra 	$L__BB1_564;
	setp.lt.u32 	%p587, %r2054, %r374;
	@%p587 bra 	$L__BB1_563;
	cvt.u32.u64 	%r2056, %rd424;
	setp.gt.u32 	%p588, %r2056, %r375;
	@%p588 bra 	$L__BB1_564;
	setp.lt.u32 	%p589, %r2056, %r375;
	@%p589 bra 	$L__BB1_563;
	cvt.u32.u64 	%r2058, %rd486;
	setp.gt.u32 	%p590, %r2058, %r376;
	@%p590 bra 	$L__BB1_564;
	cvt.u32.u64 	%r2060, %rd487;
	setp.ge.u32 	%p591, %r2058, %r376;
	cvt.u32.u64 	%r2061, %rd474;
	setp.gt.u32 	%p592, %r2060, %r2061;
	and.pred  	%p593, %p591, %p592;
	@%p593 bra 	$L__BB1_564;
$L__BB1_563:
	and.b64  	%rd5959, %rd474, 4294967295;
	sub.s64 	%rd474, %rd5959, %rd487;
	shr.u64 	%rd5960, %rd474, 63;
	and.b64  	%rd5961, %rd475, 4294967295;
	add.s64 	%rd5962, %rd5960, %rd486;
	sub.s64 	%rd475, %rd5961, %rd5962;
	shr.u64 	%rd5963, %rd475, 63;
	and.b64  	%rd5964, %rd476, 4294967295;
	add.s64 	%rd5965, %rd5963, %rd424;
	sub.s64 	%rd476, %rd5964, %rd5965;
	shr.u64 	%rd5966, %rd476, 63;
	and.b64  	%rd5967, %rd477, 4294967295;
	add.s64 	%rd5968, %rd5966, %rd423;
	sub.s64 	%rd477, %rd5967, %rd5968;
	shr.u64 	%rd5969, %rd477, 63;
	and.b64  	%rd5970, %rd478, 4294967295;
	add.s64 	%rd5971, %rd5969, %rd422;
	sub.s64 	%rd478, %rd5970, %rd5971;
	shr.u64 	%rd5972, %rd478, 63;
	and.b64  	%rd5973, %rd479, 4294967295;
	add.s64 	%rd5974, %rd5972, %rd420;
	sub.s64 	%rd479, %rd5973, %rd5974;
	shr.u64 	%rd5975, %rd479, 63;
	and.b64  	%rd5976, %rd480, 4294967295;
	add.s64 	%rd5977, %rd5975, %rd421;
	sub.s64 	%rd480, %rd5976, %rd5977;
	shr.u64 	%rd5978, %rd480, 63;
	cvt.u32.u64 	%r2062, %rd5978;
	add.s32 	%r2063, %r340, %r2062;
	sub.s32 	%r370, %r370, %r2063;
	bra.uni 	$L__BB1_549;
$L__BB1_564:
	cvt.u64.u32 	%rd5979, %r2934;
	mul.lo.s64 	%rd5980, %rd460, %rd5979;
	cvt.u32.u64 	%r2064, %rd5980;
	shr.u64 	%rd5981, %rd5980, 32;
	cvt.u64.u32 	%rd5982, %r2933;
	mad.lo.s64 	%rd5983, %rd460, %rd5982, %rd5981;
	shr.u64 	%rd5984, %rd5983, 32;
	cvt.u64.u32 	%rd5985, %r2932;
	mad.lo.s64 	%rd5986, %rd460, %rd5985, %rd5984;
	shr.u64 	%rd5987, %rd5986, 32;
	cvt.u64.u32 	%rd5988, %r2931;
	mad.lo.s64 	%rd5989, %rd460, %rd5988, %rd5987;
	shr.u64 	%rd5990, %rd5989, 32;
	cvt.u64.u32 	%rd5991, %r2930;
	mad.lo.s64 	%rd5992, %rd460, %rd5991, %rd5990;
	shr.u64 	%rd5993, %rd5992, 32;
	cvt.u64.u32 	%rd5994, %r2929;
	mad.lo.s64 	%rd5995, %rd460, %rd5994, %rd5993;
	shr.u64 	%rd5996, %rd5995, 32;
	cvt.u64.u32 	%rd5997, %r2928;
	mad.lo.s64 	%rd5998, %rd460, %rd5997, %rd5996;
	shr.u64 	%rd5999, %rd5998, 32;
	cvt.u64.u32 	%rd6000, %r2927;
	mad.lo.s64 	%rd6001, %rd460, %rd6000, %rd5999;
	shr.u64 	%rd6002, %rd6001, 32;
	and.b64  	%rd6003, %rd5983, 4294967295;
	mad.lo.s64 	%rd6004, %rd461, %rd5979, %rd6003;
	shr.u64 	%rd6005, %rd6004, 32;
	and.b64  	%rd6006, %rd5986, 4294967295;
	add.s64 	%rd6007, %rd6005, %rd6006;
	mad.lo.s64 	%rd6008, %rd461, %rd5982, %rd6007;
	shr.u64 	%rd6009, %rd6008, 32;
	and.b64  	%rd6010, %rd5989, 4294967295;
	add.s64 	%rd6011, %rd6009, %rd6010;
	mad.lo.s64 	%rd6012, %rd461, %rd5985, %rd6011;
	shr.u64 	%rd6013, %rd6012, 32;
	and.b64  	%rd6014, %rd5992, 4294967295;
	add.s64 	%rd6015, %rd6013, %rd6014;
	mad.lo.s64 	%rd6016, %rd461, %rd5988, %rd6015;
	shr.u64 	%rd6017, %rd6016, 32;
	and.b64  	%rd6018, %rd5995, 4294967295;
	add.s64 	%rd6019, %rd6017, %rd6018;
	mad.lo.s64 	%rd6020, %rd461, %rd5991, %rd6019;
	shr.u64 	%rd6021, %rd6020, 32;
	and.b64  	%rd6022, %rd5998, 4294967295;
	add.s64 	%rd6023, %rd6021, %rd6022;
	mad.lo.s64 	%rd6024, %rd461, %rd5994, %rd6023;
	shr.u64 	%rd6025, %rd6024, 32;
	and.b64  	%rd6026, %rd6001, 4294967295;
	add.s64 	%rd6027, %rd6025, %rd6026;
	mad.lo.s64 	%rd6028, %rd461, %rd5997, %rd6027;
	shr.u64 	%rd6029, %rd6028, 32;
	add.s64 	%rd6030, %rd6029, %rd6002;
	mad.lo.s64 	%rd6031, %rd461, %rd6000, %rd6030;
	shr.u64 	%rd6032, %rd6031, 32;
	and.b64  	%rd6033, %rd6008, 4294967295;
	mad.lo.s64 	%rd6034, %rd462, %rd5979, %rd6033;
	shr.u64 	%rd6035, %rd6034, 32;
	and.b64  	%rd6036, %rd6012, 4294967295;
	add.s64 	%rd6037, %rd6035, %rd6036;
	mad.lo.s64 	%rd6038, %rd462, %rd5982, %rd6037;
	shr.u64 	%rd6039, %rd6038, 32;
	and.b64  	%rd6040, %rd6016, 4294967295;
	add.s64 	%rd6041, %rd6039, %rd6040;
	mad.lo.s64 	%rd6042, %rd462, %rd5985, %rd6041;
	shr.u64 	%rd6043, %rd6042, 32;
	and.b64  	%rd6044, %rd6020, 4294967295;
	add.s64 	%rd6045, %rd6043, %rd6044;
	mad.lo.s64 	%rd6046, %rd462, %rd5988, %rd6045;
	shr.u64 	%rd6047, %rd6046, 32;
	and.b64  	%rd6048, %rd6024, 4294967295;
	add.s64 	%rd6049, %rd6047, %rd6048;
	mad.lo.s64 	%rd6050, %rd462, %rd5991, %rd6049;
	shr.u64 	%rd6051, %rd6050, 32;
	and.b64  	%rd6052, %rd6028, 4294967295;
	add.s64 	%rd6053, %rd6051, %rd6052;
	mad.lo.s64 	%rd6054, %rd462, %rd5994, %rd6053;
	shr.u64 	%rd6055, %rd6054, 32;
	and.b64  	%rd6056, %rd6031, 4294967295;
	add.s64 	%rd6057, %rd6055, %rd6056;
	mad.lo.s64 	%rd6058, %rd462, %rd5997, %rd6057;
	shr.u64 	%rd6059, %rd6058, 32;
	add.s64 	%rd6060, %rd6059, %rd6032;
	mad.lo.s64 	%rd6061, %rd462, %rd6000, %rd6060;
	shr.u64 	%rd6062, %rd6061, 32;
	and.b64  	%rd6063, %rd6038, 4294967295;
	mad.lo.s64 	%rd6064, %rd463, %rd5979, %rd6063;
	shr.u64 	%rd6065, %rd6064, 32;
	and.b64  	%rd6066, %rd6042, 4294967295;
	add.s64 	%rd6067, %rd6065, %rd6066;
	mad.lo.s64 	%rd6068, %rd463, %rd5982, %rd6067;
	shr.u64 	%rd6069, %rd6068, 32;
	and.b64  	%rd6070, %rd6046, 4294967295;
	add.s64 	%rd6071, %rd6069, %rd6070;
	mad.lo.s64 	%rd6072, %rd463, %rd5985, %rd6071;
	shr.u64 	%rd6073, %rd6072, 32;
	and.b64  	%rd6074, %rd6050, 4294967295;
	add.s64 	%rd6075, %rd6073, %rd6074;
	mad.lo.s64 	%rd6076, %rd463, %rd5988, %rd6075;
	shr.u64 	%rd6077, %rd6076, 32;
	and.b64  	%rd6078, %rd6054, 4294967295;
	add.s64 	%rd6079, %rd6077, %rd6078;
	mad.lo.s64 	%rd6080, %rd463, %rd5991, %rd6079;
	shr.u64 	%rd6081, %rd6080, 32;
	and.b64  	%rd6082, %rd6058, 4294967295;
	add.s64 	%rd6083, %rd6081, %rd6082;
	mad.lo.s64 	%rd6084, %rd463, %rd5994, %rd6083;
	shr.u64 	%rd6085, %rd6084, 32;
	and.b64  	%rd6086, %rd6061, 4294967295;
	add.s64 	%rd6087, %rd6085, %rd6086;
	mad.lo.s64 	%rd6088, %rd463, %rd5997, %rd6087;
	shr.u64 	%rd6089, %rd6088, 32;
	add.s64 	%rd6090, %rd6089, %rd6062;
	mad.lo.s64 	%rd6091, %rd463, %rd6000, %rd6090;
	shr.u64 	%rd6092, %rd6091, 32;
	and.b64  	%rd6093, %rd6068, 4294967295;
	mad.lo.s64 	%rd6094, %rd464, %rd5979, %rd6093;
	shr.u64 	%rd6095, %rd6094, 32;
	and.b64  	%rd6096, %rd6072, 4294967295;
	add.s64 	%rd6097, %rd6095, %rd6096;
	mad.lo.s64 	%rd6098, %rd464, %rd5982, %rd6097;
	shr.u64 	%rd6099, %rd6098, 32;
	and.b64  	%rd6100, %rd6076, 4294967295;
	add.s64 	%rd6101, %rd6099, %rd6100;
	mad.lo.s64 	%rd6102, %rd464, %rd5985, %rd6101;
	shr.u64 	%rd6103, %rd6102, 32;
	and.b64  	%rd6104, %rd6080, 4294967295;
	add.s64 	%rd6105, %rd6103, %rd6104;
	mad.lo.s64 	%rd6106, %rd464, %rd5988, %rd6105;
	shr.u64 	%rd6107, %rd6106, 32;
	and.b64  	%rd6108, %rd6084, 4294967295;
	add.s64 	%rd6109, %rd6107, %rd6108;
	mad.lo.s64 	%rd6110, %rd464, %rd5991, %rd6109;
	shr.u64 	%rd6111, %rd6110, 32;
	and.b64  	%rd6112, %rd6088, 4294967295;
	add.s64 	%rd6113, %rd6111, %rd6112;
	mad.lo.s64 	%rd6114, %rd464, %rd5994, %rd6113;
	shr.u64 	%rd6115, %rd6114, 32;
	and.b64  	%rd6116, %rd6091, 4294967295;
	add.s64 	%rd6117, %rd6115, %rd6116;
	mad.lo.s64 	%rd6118, %rd464, %rd5997, %rd6117;
	shr.u64 	%rd6119, %rd6118, 32;
	add.s64 	%rd6120, %rd6119, %rd6092;
	mad.lo.s64 	%rd6121, %rd464, %rd6000, %rd6120;
	shr.u64 	%rd6122, %rd6121, 32;
	and.b64  	%rd6123, %rd6098, 4294967295;
	mad.lo.s64 	%rd6124, %rd465, %rd5979, %rd6123;
	shr.u64 	%rd6125, %rd6124, 32;
	and.b64  	%rd6126, %rd6102, 4294967295;
	add.s64 	%rd6127, %rd6125, %rd6126;
	mad.lo.s64 	%rd6128, %rd465, %rd5982, %rd6127;
	shr.u64 	%rd6129, %rd6128, 32;
	and.b64  	%rd6130, %rd6106, 4294967295;
	add.s64 	%rd6131, %rd6129, %rd6130;
	mad.lo.s64 	%rd6132, %rd465, %rd5985, %rd6131;
	shr.u64 	%rd6133, %rd6132, 32;
	and.b64  	%rd6134, %rd6110, 4294967295;
	add.s64 	%rd6135, %rd6133, %rd6134;
	mad.lo.s64 	%rd6136, %rd465, %rd5988, %rd6135;
	shr.u64 	%rd6137, %rd6136, 32;
	and.b64  	%rd6138, %rd6114, 4294967295;
	add.s64 	%rd6139, %rd6137, %rd6138;
	mad.lo.s64 	%rd6140, %rd465, %rd5991, %rd6139;
	shr.u64 	%rd6141, %rd6140, 32;
	and.b64  	%rd6142, %rd6118, 4294967295;
	add.s64 	%rd6143, %rd6141, %rd6142;
	mad.lo.s64 	%rd6144, %rd465, %rd5994, %rd6143;
	shr.u64 	%rd6145, %rd6144, 32;
	and.b64  	%rd6146, %rd6121, 4294967295;
	add.s64 	%rd6147, %rd6145, %rd6146;
	mad.lo.s64 	%rd6148, %rd465, %rd5997, %rd6147;
	shr.u64 	%rd6149, %rd6148, 32;
	add.s64 	%rd6150, %rd6149, %rd6122;
	mad.lo.s64 	%rd6151, %rd465, %rd6000, %rd6150;
	shr.u64 	%rd6152, %rd6151, 32;
	and.b64  	%rd6153, %rd6128, 4294967295;
	mad.lo.s64 	%rd6154, %rd466, %rd5979, %rd6153;
	shr.u64 	%rd6155, %rd6154, 32;
	and.b64  	%rd6156, %rd6132, 4294967295;
	add.s64 	%rd6157, %rd6155, %rd6156;
	mad.lo.s64 	%rd6158, %rd466, %rd5982, %rd6157;
	shr.u64 	%rd6159, %rd6158, 32;
	and.b64  	%rd6160, %rd6136, 4294967295;
	add.s64 	%rd6161, %rd6159, %rd6160;
	mad.lo.s64 	%rd6162, %rd466, %rd5985, %rd6161;
	shr.u64 	%rd6163, %rd6162, 32;
	and.b64  	%rd6164, %rd6140, 4294967295;
	add.s64 	%rd6165, %rd6163, %rd6164;
	mad.lo.s64 	%rd6166, %rd466, %rd5988, %rd6165;
	shr.u64 	%rd6167, %rd6166, 32;
	and.b64  	%rd6168, %rd6144, 4294967295;
	add.s64 	%rd6169, %rd6167, %rd6168;
	mad.lo.s64 	%rd6170, %rd466, %rd5991, %rd6169;
	shr.u64 	%rd6171, %rd6170, 32;
	and.b64  	%rd6172, %rd6148, 4294967295;
	add.s64 	%rd6173, %rd6171, %rd6172;
	mad.lo.s64 	%rd6174, %rd466, %rd5994, %rd6173;
	shr.u64 	%rd6175, %rd6174, 32;
	and.b64  	%rd6176, %rd6151, 4294967295;
	add.s64 	%rd6177, %rd6175, %rd6176;
	mad.lo.s64 	%rd6178, %rd466, %rd5997, %rd6177;
	shr.u64 	%rd6179, %rd6178, 32;
	add.s64 	%rd6180, %rd6179, %rd6152;
	mad.lo.s64 	%rd6181, %rd466, %rd6000, %rd6180;
	shr.u64 	%rd6182, %rd6181, 32;
	mul.wide.u32 	%rd6183, %r2934, %r2951;
	and.b64  	%rd6184, %rd6158, 4294967295;
	add.s64 	%rd6185, %rd6183, %rd6184;
	shr.u64 	%rd6186, %rd6185, 32;
	mul.wide.u32 	%rd6187, %r2933, %r2951;
	and.b64  	%rd6188, %rd6162, 4294967295;
	add.s64 	%rd6189, %rd6186, %rd6188;
	add.s64 	%rd6190, %rd6189, %rd6187;
	cvt.u32.u64 	%r2065, %rd6190;
	shr.u64 	%rd6191, %rd6190, 32;
	mul.wide.u32 	%rd6192, %r2932, %r2951;
	and.b64  	%rd6193, %rd6166, 4294967295;
	add.s64 	%rd6194, %rd6191, %rd6193;
	add.s64 	%rd6195, %rd6194, %rd6192;
	shr.u64 	%rd6196, %rd6195, 32;
	mul.wide.u32 	%rd6197, %r2931, %r2951;
	and.b64  	%rd6198, %rd6170, 4294967295;
	add.s64 	%rd6199, %rd6196, %rd6198;
	add.s64 	%rd6200, %rd6199, %rd6197;
	shr.u64 	%rd6201, %rd6200, 32;
	mul.wide.u32 	%rd6202, %r2930, %r2951;
	and.b64  	%rd6203, %rd6174, 4294967295;
	add.s64 	%rd6204, %rd6201, %rd6203;
	add.s64 	%rd6205, %rd6204, %rd6202;
	shr.u64 	%rd6206, %rd6205, 32;
	mul.wide.u32 	%rd6207, %r2929, %r2951;
	and.b64  	%rd6208, %rd6178, 4294967295;
	add.s64 	%rd6209, %rd6206, %rd6208;
	add.s64 	%rd6210, %rd6209, %rd6207;
	shr.u64 	%rd6211, %rd6210, 32;
	mul.wide.u32 	%rd6212, %r2928, %r2951;
	and.b64  	%rd6213, %rd6181, 4294967295;
	add.s64 	%rd6214, %rd6211, %rd6213;
	add.s64 	%rd6215, %rd6214, %rd6212;
	shr.u64 	%rd6216, %rd6215, 32;
	mul.wide.u32 	%rd6217, %r2927, %r2951;
	add.s64 	%rd6218, %rd6216, %rd6182;
	add.s64 	%rd6219, %rd6218, %rd6217;
	shr.u64 	%rd6220, %rd6219, 32;
	and.b64  	%rd6221, %rd6190, 4294967295;
	mul.lo.s64 	%rd6222, %rd6221, 977;
	cvt.u32.u64 	%r2066, %rd6222;
	shr.u64 	%rd6223, %rd6222, 32;
	and.b64  	%rd6224, %rd6195, 4294967295;
	mad.lo.s64 	%rd6225, %rd6224, 977, %rd6223;
	shr.u64 	%rd6226, %rd6225, 32;
	and.b64  	%rd6227, %rd6200, 4294967295;
	mad.lo.s64 	%rd6228, %rd6227, 977, %rd6226;
	shr.u64 	%rd6229, %rd6228, 32;
	and.b64  	%rd6230, %rd6205, 4294967295;
	mad.lo.s64 	%rd6231, %rd6230, 977, %rd6229;
	shr.u64 	%rd6232, %rd6231, 32;
	and.b64  	%rd6233, %rd6210, 4294967295;
	mad.lo.s64 	%rd6234, %rd6233, 977, %rd6232;
	shr.u64 	%rd6235, %rd6234, 32;
	and.b64  	%rd6236, %rd6215, 4294967295;
	mad.lo.s64 	%rd6237, %rd6236, 977, %rd6235;
	shr.u64 	%rd6238, %rd6237, 32;
	and.b64  	%rd6239, %rd6219, 4294967295;
	mad.lo.s64 	%rd6240, %rd6239, 977, %rd6238;
	shr.u64 	%rd6241, %rd6240, 32;
	mad.lo.s64 	%rd6242, %rd6220, 977, %rd6241;
	shr.u64 	%rd6243, %rd6242, 32;
	add.s32 	%r2067, %r2064, %r2066;
	setp.lt.u32 	%p594, %r2067, %r2064;
	selp.u64 	%rd6244, 1, 0, %p594;
	and.b64  	%rd6245, %rd6004, 4294967295;
	and.b64  	%rd6246, %rd6225, 4294967295;
	add.s64 	%rd6247, %rd6245, %rd6244;
	add.s64 	%rd6248, %rd6247, %rd6246;
	cvt.u32.u64 	%r2068, %rd6248;
	shr.u64 	%rd6249, %rd6248, 32;
	and.b64  	%rd6250, %rd6034, 4294967295;
	and.b64  	%rd6251, %rd6228, 4294967295;
	add.s64 	%rd6252, %rd6249, %rd6250;
	add.s64 	%rd6253, %rd6252, %rd6251;
	shr.u64 	%rd6254, %rd6253, 32;
	and.b64  	%rd6255, %rd6064, 4294967295;
	and.b64  	%rd6256, %rd6231, 4294967295;
	add.s64 	%rd6257, %rd6254, %rd6255;
	add.s64 	%rd6258, %rd6257, %rd6256;
	shr.u64 	%rd6259, %rd6258, 32;
	and.b64  	%rd6260, %rd6094, 4294967295;
	and.b64  	%rd6261, %rd6234, 4294967295;
	add.s64 	%rd6262, %rd6259, %rd6260;
	add.s64 	%rd6263, %rd6262, %rd6261;
	shr.u64 	%rd6264, %rd6263, 32;
	and.b64  	%rd6265, %rd6124, 4294967295;
	and.b64  	%rd6266, %rd6237, 4294967295;
	add.s64 	%rd6267, %rd6264, %rd6265;
	add.s64 	%rd6268, %rd6267, %rd6266;
	shr.u64 	%rd6269, %rd6268, 32;
	and.b64  	%rd6270, %rd6154, 4294967295;
	and.b64  	%rd6271, %rd6240, 4294967295;
	add.s64 	%rd6272, %rd6269, %rd6270;
	add.s64 	%rd6273, %rd6272, %rd6271;
	shr.u64 	%rd6274, %rd6273, 32;
	and.b64  	%rd6275, %rd6185, 4294967295;
	and.b64  	%rd6276, %rd6242, 4294967295;
	add.s64 	%rd6277, %rd6274, %rd6275;
	add.s64 	%rd6278, %rd6277, %rd6276;
	shr.u64 	%rd6279, %rd6278, 32;
	add.s64 	%rd6280, %rd6243, %rd6279;
	add.s32 	%r2069, %r2068, %r2065;
	setp.lt.u32 	%p595, %r2069, %r2068;
	selp.u64 	%rd6281, 1, 0, %p595;
	and.b64  	%rd6282, %rd6253, 4294967295;
	add.s64 	%rd6283, %rd6282, %rd6281;
	add.s64 	%rd6284, %rd6283, %rd6224;
	shr.u64 	%rd6285, %rd6284, 32;
	and.b64  	%rd6286, %rd6258, 4294967295;
	add.s64 	%rd6287, %rd6285, %rd6286;
	add.s64 	%rd6288, %rd6287, %rd6227;
	shr.u64 	%rd6289, %rd6288, 32;
	and.b64  	%rd6290, %rd6263, 4294967295;
	add.s64 	%rd6291, %rd6289, %rd6290;
	add.s64 	%rd6292, %rd6291, %rd6230;
	shr.u64 	%rd6293, %rd6292, 32;
	and.b64  	%rd6294, %rd6268, 4294967295;
	add.s64 	%rd6295, %rd6293, %rd6294;
	add.s64 	%rd6296, %rd6295, %rd6233;
	shr.u64 	%rd6297, %rd6296, 32;
	and.b64  	%rd6298, %rd6273, 4294967295;
	add.s64 	%rd6299, %rd6297, %rd6298;
	add.s64 	%rd6300, %rd6299, %rd6236;
	shr.u64 	%rd6301, %rd6300, 32;
	and.b64  	%rd6302, %rd6278, 4294967295;
	add.s64 	%rd6303, %rd6301, %rd6302;
	add.s64 	%rd6304, %rd6303, %rd6239;
	cvt.u32.u64 	%r2070, %rd6304;
	shr.u64 	%rd6305, %rd6304, 32;
	add.s64 	%rd6306, %rd6305, %rd6280;
	add.s64 	%rd6307, %rd6306, %rd6220;
	shr.u64 	%rd6308, %rd6307, 32;
	and.b64  	%rd6309, %rd6307, 4294967295;
	mul.lo.s64 	%rd6310, %rd6309, 977;
	shr.u64 	%rd6311, %rd6310, 32;
	mad.lo.s64 	%rd6312, %rd6308, 977, %rd6311;
	cvt.u64.u32 	%rd6313, %r2067;
	and.b64  	%rd6314, %rd6310, 4294967295;
	add.s64 	%rd15839, %rd6314, %rd6313;
	shr.u64 	%rd6315, %rd15839, 32;
	cvt.u64.u32 	%rd6316, %r2069;
	add.s64 	%rd6317, %rd6315, %rd6316;
	add.s64 	%rd6318, %rd6307, %rd6312;
	and.b64  	%rd6319, %rd6318, 4294967295;
	add.s64 	%rd15840, %rd6317, %rd6319;
	shr.u64 	%rd6320, %rd15840, 32;
	and.b64  	%rd6321, %rd6284, 4294967295;
	add.s64 	%rd6322, %rd6320, %rd6321;
	add.s64 	%rd15841, %rd6322, %rd6308;
	shr.u64 	%rd6323, %rd15841, 32;
	and.b64  	%rd6324, %rd6288, 4294967295;
	add.s64 	%rd15842, %rd6323, %rd6324;
	shr.u64 	%rd6325, %rd15842, 32;
	and.b64  	%rd6326, %rd6292, 4294967295;
	add.s64 	%rd15843, %rd6325, %rd6326;
	shr.u64 	%rd6327, %rd15843, 32;
	and.b64  	%rd6328, %rd6296, 4294967295;
	add.s64 	%rd15844, %rd6327, %rd6328;
	shr.u64 	%rd6329, %rd15844, 32;
	and.b64  	%rd6330, %rd6300, 4294967295;
	add.s64 	%rd15845, %rd6329, %rd6330;
	{ .reg .b32 tmp; mov.b64 {tmp, %r2071}, %rd15845; }
	add.s32 	%r2962, %r2070, %r2071;
$L__BB1_565:
	ld.const.u32 	%rd510, [FIELD_P+24];
	ld.const.u32 	%rd511, [FIELD_P+16];
	ld.const.u32 	%rd512, [FIELD_P+12];
	ld.const.u32 	%rd513, [FIELD_P+8];
	ld.const.u32 	%rd514, [FIELD_P+4];
	ld.const.u32 	%rd515, [FIELD_P];
	cvt.u32.u64 	%r381, %rd15845;
	cvt.u32.u64 	%r382, %rd15844;
	cvt.u32.u64 	%r383, %rd15843;
	cvt.u32.u64 	%r384, %rd15842;
	cvt.u32.u64 	%r385, %rd15841;
	cvt.u32.u64 	%r386, %rd15840;
	ld.const.u32 	%r387, [FIELD_P+28];
	setp.lt.u32 	%p596, %r2962, %r387;
	@%p596 bra 	$L__BB1_580;
	setp.gt.u32 	%p597, %r2962, %r387;
	@%p597 bra 	$L__BB1_579;
	cvt.u32.u64 	%r2072, %rd510;
	setp.gt.u32 	%p598, %r2072, %r381;
	@%p598 bra 	$L__BB1_580;
	setp.lt.u32 	%p599, %r2072, %r381;
	@%p599 bra 	$L__BB1_579;
	cvt.u32.u64 	%r2074, %rd420;
	setp.gt.u32 	%p600, %r2074, %r382;
	@%p600 bra 	$L__BB1_580;
	setp.lt.u32 	%p601, %r2074, %r382;
	@%p601 bra 	$L__BB1_579;
	cvt.u32.u64 	%r2076, %rd511;
	setp.gt.u32 	%p602, %r2076, %r383;
	@%p602 bra 	$L__BB1_580;
	setp.lt.u32 	%p603, %r2076, %r383;
	@%p603 bra 	$L__BB1_579;
	cvt.u32.u64 	%r2078, %rd512;
	setp.gt.u32 	%p604, %r2078, %r384;
	@%p604 bra 	$L__BB1_580;
	setp.lt.u32 	%p605, %r2078, %r384;
	@%p605 bra 	$L__BB1_579;
	cvt.u32.u64 	%r2080, %rd513;
	setp.gt.u32 	%p606, %r2080, %r385;
	@%p606 bra 	$L__BB1_580;
	setp.lt.u32 	%p607, %r2080, %r385;
	@%p607 bra 	$L__BB1_579;
	cvt.u32.u64 	%r2082, %rd514;
	setp.gt.u32 	%p608, %r2082, %r386;
	@%p608 bra 	$L__BB1_580;
	cvt.u32.u64 	%r2084, %rd515;
	setp.ge.u32 	%p609, %r2082, %r386;
	cvt.u32.u64 	%r2085, %rd15839;
	setp.gt.u32 	%p610, %r2084, %r2085;
	and.pred  	%p611, %p609, %p610;
	@%p611 bra 	$L__BB1_580;
$L__BB1_579:
	and.b64  	%rd6332, %rd15839, 4294967295;
	sub.s64 	%rd15839, %rd6332, %rd515;
	shr.u64 	%rd6333, %rd15839, 63;
	and.b64  	%rd6334, %rd15840, 4294967295;
	add.s64 	%rd6335, %rd6333, %rd514;
	sub.s64 	%rd15840, %rd6334, %rd6335;
	shr.u64 	%rd6336, %rd15840, 63;
	and.b64  	%rd6337, %rd15841, 4294967295;
	add.s64 	%rd6338, %rd6336, %rd513;
	sub.s64 	%rd15841, %rd6337, %rd6338;
	shr.u64 	%rd6339, %rd15841, 63;
	and.b64  	%rd6340, %rd15842, 4294967295;
	add.s64 	%rd6341, %rd6339, %rd512;
	sub.s64 	%rd15842, %rd6340, %rd6341;
	shr.u64 	%rd6342, %rd15842, 63;
	and.b64  	%rd6343, %rd15843, 4294967295;
	add.s64 	%rd6344, %rd6342, %rd511;
	sub.s64 	%rd15843, %rd6343, %rd6344;
	shr.u64 	%rd6345, %rd15843, 63;
	and.b64  	%rd6346, %rd15844, 4294967295;
	add.s64 	%rd6347, %rd6345, %rd420;
	sub.s64 	%rd15844, %rd6346, %rd6347;
	shr.u64 	%rd6348, %rd15844, 63;
	and.b64  	%rd6349, %rd15845, 4294967295;
	add.s64 	%rd6350, %rd6348, %rd510;
	sub.s64 	%rd15845, %rd6349, %rd6350;
	shr.u64 	%rd6351, %rd15845, 63;
	cvt.u32.u64 	%r2086, %rd6351;
	add.s32 	%r2087, %r387, %r2086;
	sub.s32 	%r2962, %r2962, %r2087;
	bra.uni 	$L__BB1_565;
$L__BB1_580:
	setp.lt.u32 	%p612, %r2970, %r387;
	@%p612 bra 	$L__BB1_595;
	setp.gt.u32 	%p613, %r2970, %r387;
	@%p613 bra 	$L__BB1_594;
	cvt.u32.u64 	%r2088, %rd510;
	setp.lt.u32 	%p614, %r2969, %r2088;
	@%p614 bra 	$L__BB1_595;
	setp.gt.u32 	%p615, %r2969, %r2088;
	@%p615 bra 	$L__BB1_594;
	cvt.u32.u64 	%r2090, %rd420;
	setp.lt.u32 	%p616, %r2968, %r2090;
	@%p616 bra 	$L__BB1_595;
	setp.gt.u32 	%p617, %r2968, %r2090;
	@%p617 bra 	$L__BB1_594;
	cvt.u32.u64 	%r2092, %rd511;
	setp.lt.u32 	%p618, %r2967, %r2092;
	@%p618 bra 	$L__BB1_595;
	setp.gt.u32 	%p619, %r2967, %r2092;
	@%p619 bra 	$L__BB1_594;
	cvt.u32.u64 	%r2094, %rd512;
	setp.lt.u32 	%p620, %r2966, %r2094;
	@%p620 bra 	$L__BB1_595;
	setp.gt.u32 	%p621, %r2966, %r2094;
	@%p621 bra 	$L__BB1_594;
	cvt.u32.u64 	%r2096, %rd513;
	setp.lt.u32 	%p622, %r2965, %r2096;
	@%p622 bra 	$L__BB1_595;
	setp.gt.u32 	%p623, %r2965, %r2096;
	@%p623 bra 	$L__BB1_594;
	cvt.u32.u64 	%r2098, %rd514;
	setp.lt.u32 	%p624, %r2964, %r2098;
	@%p624 bra 	$L__BB1_595;
	cvt.u32.u64 	%r2100, %rd515;
	setp.le.u32 	%p625, %r2964, %r2098;
	setp.lt.u32 	%p626, %r2963, %r2100;
	and.pred  	%p627, %p625, %p626;
	@%p627 bra 	$L__BB1_595;
$L__BB1_594:
	cvt.u64.u32 	%rd6353, %r2963;
	sub.s64 	%rd6354, %rd6353, %rd515;
	cvt.u32.u64 	%r2963, %rd6354;
	shr.u64 	%rd6355, %rd6354, 63;
	cvt.u64.u32 	%rd6356, %r2964;
	add.s64 	%rd6357, %rd6355, %rd514;
	sub.s64 	%rd6358, %rd6356, %rd6357;
	cvt.u32.u64 	%r2964, %rd6358;
	shr.u64 	%rd6359, %rd6358, 63;
	cvt.u64.u32 	%rd6360, %r2965;
	add.s64 	%rd6361, %rd6359, %rd513;
	sub.s64 	%rd6362, %rd6360, %rd6361;
	cvt.u32.u64 	%r2965, %rd6362;
	shr.u64 	%rd6363, %rd6362, 63;
	cvt.u64.u32 	%rd6364, %r2966;
	add.s64 	%rd6365, %rd6363, %rd512;
	sub.s64 	%rd6366, %rd6364, %rd6365;
	cvt.u32.u64 	%r2966, %rd6366;
	shr.u64 	%rd6367, %rd6366, 63;
	cvt.u64.u32 	%rd6368, %r2967;
	add.s64 	%rd6369, %rd6367, %rd511;
	sub.s64 	%rd6370, %rd6368, %rd6369;
	cvt.u32.u64 	%r2967, %rd6370;
	shr.u64 	%rd6371, %rd6370, 63;
	cvt.u64.u32 	%rd6372, %r2968;
	add.s64 	%rd6373, %rd6371, %rd420;
	sub.s64 	%rd6374, %rd6372, %rd6373;
	cvt.u32.u64 	%r2968, %rd6374;
	shr.u64 	%rd6375, %rd6374, 63;
	cvt.u64.u32 	%rd6376, %r2969;
	add.s64 	%rd6377, %rd6375, %rd510;
	sub.s64 	%rd6378, %rd6376, %rd6377;
	cvt.u32.u64 	%r2969, %rd6378;
	shr.u64 	%rd6379, %rd6378, 63;
	cvt.u32.u64 	%r2101, %rd6379;
	add.s32 	%r2102, %r387, %r2101;
	sub.s32 	%r2970, %r2970, %r2102;
	bra.uni 	$L__BB1_580;
$L__BB1_595:
	mul.wide.u32 	%rd6380, %r2963, %r2942;
	cvt.u32.u64 	%r2103, %rd6380;
	shr.u64 	%rd6381, %rd6380, 32;
	mul.wide.u32 	%rd6382, %r2964, %r2942;
	add.s64 	%rd6383, %rd6381, %rd6382;
	shr.u64 	%rd6384, %rd6383, 32;
	mul.wide.u32 	%rd6385, %r2965, %r2942;
	add.s64 	%rd6386, %rd6384, %rd6385;
	shr.u64 	%rd6387, %rd6386, 32;
	mul.wide.u32 	%rd6388, %r2966, %r2942;
	add.s64 	%rd6389, %rd6387, %rd6388;
	shr.u64 	%rd6390, %rd6389, 32;
	mul.wide.u32 	%rd6391, %r2967, %r2942;
	add.s64 	%rd6392, %rd6390, %rd6391;
	shr.u64 	%rd6393, %rd6392, 32;
	mul.wide.u32 	%rd6394, %r2968, %r2942;
	add.s64 	%rd6395, %rd6393, %rd6394;
	shr.u64 	%rd6396, %rd6395, 32;
	mul.wide.u32 	%rd6397, %r2969, %r2942;
	add.s64 	%rd6398, %rd6396, %rd6397;
	shr.u64 	%rd6399, %rd6398, 32;
	mul.wide.u32 	%rd6400, %r2970, %r2942;
	add.s64 	%rd6401, %rd6399, %rd6400;
	shr.u64 	%rd6402, %rd6401, 32;
	mul.wide.u32 	%rd6403, %r2963, %r2941;
	and.b64  	%rd6404, %rd6383, 4294967295;
	add.s64 	%rd6405, %rd6403, %rd6404;
	shr.u64 	%rd6406, %rd6405, 32;
	mul.wide.u32 	%rd6407, %r2964, %r2941;
	and.b64  	%rd6408, %rd6386, 4294967295;
	add.s64 	%rd6409, %rd6406, %rd6408;
	add.s64 	%rd6410, %rd6409, %rd6407;
	shr.u64 	%rd6411, %rd6410, 32;
	mul.wide.u32 	%rd6412, %r2965, %r2941;
	and.b64  	%rd6413, %rd6389, 4294967295;
	add.s64 	%rd6414, %rd6411, %rd6413;
	add.s64 	%rd6415, %rd6414, %rd6412;
	shr.u64 	%rd6416, %rd6415, 32;
	mul.wide.u32 	%rd6417, %r2966, %r2941;
	and.b64  	%rd6418, %rd6392, 4294967295;
	add.s64 	%rd6419, %rd6416, %rd6418;
	add.s64 	%rd6420, %rd6419, %rd6417;
	shr.u64 	%rd6421, %rd6420, 32;
	mul.wide.u32 	%rd6422, %r2967, %r2941;
	and.b64  	%rd6423, %rd6395, 4294967295;
	add.s64 	%rd6424, %rd6421, %rd6423;
	add.s64 	%rd6425, %rd6424, %rd6422;
	shr.u64 	%rd6426, %rd6425, 32;
	mul.wide.u32 	%rd6427, %r2968, %r2941;
	and.b64  	%rd6428, %rd6398, 4294967295;
	add.s64 	%rd6429, %rd6426, %rd6428;
	add.s64 	%rd6430, %rd6429, %rd6427;
	shr.u64 	%rd6431, %rd6430, 32;
	mul.wide.u32 	%rd6432, %r2969, %r2941;
	and.b64  	%rd6433, %rd6401, 4294967295;
	add.s64 	%rd6434, %rd6431, %rd6433;
	add.s64 	%rd6435, %rd6434, %rd6432;
	shr.u64 	%rd6436, %rd6435, 32;
	mul.wide.u32 	%rd6437, %r2970, %r2941;
	add.s64 	%rd6438, %rd6436, %rd6402;
	add.s64 	%rd6439, %rd6438, %rd6437;
	shr.u64 	%rd6440, %rd6439, 32;
	mul.wide.u32 	%rd6441, %r2963, %r2940;
	and.b64  	%rd6442, %rd6410, 4294967295;
	add.s64 	%rd6443, %rd6441, %rd6442;
	shr.u64 	%rd6444, %rd6443, 32;
	mul.wide.u32 	%rd6445, %r2964, %r2940;
	and.b64  	%rd6446, %rd6415, 4294967295;
	add.s64 	%rd6447, %rd6444, %rd6446;
	add.s64 	%rd6448, %rd6447, %rd6445;
	shr.u64 	%rd6449, %rd6448, 32;
	mul.wide.u32 	%rd6450, %r2965, %r2940;
	and.b64  	%rd6451, %rd6420, 4294967295;
	add.s64 	%rd6452, %rd6449, %rd6451;
	add.s64 	%rd6453, %rd6452, %rd6450;
	shr.u64 	%rd6454, %rd6453, 32;
	mul.wide.u32 	%rd6455, %r2966, %r2940;
	and.b64  	%rd6456, %rd6425, 4294967295;
	add.s64 	%rd6457, %rd6454, %rd6456;
	add.s64 	%rd6458, %rd6457, %rd6455;
	shr.u64 	%rd6459, %rd6458, 32;
	mul.wide.u32 	%rd6460, %r2967, %r2940;
	and.b64  	%rd6461, %rd6430, 4294967295;
	add.s64 	%rd6462, %rd6459, %rd6461;
	add.s64 	%rd6463, %rd6462, %rd6460;
	shr.u64 	%rd6464, %rd6463, 32;
	mul.wide.u32 	%rd6465, %r2968, %r2940;
	and.b64  	%rd6466, %rd6435, 4294967295;
	add.s64 	%rd6467, %rd6464, %rd6466;
	add.s64 	%rd6468, %rd6467, %rd6465;
	shr.u64 	%rd6469, %rd6468, 32;
	mul.wide.u32 	%rd6470, %r2969, %r2940;
	and.b64  	%rd6471, %rd6439, 4294967295;
	add.s64 	%rd6472, %rd6469, %rd6471;
	add.s64 	%rd6473, %rd6472, %rd6470;
	shr.u64 	%rd6474, %rd6473, 32;
	mul.wide.u32 	%rd6475, %r2970, %r2940;
	add.s64 	%rd6476, %rd6474, %rd6440;
	add.s64 	%rd6477, %rd6476, %rd6475;
	shr.u64 	%rd6478, %rd6477, 32;
	mul.wide.u32 	%rd6479, %r2963, %r2939;
	and.b64  	%rd6480, %rd6448, 4294967295;
	add.s64 	%rd6481, %rd6479, %rd6480;
	shr.u64 	%rd6482, %rd6481, 32;
	mul.wide.u32 	%rd6483, %r2964, %r2939;
	and.b64  	%rd6484, %rd6453, 4294967295;
	add.s64 	%rd6485, %rd6482, %rd6484;
	add.s64 	%rd6486, %rd6485, %rd6483;
	shr.u64 	%rd6487, %rd6486, 32;
	mul.wide.u32 	%rd6488, %r2965, %r2939;
	and.b64  	%rd6489, %rd6458, 4294967295;
	add.s64 	%rd6490, %rd6487, %rd6489;
	add.s64 	%rd6491, %rd6490, %rd6488;
	shr.u64 	%rd6492, %rd6491, 32;
	mul.wide.u32 	%rd6493, %r2966, %r2939;
	and.b64  	%rd6494, %rd6463, 4294967295;
	add.s64 	%rd6495, %rd6492, %rd6494;
	add.s64 	%rd6496, %rd6495, %rd6493;
	shr.u64 	%rd6497, %rd6496, 32;
	mul.wide.u32 	%rd6498, %r2967, %r2939;
	and.b64  	%rd6499, %rd6468, 4294967295;
	add.s64 	%rd6500, %rd6497, %rd6499;
	add.s64 	%rd6501, %rd6500, %rd6498;
	shr.u64 	%rd6502, %rd6501, 32;
	mul.wide.u32 	%rd6503, %r2968, %r2939;
	and.b64  	%rd6504, %rd6473, 4294967295;
	add.s64 	%rd6505, %rd6502, %rd6504;
	add.s64 	%rd6506, %rd6505, %rd6503;
	shr.u64 	%rd6507, %rd6506, 32;
	mul.wide.u32 	%rd6508, %r2969, %r2939;
	and.b64  	%rd6509, %rd6477, 4294967295;
	add.s64 	%rd6510, %rd6507, %rd6509;
	add.s64 	%rd6511, %rd6510, %rd6508;
	shr.u64 	%rd6512, %rd6511, 32;
	mul.wide.u32 	%rd6513, %r2970, %r2939;
	add.s64 	%rd6514, %rd6512, %rd6478;
	add.s64 	%rd6515, %rd6514, %rd6513;
	shr.u64 	%rd6516, %rd6515, 32;
	mul.wide.u32 	%rd6517, %r2963, %r2938;
	and.b64  	%rd6518, %rd6486, 4294967295;
	add.s64 	%rd6519, %rd6517, %rd6518;
	shr.u64 	%rd6520, %rd6519, 32;
	mul.wide.u32 	%rd6521, %r2964, %r2938;
	and.b64  	%rd6522, %rd6491, 4294967295;
	add.s64 	%rd6523, %rd6520, %rd6522;
	add.s64 	%rd6524, %rd6523, %rd6521;
	shr.u64 	%rd6525, %rd6524, 32;
	mul.wide.u32 	%rd6526, %r2965, %r2938;
	and.b64  	%rd6527, %rd6496, 4294967295;
	add.s64 	%rd6528, %rd6525, %rd6527;
	add.s64 	%rd6529, %rd6528, %rd6526;
	shr.u64 	%rd6530, %rd6529, 32;
	mul.wide.u32 	%rd6531, %r2966, %r2938;
	and.b64  	%rd6532, %rd6501, 4294967295;
	add.s64 	%rd6533, %rd6530, %rd6532;
	add.s64 	%rd6534, %rd6533, %rd6531;
	shr.u64 	%rd6535, %rd6534, 32;
	mul.wide.u32 	%rd6536, %r2967, %r2938;
	and.b64  	%rd6537, %rd6506, 4294967295;
	add.s64 	%rd6538, %rd6535, %rd6537;
	add.s64 	%rd6539, %rd6538, %rd6536;
	shr.u64 	%rd6540, %rd6539, 32;
	mul.wide.u32 	%rd6541, %r2968, %r2938;
	and.b64  	%rd6542, %rd6511, 4294967295;
	add.s64 	%rd6543, %rd6540, %rd6542;
	add.s64 	%rd6544, %rd6543, %rd6541;
	shr.u64 	%rd6545, %rd6544, 32;
	mul.wide.u32 	%rd6546, %r2969, %r2938;
	and.b64  	%rd6547, %rd6515, 4294967295;
	add.s64 	%rd6548, %rd6545, %rd6547;
	add.s64 	%rd6549, %rd6548, %rd6546;
	shr.u64 	%rd6550, %rd6549, 32;
	mul.wide.u32 	%rd6551, %r2970, %r2938;
	add.s64 	%rd6552, %rd6550, %rd6516;
	add.s64 	%rd6553, %rd6552, %rd6551;
	shr.u64 	%rd6554, %rd6553, 32;
	mul.wide.u32 	%rd6555, %r2963, %r2937;
	and.b64  	%rd6556, %rd6524, 4294967295;
	add.s64 	%rd6557, %rd6555, %rd6556;
	shr.u64 	%rd6558, %rd6557, 32;
	mul.wide.u32 	%rd6559, %r2964, %r2937;
	and.b64  	%rd6560, %rd6529, 4294967295;
	add.s64 	%rd6561, %rd6558, %rd6560;
	add.s64 	%rd6562, %rd6561, %rd6559;
	shr.u64 	%rd6563, %rd6562, 32;
	mul.wide.u32 	%rd6564, %r2965, %r2937;
	and.b64  	%rd6565, %rd6534, 4294967295;
	add.s64 	%rd6566, %rd6563, %rd6565;
	add.s64 	%rd6567, %rd6566, %rd6564;
	shr.u64 	%rd6568, %rd6567, 32;
	mul.wide.u32 	%rd6569, %r2966, %r2937;
	and.b64  	%rd6570, %rd6539, 4294967295;
	add.s64 	%rd6571, %rd6568, %rd6570;
	add.s64 	%rd6572, %rd6571, %rd6569;
	shr.u64 	%rd6573, %rd6572, 32;
	mul.wide.u32 	%rd6574, %r2967, %r2937;
	and.b64  	%rd6575, %rd6544, 4294967295;
	add.s64 	%rd6576, %rd6573, %rd6575;
	add.s64 	%rd6577, %rd6576, %rd6574;
	shr.u64 	%rd6578, %rd6577, 32;
	mul.wide.u32 	%rd6579, %r2968, %r2937;
	and.b64  	%rd6580, %rd6549, 4294967295;
	add.s64 	%rd6581, %rd6578, %rd6580;
	add.s64 	%rd6582, %rd6581, %rd6579;
	shr.u64 	%rd6583, %rd6582, 32;
	mul.wide.u32 	%rd6584, %r2969, %r2937;
	and.b64  	%rd6585, %rd6553, 4294967295;
	add.s64 	%rd6586, %rd6583, %rd6585;
	add.s64 	%rd6587, %rd6586, %rd6584;
	shr.u64 	%rd6588, %rd6587, 32;
	mul.wide.u32 	%rd6589, %r2970, %r2937;
	add.s64 	%rd6590, %rd6588, %rd6554;
	add.s64 	%rd6591, %rd6590, %rd6589;
	shr.u64 	%rd6592, %rd6591, 32;
	mul.wide.u32 	%rd6593, %r2963, %r2936;
	and.b64  	%rd6594, %rd6562, 4294967295;
	add.s64 	%rd6595, %rd6593, %rd6594;
	shr.u64 	%rd6596, %rd6595, 32;
	mul.wide.u32 	%rd6597, %r2964, %r2936;
	and.b64  	%rd6598, %rd6567, 4294967295;
	add.s64 	%rd6599, %rd6596, %rd6598;
	add.s64 	%rd6600, %rd6599, %rd6597;
	shr.u64 	%rd6601, %rd6600, 32;
	mul.wide.u32 	%rd6602, %r2965, %r2936;
	and.b64  	%rd6603, %rd6572, 4294967295;
	add.s64 	%rd6604, %rd6601, %rd6603;
	add.s64 	%rd6605, %rd6604, %rd6602;
	shr.u64 	%rd6606, %rd6605, 32;
	mul.wide.u32 	%rd6607, %r2966, %r2936;
	and.b64  	%rd6608, %rd6577, 4294967295;
	add.s64 	%rd6609, %rd6606, %rd6608;
	add.s64 	%rd6610, %rd6609, %rd6607;
	shr.u64 	%rd6611, %rd6610, 32;
	mul.wide.u32 	%rd6612, %r2967, %r2936;
	and.b64  	%rd6613, %rd6582, 4294967295;
	add.s64 	%rd6614, %rd6611, %rd6613;
	add.s64 	%rd6615, %rd6614, %rd6612;
	shr.u64 	%rd6616, %rd6615, 32;
	mul.wide.u32 	%rd6617, %r2968, %r2936;
	and.b64  	%rd6618, %rd6587, 4294967295;
	add.s64 	%rd6619, %rd6616, %rd6618;
	add.s64 	%rd6620, %rd6619, %rd6617;
	shr.u64 	%rd6621, %rd6620, 32;
	mul.wide.u32 	%rd6622, %r2969, %r2936;
	and.b64  	%rd6623, %rd6591, 4294967295;
	add.s64 	%rd6624, %rd6621, %rd6623;
	add.s64 	%rd6625, %rd6624, %rd6622;
	shr.u64 	%rd6626, %rd6625, 32;
	mul.wide.u32 	%rd6627, %r2970, %r2936;
	add.s64 	%rd6628, %rd6626, %rd6592;
	add.s64 	%rd6629, %rd6628, %rd6627;
	shr.u64 	%rd6630, %rd6629, 32;
	mul.wide.u32 	%rd6631, %r2963, %r2935;
	and.b64  	%rd6632, %rd6600, 4294967295;
	add.s64 	%rd6633, %rd6631, %rd6632;
	shr.u64 	%rd6634, %rd6633, 32;
	mul.wide.u32 	%rd6635, %r2964, %r2935;
	and.b64  	%rd6636, %rd6605, 4294967295;
	add.s64 	%rd6637, %rd6634, %rd6636;
	add.s64 	%rd6638, %rd6637, %rd6635;
	cvt.u32.u64 	%r2104, %rd6638;
	shr.u64 	%rd6639, %rd6638, 32;
	mul.wide.u32 	%rd6640, %r2965, %r2935;
	and.b64  	%rd6641, %rd6610, 4294967295;
	add.s64 	%rd6642, %rd6639, %rd6641;
	add.s64 	%rd6643, %rd6642, %rd6640;
	shr.u64 	%rd6644, %rd6643, 32;
	mul.wide.u32 	%rd6645, %r2966, %r2935;
	and.b64  	%rd6646, %rd6615, 4294967295;
	add.s64 	%rd6647, %rd6644, %rd6646;
	add.s64 	%rd6648, %rd6647, %rd6645;
	shr.u64 	%rd6649, %rd6648, 32;
	mul.wide.u32 	%rd6650, %r2967, %r2935;
	and.b64  	%rd6651, %rd6620, 4294967295;
	add.s64 	%rd6652, %rd6649, %rd6651;
	add.s64 	%rd6653, %rd6652, %rd6650;
	shr.u64 	%rd6654, %rd6653, 32;
	mul.wide.u32 	%rd6655, %r2968, %r2935;
	and.b64  	%rd6656, %rd6625, 4294967295;
	add.s64 	%rd6657, %rd6654, %rd6656;
	add.s64 	%rd6658, %rd6657, %rd6655;
	shr.u64 	%rd6659, %rd6658, 32;
	mul.wide.u32 	%rd6660, %r2969, %r2935;
	and.b64  	%rd6661, %rd6629, 4294967295;
	add.s64 	%rd6662, %rd6659, %rd6661;
	add.s64 	%rd6663, %rd6662, %rd6660;
	shr.u64 	%rd6664, %rd6663, 32;
	mul.wide.u32 	%rd6665, %r2970, %r2935;
	add.s64 	%rd6666, %rd6664, %rd6630;
	add.s64 	%rd6667, %rd6666, %rd6665;
	shr.u64 	%rd6668, %rd6667, 32;
	and.b64  	%rd6669, %rd6638, 4294967295;
	mul.lo.s64 	%rd6670, %rd6669, 977;
	cvt.u32.u64 	%r2105, %rd6670;
	shr.u64 	%rd6671, %rd6670, 32;
	and.b64  	%rd6672, %rd6643, 4294967295;
	mad.lo.s64 	%rd6673, %rd6672, 977, %rd6671;
	shr.u64 	%rd6674, %rd6673, 32;
	and.b64  	%rd6675, %rd6648, 4294967295;
	mad.lo.s64 	%rd6676, %rd6675, 977, %rd6674;
	shr.u64 	%rd6677, %rd6676, 32;
	and.b64  	%rd6678, %rd6653, 4294967295;
	mad.lo.s64 	%rd6679, %rd6678, 977, %rd6677;
	shr.u64 	%rd6680, %rd6679, 32;
	and.b64  	%rd6681, %rd6658, 4294967295;
	mad.lo.s64 	%rd6682, %rd6681, 977, %rd6680;
	shr.u64 	%rd6683, %rd6682, 32;
	and.b64  	%rd6684, %rd6663, 4294967295;
	mad.lo.s64 	%rd6685, %rd6684, 977, %rd6683;
	shr.u64 	%rd6686, %rd6685, 32;
	and.b64  	%rd6687, %rd6667, 4294967295;
	mad.lo.s64 	%rd6688, %rd6687, 977, %rd6686;
	shr.u64 	%rd6689, %rd6688, 32;
	mad.lo.s64 	%rd6690, %rd6668, 977, %rd6689;
	shr.u64 	%rd6691, %rd6690, 32;
	add.s32 	%r2106, %r2103, %r2105;
	setp.lt.u32 	%p628, %r2106, %r2103;
	selp.u64 	%rd6692, 1, 0, %p628;
	and.b64  	%rd6693, %rd6405, 4294967295;
	and.b64  	%rd6694, %rd6673, 4294967295;
	add.s64 	%rd6695, %rd6693, %rd6692;
	add.s64 	%rd6696, %rd6695, %rd6694;
	cvt.u32.u64 	%r2107, %rd6696;
	shr.u64 	%rd6697, %rd6696, 32;
	and.b64  	%rd6698, %rd6443, 4294967295;
	and.b64  	%rd6699, %rd6676, 4294967295;
	add.s64 	%rd6700, %rd6697, %rd6698;
	add.s64 	%rd6701, %rd6700, %rd6699;
	shr.u64 	%rd6702, %rd6701, 32;
	and.b64  	%rd6703, %rd6481, 4294967295;
	and.b64  	%rd6704, %rd6679, 4294967295;
	add.s64 	%rd6705, %rd6702, %rd6703;
	add.s64 	%rd6706, %rd6705, %rd6704;
	shr.u64 	%rd6707, %rd6706, 32;
	and.b64  	%rd6708, %rd6519, 4294967295;
	and.b64  	%rd6709, %rd6682, 4294967295;
	add.s64 	%rd6710, %rd6707, %rd6708;
	add.s64 	%rd6711, %rd6710, %rd6709;
	shr.u64 	%rd6712, %rd6711, 32;
	and.b64  	%rd6713, %rd6557, 4294967295;
	and.b64  	%rd6714, %rd6685, 4294967295;
	add.s64 	%rd6715, %rd6712, %rd6713;
	add.s64 	%rd6716, %rd6715, %rd6714;
	shr.u64 	%rd6717, %rd6716, 32;
	and.b64  	%rd6718, %rd6595, 4294967295;
	and.b64  	%rd6719, %rd6688, 4294967295;
	add.s64 	%rd6720, %rd6717, %rd6718;
	add.s64 	%rd6721, %rd6720, %rd6719;
	shr.u64 	%rd6722, %rd6721, 32;
	and.b64  	%rd6723, %rd6633, 4294967295;
	and.b64  	%rd6724, %rd6690, 4294967295;
	add.s64 	%rd6725, %rd6722, %rd6723;
	add.s64 	%rd6726, %rd6725, %rd6724;
	shr.u64 	%rd6727, %rd6726, 32;
	add.s64 	%rd6728, %rd6691, %rd6727;
	add.s32 	%r2108, %r2107, %r2104;
	setp.lt.u32 	%p629, %r2108, %r2107;
	selp.u64 	%rd6729, 1, 0, %p629;
	and.b64  	%rd6730, %rd6701, 4294967295;
	add.s64 	%rd6731, %rd6730, %rd6729;
	add.s64 	%rd6732, %rd6731, %rd6672;
	shr.u64 	%rd6733, %rd6732, 32;
	and.b64  	%rd6734, %rd6706, 4294967295;
	add.s64 	%rd6735, %rd6733, %rd6734;
	add.s64 	%rd6736, %rd6735, %rd6675;
	shr.u64 	%rd6737, %rd6736, 32;
	and.b64  	%rd6738, %rd6711, 4294967295;
	add.s64 	%rd6739, %rd6737, %rd6738;
	add.s64 	%rd6740, %rd6739, %rd6678;
	shr.u64 	%rd6741, %rd6740, 32;
	and.b64  	%rd6742, %rd6716, 4294967295;
	add.s64 	%rd6743, %rd6741, %rd6742;
	add.s64 	%rd6744, %rd6743, %rd6681;
	shr.u64 	%rd6745, %rd6744, 32;
	and.b64  	%rd6746, %rd6721, 4294967295;
	add.s64 	%rd6747, %rd6745, %rd6746;
	add.s64 	%rd6748, %rd6747, %rd6684;
	shr.u64 	%rd6749, %rd6748, 32;
	and.b64  	%rd6750, %rd6726, 4294967295;
	add.s64 	%rd6751, %rd6749, %rd6750;
	add.s64 	%rd6752, %rd6751, %rd6687;
	cvt.u32.u64 	%r2109, %rd6752;
	shr.u64 	%rd6753, %rd6752, 32;
	add.s64 	%rd6754, %rd6753, %rd6728;
	add.s64 	%rd6755, %rd6754, %rd6668;
	shr.u64 	%rd6756, %rd6755, 32;
	and.b64  	%rd6757, %rd6755, 4294967295;
	mul.lo.s64 	%rd6758, %rd6757, 977;
	shr.u64 	%rd6759, %rd6758, 32;
	mad.lo.s64 	%rd6760, %rd6756, 977, %rd6759;
	cvt.u64.u32 	%rd6761, %r2106;
	and.b64  	%rd6762, %rd6758, 4294967295;
	add.s64 	%rd530, %rd6762, %rd6761;
	shr.u64 	%rd6763, %rd530, 32;
	cvt.u64.u32 	%rd6764, %r2108;
	add.s64 	%rd6765, %rd6763, %rd6764;
	add.s64 	%rd6766, %rd6755, %rd6760;
	and.b64  	%rd6767, %rd6766, 4294967295;
	add.s64 	%rd531, %rd6765, %rd6767;
	shr.u64 	%rd6768, %rd531, 32;
	and.b64  	%rd6769, %rd6732, 4294967295;
	add.s64 	%rd6770, %rd6768, %rd6769;
	add.s64 	%rd532, %rd6770, %rd6756;
	shr.u64 	%rd6771, %rd532, 32;
	and.b64  	%rd6772, %rd6736, 4294967295;
	add.s64 	%rd533, %rd6771, %rd6772;
	shr.u64 	%rd6773, %rd533, 32;
	and.b64  	%rd6774, %rd6740, 4294967295;
	add.s64 	%rd534, %rd6773, %rd6774;
	shr.u64 	%rd6775, %rd534, 32;
	and.b64  	%rd6776, %rd6744, 4294967295;
	add.s64 	%rd535, %rd6775, %rd6776;
	shr.u64 	%rd6777, %rd535, 32;
	and.b64  	%rd6778, %rd6748, 4294967295;
	add.s64 	%rd536, %rd6777, %rd6778;
	{ .reg .b32 tmp; mov.b64 {tmp, %r2110}, %rd536; }
	add.s32 	%r406, %r2109, %r2110;
$L__BB1_596:
	cvt.u32.u64 	%r407, %rd536;
	cvt.u32.u64 	%r408, %rd535;
	cvt.u32.u64 	%r409, %rd534;
	cvt.u32.u64 	%r410, %rd533;
	cvt.u32.u64 	%r411, %rd532;
	cvt.u32.u64 	%r412, %rd531;
	cvt.u32.u64 	%r413, %rd530;
	setp.lt.u32 	%p630, %r406, %r387;
	@%p630 bra 	$L__BB1_611;
	ld.const.u32 	%rd538, [FIELD_P+24];
	ld.const.u32 	%rd539, [FIELD_P+16];
	ld.const.u32 	%rd540, [FIELD_P+12];
	ld.const.u32 	%rd541, [FIELD_P+8];
	ld.const.u32 	%rd542, [FIELD_P+4];
	ld.const.u32 	%rd543, [FIELD_P];
	setp.gt.u32 	%p631, %r406, %r387;
	@%p631 bra 	$L__BB1_610;
	cvt.u32.u64 	%r2111, %rd538;
	setp.gt.u32 	%p632, %r2111, %r407;
	@%p632 bra 	$L__BB1_611;
	setp.lt.u32 	%p633, %r2111, %r407;
	@%p633 bra 	$L__BB1_610;
	cvt.u32.u64 	%r2113, %rd420;
	setp.gt.u32 	%p634, %r2113, %r408;
	@%p634 bra 	$L__BB1_611;
	setp.lt.u32 	%p635, %r2113, %r408;
	@%p635 bra 	$L__BB1_610;
	cvt.u32.u64 	%r2115, %rd539;
	setp.gt.u32 	%p636, %r2115, %r409;
	@%p636 bra 	$L__BB1_611;
	setp.lt.u32 	%p637, %r2115, %r409;
	@%p637 bra 	$L__BB1_610;
	cvt.u32.u64 	%r2117, %rd540;
	setp.gt.u32 	%p638, %r2117, %r410;
	@%p638 bra 	$L__BB1_611;
	setp.lt.u32 	%p639, %r2117, %r410;
	@%p639 bra 	$L__BB1_610;
	cvt.u32.u64 	%r2119, %rd541;
	setp.gt.u32 	%p640, %r2119, %r411;
	@%p640 bra 	$L__BB1_611;
	setp.lt.u32 	%p641, %r2119, %r411;
	@%p641 bra 	$L__BB1_610;
	cvt.u32.u64 	%r2121, %rd542;
	setp.gt.u32 	%p642, %r2121, %r412;
	@%p642 bra 	$L__BB1_611;
	cvt.u32.u64 	%r2123, %rd543;
	setp.ge.u32 	%p643, %r2121, %r412;
	setp.gt.u32 	%p644, %r2123, %r413;
	and.pred  	%p645, %p643, %p644;
	@%p645 bra 	$L__BB1_611;
$L__BB1_610:
	and.b64  	%rd6780, %rd530, 4294967295;
	sub.s64 	%rd530, %rd6780, %rd543;
	shr.u64 	%rd6781, %rd530, 63;
	and.b64  	%rd6782, %rd531, 4294967295;
	add.s64 	%rd6783, %rd6781, %rd542;
	sub.s64 	%rd531, %rd6782, %rd6783;
	shr.u64 	%rd6784, %rd531, 63;
	and.b64  	%rd6785, %rd532, 4294967295;
	add.s64 	%rd6786, %rd6784, %rd541;
	sub.s64 	%rd532, %rd6785, %rd6786;
	shr.u64 	%rd6787, %rd532, 63;
	and.b64  	%rd6788, %rd533, 4294967295;
	add.s64 	%rd6789, %rd6787, %rd540;
	sub.s64 	%rd533, %rd6788, %rd6789;
	shr.u64 	%rd6790, %rd533, 63;
	and.b64  	%rd6791, %rd534, 4294967295;
	add.s64 	%rd6792, %rd6790, %rd539;
	sub.s64 	%rd534, %rd6791, %rd6792;
	shr.u64 	%rd6793, %rd534, 63;
	and.b64  	%rd6794, %rd535, 4294967295;
	add.s64 	%rd6795, %rd6793, %rd420;
	sub.s64 	%rd535, %rd6794, %rd6795;
	shr.u64 	%rd6796, %rd535, 63;
	and.b64  	%rd6797, %rd536, 4294967295;
	add.s64 	%rd6798, %rd6796, %rd538;
	sub.s64 	%rd536, %rd6797, %rd6798;
	shr.u64 	%rd6799, %rd536, 63;
	cvt.u32.u64 	%r2124, %rd6799;
	add.s32 	%r2125, %r387, %r2124;
	sub.s32 	%r406, %r406, %r2125;
	bra.uni 	$L__BB1_596;
$L__BB1_611:
	and.b64  	%rd6800, %rd15839, 4294967295;
	ld.const.u32 	%r2126, [GEN_Y];
	cvt.u64.u32 	%rd6801, %r2126;
	mul.lo.s64 	%rd6802, %rd6800, %rd6801;
	cvt.u32.u64 	%r2127, %rd6802;
	shr.u64 	%rd6803, %rd6802, 32;
	and.b64  	%rd6804, %rd15840, 4294967295;
	mad.lo.s64 	%rd6805, %rd6804, %rd6801, %rd6803;
	shr.u64 	%rd6806, %rd6805, 32;
	and.b64  	%rd6807, %rd15841, 4294967295;
	mad.lo.s64 	%rd6808, %rd6807, %rd6801, %rd6806;
	shr.u64 	%rd6809, %rd6808, 32;
	and.b64  	%rd6810, %rd15842, 4294967295;
	mad.lo.s64 	%rd6811, %rd6810, %rd6801, %rd6809;
	shr.u64 	%rd6812, %rd6811, 32;
	and.b64  	%rd6813, %rd15843, 4294967295;
	mad.lo.s64 	%rd6814, %rd6813, %rd6801, %rd6812;
	shr.u64 	%rd6815, %rd6814, 32;
	and.b64  	%rd6816, %rd15844, 4294967295;
	mad.lo.s64 	%rd6817, %rd6816, %rd6801, %rd6815;
	shr.u64 	%rd6818, %rd6817, 32;
	and.b64  	%rd6819, %rd15845, 4294967295;
	mad.lo.s64 	%rd6820, %rd6819, %rd6801, %rd6818;
	shr.u64 	%rd6821, %rd6820, 32;
	mul.wide.u32 	%rd6822, %r2962, %r2126;
	add.s64 	%rd6823, %rd6821, %rd6822;
	shr.u64 	%rd6824, %rd6823, 32;
	ld.const.u32 	%r2128, [GEN_Y+4];
	cvt.u64.u32 	%rd6825, %r2128;
	and.b64  	%rd6826, %rd6805, 4294967295;
	mad.lo.s64 	%rd6827, %rd6800, %rd6825, %rd6826;
	shr.u64 	%rd6828, %rd6827, 32;
	and.b64  	%rd6829, %rd6808, 4294967295;
	add.s64 	%rd6830, %rd6828, %rd6829;
	mad.lo.s64 	%rd6831, %rd6804, %rd6825, %rd6830;
	shr.u64 	%rd6832, %rd6831, 32;
	and.b64  	%rd6833, %rd6811, 4294967295;
	add.s64 	%rd6834, %rd6832, %rd6833;
	mad.lo.s64 	%rd6835, %rd6807, %rd6825, %rd6834;
	shr.u64 	%rd6836, %rd6835, 32;
	and.b64  	%rd6837, %rd6814, 4294967295;
	add.s64 	%rd6838, %rd6836, %rd6837;
	mad.lo.s64 	%rd6839, %rd6810, %rd6825, %rd6838;
	shr.u64 	%rd6840, %rd6839, 32;
	and.b64  	%rd6841, %rd6817, 4294967295;
	add.s64 	%rd6842, %rd6840, %rd6841;
	mad.lo.s64 	%rd6843, %rd6813, %rd6825, %rd6842;
	shr.u64 	%rd6844, %rd6843, 32;
	and.b64  	%rd6845, %rd6820, 4294967295;
	add.s64 	%rd6846, %rd6844, %rd6845;
	mad.lo.s64 	%rd6847, %rd6816, %rd6825, %rd6846;
	shr.u64 	%rd6848, %rd6847, 32;
	and.b64  	%rd6849, %rd6823, 4294967295;
	add.s64 	%rd6850, %rd6848, %rd6849;
	mad.lo.s64 	%rd6851, %rd6819, %rd6825, %rd6850;
	shr.u64 	%rd6852, %rd6851, 32;
	mul.wide.u32 	%rd6853, %r2962, %r2128;
	add.s64 	%rd6854, %rd6852, %rd6824;
	add.s64 	%rd6855, %rd6854, %rd6853;
	shr.u64 	%rd6856, %rd6855, 32;
	ld.const.u32 	%r2129, [GEN_Y+8];
	cvt.u64.u32 	%rd6857, %r2129;
	and.b64  	%rd6858, %rd6831, 4294967295;
	mad.lo.s64 	%rd6859, %rd6800, %rd6857, %rd6858;
	shr.u64 	%rd6860, %rd6859, 32;
	and.b64  	%rd6861, %rd6835, 4294967295;
	add.s64 	%rd6862, %rd6860, %rd6861;
	mad.lo.s64 	%rd6863, %rd6804, %rd6857, %rd6862;
	shr.u64 	%rd6864, %rd6863, 32;
	and.b64  	%rd6865, %rd6839, 4294967295;
	add.s64 	%rd6866, %rd6864, %rd6865;
	mad.lo.s64 	%rd6867, %rd6807, %rd6857, %rd6866;
	shr.u64 	%rd6868, %rd6867, 32;
	and.b64  	%rd6869, %rd6843, 4294967295;
	add.s64 	%rd6870, %rd6868, %rd6869;
	mad.lo.s64 	%rd6871, %rd6810, %rd6857, %rd6870;
	shr.u64 	%rd6872, %rd6871, 32;
	and.b64  	%rd6873, %rd6847, 4294967295;
	add.s64 	%rd6874, %rd6872, %rd6873;
	mad.lo.s64 	%rd6875, %rd6813, %rd6857, %rd6874;
	shr.u64 	%rd6876, %rd6875, 32;
	and.b64  	%rd6877, %rd6851, 4294967295;
	add.s64 	%rd6878, %rd6876, %rd6877;
	mad.lo.s64 	%rd6879, %rd6816, %rd6857, %rd6878;
	shr.u64 	%rd6880, %rd6879, 32;
	and.b64  	%rd6881, %rd6855, 4294967295;
	add.s64 	%rd6882, %rd6880, %rd6881;
	mad.lo.s64 	%rd6883, %rd6819, %rd6857, %rd6882;
	shr.u64 	%rd6884, %rd6883, 32;
	mul.wide.u32 	%rd6885, %r2962, %r2129;
	add.s64 	%rd6886, %rd6884, %rd6856;
	add.s64 	%rd6887, %rd6886, %rd6885;
	shr.u64 	%rd6888, %rd6887, 32;
	ld.const.u32 	%r2130, [GEN_Y+12];
	cvt.u64.u32 	%rd6889, %r2130;
	and.b64  	%rd6890, %rd6863, 4294967295;
	mad.lo.s64 	%rd6891, %rd6800, %rd6889, %rd6890;
	shr.u64 	%rd6892, %rd6891, 32;
	and.b64  	%rd6893, %rd6867, 4294967295;
	add.s64 	%rd6894, %rd6892, %rd6893;
	mad.lo.s64 	%rd6895, %rd6804, %rd6889, %rd6894;
	shr.u64 	%rd6896, %rd6895, 32;
	and.b64  	%rd6897, %rd6871, 4294967295;
	add.s64 	%rd6898, %rd6896, %rd6897;
	mad.lo.s64 	%rd6899, %rd6807, %rd6889, %rd6898;
	shr.u64 	%rd6900, %rd6899, 32;
	and.b64  	%rd6901, %rd6875, 4294967295;
	add.s64 	%rd6902, %rd6900, %rd6901;
	mad.lo.s64 	%rd6903, %rd6810, %rd6889, %rd6902;
	shr.u64 	%rd6904, %rd6903, 32;
	and.b64  	%rd6905, %rd6879, 4294967295;
	add.s64 	%rd6906, %rd6904, %rd6905;
	mad.lo.s64 	%rd6907, %rd6813, %rd6889, %rd6906;
	shr.u64 	%rd6908, %rd6907, 32;
	and.b64  	%rd6909, %rd6883, 4294967295;
	add.s64 	%rd6910, %rd6908, %rd6909;
	mad.lo.s64 	%rd6911, %rd6816, %rd6889, %rd6910;
	shr.u64 	%rd6912, %rd6911, 32;
	and.b64  	%rd6913, %rd6887, 4294967295;
	add.s64 	%rd6914, %rd6912, %rd6913;
	mad.lo.s64 	%rd6915, %rd6819, %rd6889, %rd6914;
	shr.u64 	%rd6916, %rd6915, 32;
	mul.wide.u32 	%rd6917, %r2962, %r2130;
	add.s64 	%rd6918, %rd6916, %rd6888;
	add.s64 	%rd6919, %rd6918, %rd6917;
	shr.u64 	%rd6920, %rd6919, 32;
	ld.const.u32 	%r2131, [GEN_Y+16];
	cvt.u64.u32 	%rd6921, %r2131;
	and.b64  	%rd6922, %rd6895, 4294967295;
	mad.lo.s64 	%rd6923, %rd6800, %rd6921, %rd6922;
	shr.u64 	%rd6924, %rd6923, 32;
	and.b64  	%rd6925, %rd6899, 4294967295;
	add.s64 	%rd6926, %rd6924, %rd6925;
	mad.lo.s64 	%rd6927, %rd6804, %rd6921, %rd6926;
	shr.u64 	%rd6928, %rd6927, 32;
	and.b64  	%rd6929, %rd6903, 4294967295;
	add.s64 	%rd6930, %rd6928, %rd6929;
	mad.lo.s64 	%rd6931, %rd6807, %rd6921, %rd6930;
	shr.u64 	%rd6932, %rd6931, 32;
	and.b64  	%rd6933, %rd6907, 4294967295;
	add.s64 	%rd6934, %rd6932, %rd6933;
	mad.lo.s64 	%rd6935, %rd6810, %rd6921, %rd6934;
	shr.u64 	%rd6936, %rd6935, 32;
	and.b64  	%rd6937, %rd6911, 4294967295;
	add.s64 	%rd6938, %rd6936, %rd6937;
	mad.lo.s64 	%rd6939, %rd6813, %rd6921, %rd6938;
	shr.u64 	%rd6940, %rd6939, 32;
	and.b64  	%rd6941, %rd6915, 4294967295;
	add.s64 	%rd6942, %rd6940, %rd6941;
	mad.lo.s64 	%rd6943, %rd6816, %rd6921, %rd6942;
	shr.u64 	%rd6944, %rd6943, 32;
	and.b64  	%rd6945, %rd6919, 4294967295;
	add.s64 	%rd6946, %rd6944, %rd6945;
	mad.lo.s64 	%rd6947, %rd6819, %rd6921, %rd6946;
	shr.u64 	%rd6948, %rd6947, 32;
	mul.wide.u32 	%rd6949, %r2962, %r2131;
	add.s64 	%rd6950, %rd6948, %rd6920;
	add.s64 	%rd6951, %rd6950, %rd6949;
	shr.u64 	%rd6952, %rd6951, 32;
	ld.const.u32 	%r2132, [GEN_Y+20];
	cvt.u64.u32 	%rd6953, %r2132;
	and.b64  	%rd6954, %rd6927, 4294967295;
	mad.lo.s64 	%rd6955, %rd6800, %rd6953, %rd6954;
	shr.u64 	%rd6956, %rd6955, 32;
	and.b64  	%rd6957, %rd6931, 4294967295;
	add.s64 	%rd6958, %rd6956, %rd6957;
	mad.lo.s64 	%rd6959, %rd6804, %rd6953, %rd6958;
	shr.u64 	%rd6960, %rd6959, 32;
	and.b64  	%rd6961, %rd6935, 4294967295;
	add.s64 	%rd6962, %rd6960, %rd6961;
	mad.lo.s64 	%rd6963, %rd6807, %rd6953, %rd6962;
	shr.u64 	%rd6964, %rd6963, 32;
	and.b64  	%rd6965, %rd6939, 4294967295;
	add.s64 	%rd6966, %rd6964, %rd6965;
	mad.lo.s64 	%rd6967, %rd6810, %rd6953, %rd6966;
	shr.u64 	%rd6968, %rd6967, 32;
	and.b64  	%rd6969, %rd6943, 4294967295;
	add.s64 	%rd6970, %rd6968, %rd6969;
	mad.lo.s64 	%rd6971, %rd6813, %rd6953, %rd6970;
	shr.u64 	%rd6972, %rd6971, 32;
	and.b64  	%rd6973, %rd6947, 4294967295;
	add.s64 	%rd6974, %rd6972, %rd6973;
	mad.lo.s64 	%rd6975, %rd6816, %rd6953, %rd6974;
	shr.u64 	%rd6976, %rd6975, 32;
	and.b64  	%rd6977, %rd6951, 4294967295;
	add.s64 	%rd6978, %rd6976, %rd6977;
	mad.lo.s64 	%rd6979, %rd6819, %rd6953, %rd6978;
	shr.u64 	%rd6980, %rd6979, 32;
	mul.wide.u32 	%rd6981, %r2962, %r2132;
	add.s64 	%rd6982, %rd6980, %rd6952;
	add.s64 	%rd6983, %rd6982, %rd6981;
	shr.u64 	%rd6984, %rd6983, 32;
	ld.const.u32 	%r2133, [GEN_Y+24];
	cvt.u64.u32 	%rd6985, %r2133;
	and.b64  	%rd6986, %rd6959, 4294967295;
	mad.lo.s64 	%rd6987, %rd6800, %rd6985, %rd6986;
	shr.u64 	%rd6988, %rd6987, 32;
	and.b64  	%rd6989, %rd6963, 4294967295;
	add.s64 	%rd6990, %rd6988, %rd6989;
	mad.lo.s64 	%rd6991, %rd6804, %rd6985, %rd6990;
	shr.u64 	%rd6992, %rd6991, 32;
	and.b64  	%rd6993, %rd6967, 4294967295;
	add.s64 	%rd6994, %rd6992, %rd6993;
	mad.lo.s64 	%rd6995, %rd6807, %rd6985, %rd6994;
	shr.u64 	%rd6996, %rd6995, 32;
	and.b64  	%rd6997, %rd6971, 4294967295;
	add.s64 	%rd6998, %rd6996, %rd6997;
	mad.lo.s64 	%rd6999, %rd6810, %rd6985, %rd6998;
	shr.u64 	%rd7000, %rd6999, 32;
	and.b64  	%rd7001, %rd6975, 4294967295;
	add.s64 	%rd7002, %rd7000, %rd7001;
	mad.lo.s64 	%rd7003, %rd6813, %rd6985, %rd7002;
	shr.u64 	%rd7004, %rd7003, 32;
	and.b64  	%rd7005, %rd6979, 4294967295;
	add.s64 	%rd7006, %rd7004, %rd7005;
	mad.lo.s64 	%rd7007, %rd6816, %rd6985, %rd7006;
	shr.u64 	%rd7008, %rd7007, 32;
	and.b64  	%rd7009, %rd6983, 4294967295;
	add.s64 	%rd7010, %rd7008, %rd7009;
	mad.lo.s64 	%rd7011, %rd6819, %rd6985, %rd7010;
	shr.u64 	%rd7012, %rd7011, 32;
	mul.wide.u32 	%rd7013, %r2962, %r2133;
	add.s64 	%rd7014, %rd7012, %rd6984;
	add.s64 	%rd7015, %rd7014, %rd7013;
	shr.u64 	%rd7016, %rd7015, 32;
	ld.const.u32 	%r2134, [GEN_Y+28];
	cvt.u64.u32 	%rd7017, %r2134;
	and.b64  	%rd7018, %rd6991, 4294967295;
	mad.lo.s64 	%rd7019, %rd6800, %rd7017, %rd7018;
	shr.u64 	%rd7020, %rd7019, 32;
	and.b64  	%rd7021, %rd6995, 4294967295;
	add.s64 	%rd7022, %rd7020, %rd7021;
	mad.lo.s64 	%rd7023, %rd6804, %rd7017, %rd7022;
	cvt.u32.u64 	%r2135, %rd7023;
	shr.u64 	%rd7024, %rd7023, 32;
	and.b64  	%rd7025, %rd6999, 4294967295;
	add.s64 	%rd7026, %rd7024, %rd7025;
	mad.lo.s64 	%rd7027, %rd6807, %rd7017, %rd7026;
	shr.u64 	%rd7028, %rd7027, 32;
	and.b64  	%rd7029, %rd7003, 4294967295;
	add.s64 	%rd7030, %rd7028, %rd7029;
	mad.lo.s64 	%rd7031, %rd6810, %rd7017, %rd7030;
	shr.u64 	%rd7032, %rd7031, 32;
	and.b64  	%rd7033, %rd7007, 4294967295;
	add.s64 	%rd7034, %rd7032, %rd7033;
	mad.lo.s64 	%rd7035, %rd6813, %rd7017, %rd7034;
	shr.u64 	%rd7036, %rd7035, 32;
	and.b64  	%rd7037, %rd7011, 4294967295;
	add.s64 	%rd7038, %rd7036, %rd7037;
	mad.lo.s64 	%rd7039, %rd6816, %rd7017, %rd7038;
	shr.u64 	%rd7040, %rd7039, 32;
	and.b64  	%rd7041, %rd7015, 4294967295;
	add.s64 	%rd7042, %rd7040, %rd7041;
	mad.lo.s64 	%rd7043, %rd6819, %rd7017, %rd7042;
	shr.u64 	%rd7044, %rd7043, 32;
	mul.wide.u32 	%rd7045, %r2962, %r2134;
	add.s64 	%rd7046, %rd7044, %rd7016;
	add.s64 	%rd7047, %rd7046, %rd7045;
	shr.u64 	%rd7048, %rd7047, 32;
	and.b64  	%rd7049, %rd7023, 4294967295;
	mul.lo.s64 	%rd7050, %rd7049, 977;
	cvt.u32.u64 	%r2136, %rd7050;
	shr.u64 	%rd7051, %rd7050, 32;
	and.b64  	%rd7052, %rd7027, 4294967295;
	mad.lo.s64 	%rd7053, %rd7052, 977, %rd7051;
	shr.u64 	%rd7054, %rd7053, 32;
	and.b64  	%rd7055, %rd7031, 4294967295;
	mad.lo.s64 	%rd7056, %rd7055, 977, %rd7054;
	shr.u64 	%rd7057, %rd7056, 32;
	and.b64  	%rd7058, %rd7035, 4294967295;
	mad.lo.s64 	%rd7059, %rd7058, 977, %rd7057;
	shr.u64 	%rd7060, %rd7059, 32;
	and.b64  	%rd7061, %rd7039, 4294967295;
	mad.lo.s64 	%rd7062, %rd7061, 977, %rd7060;
	shr.u64 	%rd7063, %rd7062, 32;
	and.b64  	%rd7064, %rd7043, 4294967295;
	mad.lo.s64 	%rd7065, %rd7064, 977, %rd7063;
	shr.u64 	%rd7066, %rd7065, 32;
	and.b64  	%rd7067, %rd7047, 4294967295;
	mad.lo.s64 	%rd7068, %rd7067, 977, %rd7066;
	shr.u64 	%rd7069, %rd7068, 32;
	mad.lo.s64 	%rd7070, %rd7048, 977, %rd7069;
	shr.u64 	%rd7071, %rd7070, 32;
	add.s32 	%r2137, %r2127, %r2136;
	setp.lt.u32 	%p646, %r2137, %r2127;
	selp.u64 	%rd7072, 1, 0, %p646;
	and.b64  	%rd7073, %rd6827, 4294967295;
	and.b64  	%rd7074, %rd7053, 4294967295;
	add.s64 	%rd7075, %rd7073, %rd7072;
	add.s64 	%rd7076, %rd7075, %rd7074;
	cvt.u32.u64 	%r2138, %rd7076;
	shr.u64 	%rd7077, %rd7076, 32;
	and.b64  	%rd7078, %rd6859, 4294967295;
	and.b64  	%rd7079, %rd7056, 4294967295;
	add.s64 	%rd7080, %rd7077, %rd7078;
	add.s64 	%rd7081, %rd7080, %rd7079;
	shr.u64 	%rd7082, %rd7081, 32;
	and.b64  	%rd7083, %rd6891, 4294967295;
	and.b64  	%rd7084, %rd7059, 4294967295;
	add.s64 	%rd7085, %rd7082, %rd7083;
	add.s64 	%rd7086, %rd7085, %rd7084;
	shr.u64 	%rd7087, %rd7086, 32;
	and.b64  	%rd7088, %rd6923, 4294967295;
	and.b64  	%rd7089, %rd7062, 4294967295;
	add.s64 	%rd7090, %rd7087, %rd7088;
	add.s64 	%rd7091, %rd7090, %rd7089;
	shr.u64 	%rd7092, %rd7091, 32;
	and.b64  	%rd7093, %rd6955, 4294967295;
	and.b64  	%rd7094, %rd7065, 4294967295;
	add.s64 	%rd7095, %rd7092, %rd7093;
	add.s64 	%rd7096, %rd7095, %rd7094;
	shr.u64 	%rd7097, %rd7096, 32;
	and.b64  	%rd7098, %rd6987, 4294967295;
	and.b64  	%rd7099, %rd7068, 4294967295;
	add.s64 	%rd7100, %rd7097, %rd7098;
	add.s64 	%rd7101, %rd7100, %rd7099;
	shr.u64 	%rd7102, %rd7101, 32;
	and.b64  	%rd7103, %rd7019, 4294967295;
	and.b64  	%rd7104, %rd7070, 4294967295;
	add.s64 	%rd7105, %rd7102, %rd7103;
	add.s64 	%rd7106, %rd7105, %rd7104;
	shr.u64 	%rd7107, %rd7106, 32;
	add.s64 	%rd7108, %rd7071, %rd7107;
	add.s32 	%r2139, %r2138, %r2135;
	setp.lt.u32 	%p647, %r2139, %r2138;
	selp.u64 	%rd7109, 1, 0, %p647;
	and.b64  	%rd7110, %rd7081, 4294967295;
	add.s64 	%rd7111, %rd7110, %rd7109;
	add.s64 	%rd7112, %rd7111, %rd7052;
	shr.u64 	%rd7113, %rd7112, 32;
	and.b64  	%rd7114, %rd7086, 4294967295;
	add.s64 	%rd7115, %rd7113, %rd7114;
	add.s64 	%rd7116, %rd7115, %rd7055;
	shr.u64 	%rd7117, %rd7116, 32;
	and.b64  	%rd7118, %rd7091, 4294967295;
	add.s64 	%rd7119, %rd7117, %rd7118;
	add.s64 	%rd7120, %rd7119, %rd7058;
	shr.u64 	%rd7121, %rd7120, 32;
	and.b64  	%rd7122, %rd7096, 4294967295;
	add.s64 	%rd7123, %rd7121, %rd7122;
	add.s64 	%rd7124, %rd7123, %rd7061;
	shr.u64 	%rd7125, %rd7124, 32;
	and.b64  	%rd7126, %rd7101, 4294967295;
	add.s64 	%rd7127, %rd7125, %rd7126;
	add.s64 	%rd7128, %rd7127, %rd7064;
	shr.u64 	%rd7129, %rd7128, 32;
	and.b64  	%rd7130, %rd7106, 4294967295;
	add.s64 	%rd7131, %rd7129, %rd7130;
	add.s64 	%rd7132, %rd7131, %rd7067;
	cvt.u32.u64 	%r2140, %rd7132;
	shr.u64 	%rd7133, %rd7132, 32;
	add.s64 	%rd7134, %rd7133, %rd7108;
	add.s64 	%rd7135, %rd7134, %rd7048;
	shr.u64 	%rd7136, %rd7135, 32;
	and.b64  	%rd7137, %rd7135, 4294967295;
	mul.lo.s64 	%rd7138, %rd7137, 977;
	shr.u64 	%rd7139, %rd7138, 32;
	mad.lo.s64 	%rd7140, %rd7136, 977, %rd7139;
	cvt.u64.u32 	%rd7141, %r2137;
	and.b64  	%rd7142, %rd7138, 4294967295;
	add.s64 	%rd558, %rd7142, %rd7141;
	shr.u64 	%rd7143, %rd558, 32;
	cvt.u64.u32 	%rd7144, %r2139;
	add.s64 	%rd7145, %rd7143, %rd7144;
	add.s64 	%rd7146, %rd7135, %rd7140;
	and.b64  	%rd7147, %rd7146, 4294967295;
	add.s64 	%rd559, %rd7145, %rd7147;
	shr.u64 	%rd7148, %rd559, 32;
	and.b64  	%rd7149, %rd7112, 4294967295;
	add.s64 	%rd7150, %rd7148, %rd7149;
	add.s64 	%rd560, %rd7150, %rd7136;
	shr.u64 	%rd7151, %rd560, 32;
	and.b64  	%rd7152, %rd7116, 4294967295;
	add.s64 	%rd561, %rd7151, %rd7152;
	shr.u64 	%rd7153, %rd561, 32;
	and.b64  	%rd7154, %rd7120, 4294967295;
	add.s64 	%rd562, %rd7153, %rd7154;
	shr.u64 	%rd7155, %rd562, 32;
	and.b64  	%rd7156, %rd7124, 4294967295;
	add.s64 	%rd563, %rd7155, %rd7156;
	shr.u64 	%rd7157, %rd563, 32;
	and.b64  	%rd7158, %rd7128, 4294967295;
	add.s64 	%rd564, %rd7157, %rd7158;
	{ .reg .b32 tmp; mov.b64 {tmp, %r2141}, %rd564; }
	add.s32 	%r417, %r2140, %r2141;
$L__BB1_612:
	ld.const.u32 	%rd565, [FIELD_P+20];
	ld.const.u32 	%rd566, [FIELD_P+24];
	ld.const.u32 	%rd567, [FIELD_P+16];
	ld.const.u32 	%rd568, [FIELD_P+12];
	ld.const.u32 	%rd569, [FIELD_P+8];
	cvt.u32.u64 	%r418, %rd564;
	cvt.u32.u64 	%r419, %rd563;
	cvt.u32.u64 	%r420, %rd562;
	cvt.u32.u64 	%r421, %rd561;
	cvt.u32.u64 	%r422, %rd560;
	cvt.u32.u64 	%r423, %rd559;
	cvt.u32.u64 	%r424, %rd558;
	ld.const.u32 	%r2142, [FIELD_P+28];
	setp.lt.u32 	%p648, %r417, %r2142;
	@%p648 bra 	$L__BB1_627;
	setp.gt.u32 	%p649, %r417, %r2142;
	@%p649 bra 	$L__BB1_626;
	cvt.u32.u64 	%r2144, %rd566;
	setp.gt.u32 	%p650, %r2144, %r418;
	@%p650 bra 	$L__BB1_627;
	setp.lt.u32 	%p651, %r2144, %r418;
	@%p651 bra 	$L__BB1_626;
	cvt.u32.u64 	%r2146, %rd565;
	setp.gt.u32 	%p652, %r2146, %r419;
	@%p652 bra 	$L__BB1_627;
	setp.lt.u32 	%p653, %r2146, %r419;
	@%p653 bra 	$L__BB1_626;
	cvt.u32.u64 	%r2148, %rd567;
	setp.gt.u32 	%p654, %r2148, %r420;
	@%p654 bra 	$L__BB1_627;
	setp.lt.u32 	%p655, %r2148, %r420;
	@%p655 bra 	$L__BB1_626;
	cvt.u32.u64 	%r2150, %rd568;
	setp.gt.u32 	%p656, %r2150, %r421;
	@%p656 bra 	$L__BB1_627;
	setp.lt.u32 	%p657, %r2150, %r421;
	@%p657 bra 	$L__BB1_626;
	cvt.u32.u64 	%r2152, %rd569;
	setp.gt.u32 	%p658, %r2152, %r422;
	@%p658 bra 	$L__BB1_627;
	setp.lt.u32 	%p659, %r2152, %r422;
	@%p659 bra 	$L__BB1_626;
	ld.const.u32 	%r2154, [FIELD_P+4];
	setp.gt.u32 	%p660, %r2154, %r423;
	@%p660 bra 	$L__BB1_627;
	ld.const.u32 	%r2156, [FIELD_P];
	setp.ge.u32 	%p661, %r2154, %r423;
	setp.gt.u32 	%p662, %r2156, %r424;
	and.pred  	%p663, %p661, %p662;
	@%p663 bra 	$L__BB1_627;
$L__BB1_626:
	and.b64  	%rd7159, %rd558, 4294967295;
	ld.const.u32 	%rd7160, [FIELD_P];
	sub.s64 	%rd558, %rd7159, %rd7160;
	shr.u64 	%rd7161, %rd558, 63;
	and.b64  	%rd7162, %rd559, 4294967295;
	ld.const.u32 	%rd7163, [FIELD_P+4];
	add.s64 	%rd7164, %rd7161, %rd7163;
	sub.s64 	%rd559, %rd7162, %rd7164;
	shr.u64 	%rd7165, %rd559, 63;
	and.b64  	%rd7166, %rd560, 4294967295;
	add.s64 	%rd7167, %rd7165, %rd569;
	sub.s64 	%rd560, %rd7166, %rd7167;
	shr.u64 	%rd7168, %rd560, 63;
	and.b64  	%rd7169, %rd561, 4294967295;
	add.s64 	%rd7170, %rd7168, %rd568;
	sub.s64 	%rd561, %rd7169, %rd7170;
	shr.u64 	%rd7171, %rd561, 63;
	and.b64  	%rd7172, %rd562, 4294967295;
	add.s64 	%rd7173, %rd7171, %rd567;
	sub.s64 	%rd562, %rd7172, %rd7173;
	shr.u64 	%rd7174, %rd562, 63;
	and.b64  	%rd7175, %rd563, 4294967295;
	add.s64 	%rd7176, %rd7174, %rd565;
	sub.s64 	%rd563, %rd7175, %rd7176;
	shr.u64 	%rd7177, %rd563, 63;
	and.b64  	%rd7178, %rd564, 4294967295;
	add.s64 	%rd7179, %rd7177, %rd566;
	sub.s64 	%rd564, %rd7178, %rd7179;
	shr.u64 	%rd7180, %rd564, 63;
	cvt.u32.u64 	%r2158, %rd7180;
	add.s32 	%r2160, %r2142, %r2158;
	sub.s32 	%r417, %r417, %r2160;
	bra.uni 	$L__BB1_612;
$L__BB1_627:
	ld.const.u32 	%rd577, [FIELD_P+4];
	setp.lt.u32 	%p664, %r359, %r370;
	@%p664 bra 	$L__BB1_900;
	setp.gt.u32 	%p665, %r359, %r370;
	cvt.u32.u64 	%r2161, %rd447;
	cvt.u32.u64 	%r2162, %rd480;
	setp.ne.s32 	%p666, %r2161, %r2162;
	cvt.u32.u64 	%r2163, %rd446;
	cvt.u32.u64 	%r2164, %rd479;
	setp.ne.s32 	%p667, %r2163, %r2164;
	or.pred  	%p668, %p666, %p667;
	or.pred  	%p669, %p668, %p665;
	cvt.u32.u64 	%r2165, %rd445;
	cvt.u32.u64 	%r2166, %rd478;
	setp.ne.s32 	%p670, %r2165, %r2166;
	or.pred  	%p671, %p669, %p670;
	cvt.u32.u64 	%r2167, %rd444;
	cvt.u32.u64 	%r2168, %rd477;
	setp.ne.s32 	%p672, %r2167, %r2168;
	or.pred  	%p673, %p671, %p672;
	cvt.u32.u64 	%r2169, %rd443;
	cvt.u32.u64 	%r2170, %rd476;
	setp.ne.s32 	%p674, %r2169, %r2170;
	or.pred  	%p675, %p673, %p674;
	cvt.u32.u64 	%r2171, %rd442;
	cvt.u32.u64 	%r2172, %rd475;
	setp.ne.s32 	%p676, %r2171, %r2172;
	or.pred  	%p677, %p675, %p676;
	cvt.u32.u64 	%r2173, %rd441;
	cvt.u32.u64 	%r2174, %rd474;
	setp.ne.s32 	%p678, %r2173, %r2174;
	or.pred  	%p679, %p677, %p678;
	@%p679 bra 	$L__BB1_900;
	setp.lt.u32 	%p680, %r406, %r417;
	mov.b32 	%r3046, 1;
	mov.b32 	%r3031, 0;
	mov.u32 	%r3032, %r3031;
	mov.u32 	%r3033, %r3031;
	mov.u32 	%r3034, %r3031;
	mov.u32 	%r3035, %r3031;
	mov.u32 	%r3036, %r3031;
	mov.u32 	%r3037, %r3031;
	mov.u32 	%r3038, %r3031;
	mov.u32 	%r3039, %r3031;
	mov.u32 	%r3040, %r3031;
	mov.u32 	%r3041, %r3031;
	mov.u32 	%r3042, %r3031;
	mov.u32 	%r3043, %r3031;
	mov.u32 	%r3044, %r3031;
	mov.u32 	%r3045, %r3031;
	mov.u32 	%r3047, %r3031;
	mov.u32 	%r3048, %r3031;
	mov.u32 	%r3049, %r3031;
	mov.u32 	%r3050, %r3031;
	mov.u32 	%r3051, %r3031;
	mov.u32 	%r3052, %r3031;
	mov.u32 	%r3053, %r3031;
	mov.u32 	%r3054, %r3031;
	@%p680 bra 	$L__BB1_879;
	setp.gt.u32 	%p681, %r406, %r417;
	setp.ne.s32 	%p682, %r407, %r418;
	setp.ne.s32 	%p683, %r408, %r419;
	or.pred  	%p684, %p682, %p683;
	or.pred  	%p685, %p684, %p681;
	setp.ne.s32 	%p686, %r409, %r420;
	or.pred  	%p687, %p685, %p686;
	setp.ne.s32 	%p688, %r410, %r421;
	or.pred  	%p689, %p687, %p688;
	setp.ne.s32 	%p690, %r411, %r422;
	or.pred  	%p691, %p689, %p690;
	setp.ne.s32 	%p692, %r412, %r423;
	or.pred  	%p693, %p691, %p692;
	setp.ne.s32 	%p694, %r413, %r424;
	or.pred  	%p695, %p693, %p694;
	@%p695 bra 	$L__BB1_879;
	mul.wide.u32 	%rd7181, %r2942, %r2942;
	cvt.u32.u64 	%r2179, %rd7181;
	shr.u64 	%rd7182, %rd7181, 32;
	mul.wide.u32 	%rd7183, %r2941, %r2942;
	add.s64 	%rd7184, %rd7182, %rd7183;
	shr.u64 	%rd7185, %rd7184, 32;
	mul.wide.u32 	%rd7186, %r2940, %r2942;
	add.s64 	%rd7187, %rd7185, %rd7186;
	shr.u64 	%rd7188, %rd7187, 32;
	mul.wide.u32 	%rd7189, %r2939, %r2942;
	add.s64 	%rd7190, %rd7188, %rd7189;
	shr.u64 	%rd7191, %rd7190, 32;
	mul.wide.u32 	%rd7192, %r2938, %r2942;
	add.s64 	%rd7193, %rd7191, %rd7192;
	shr.u64 	%rd7194, %rd7193, 32;
	mul.wide.u32 	%rd7195, %r2937, %r2942;
	add.s64 	%rd7196, %rd7194, %rd7195;
	shr.u64 	%rd7197, %rd7196, 32;
	mul.wide.u32 	%rd7198, %r2936, %r2942;
	add.s64 	%rd7199, %rd7197, %rd7198;
	shr.u64 	%rd7200, %rd7199, 32;
	mul.wide.u32 	%rd7201, %r2935, %r2942;
	add.s64 	%rd7202, %rd7200, %rd7201;
	shr.u64 	%rd7203, %rd7202, 32;
	and.b64  	%rd7204, %rd7184, 4294967295;
	add.s64 	%rd7205, %rd7183, %rd7204;
	shr.u64 	%rd7206, %rd7205, 32;
	mul.wide.u32 	%rd7207, %r2941, %r2941;
	and.b64  	%rd7208, %rd7187, 4294967295;
	add.s64 	%rd7209, %rd7206, %rd7208;
	add.s64 	%rd7210, %rd7209, %rd7207;
	shr.u64 	%rd7211, %rd7210, 32;
	mul.wide.u32 	%rd7212, %r2940, %r2941;
	and.b64  	%rd7213, %rd7190, 4294967295;
	add.s64 	%rd7214, %rd7211, %rd7213;
	add.s64 	%rd7215, %rd7214, %rd7212;
	shr.u64 	%rd7216, %rd7215, 32;
	mul.wide.u32 	%rd7217, %r2939, %r2941;
	and.b64  	%rd7218, %rd7193, 4294967295;
	add.s64 	%rd7219, %rd7216, %rd7218;
	add.s64 	%rd7220, %rd7219, %rd7217;
	shr.u64 	%rd7221, %rd7220, 32;
	mul.wide.u32 	%rd7222, %r2938, %r2941;
	and.b64  	%rd7223, %rd7196, 4294967295;
	add.s64 	%rd7224, %rd7221, %rd7223;
	add.s64 	%rd7225, %rd7224, %rd7222;
	shr.u64 	%rd7226, %rd7225, 32;
	mul.wide.u32 	%rd7227, %r2937, %r2941;
	and.b64  	%rd7228, %rd7199, 4294967295;
	add.s64 	%rd7229, %rd7226, %rd7228;
	add.s64 	%rd7230, %rd7229, %rd7227;
	shr.u64 	%rd7231, %rd7230, 32;
	mul.wide.u32 	%rd7232, %r2936, %r2941;
	and.b64  	%rd7233, %rd7202, 4294967295;
	add.s64 	%rd7234, %rd7231, %rd7233;
	add.s64 	%rd7235, %rd7234, %rd7232;
	shr.u64 	%rd7236, %rd7235, 32;
	mul.wide.u32 	%rd7237, %r2935, %r2941;
	add.s64 	%rd7238, %rd7236, %rd7203;
	add.s64 	%rd7239, %rd7238, %rd7237;
	shr.u64 	%rd7240, %rd7239, 32;
	and.b64  	%rd7241, %rd7210, 4294967295;
	add.s64 	%rd7242, %rd7186, %rd7241;
	shr.u64 	%rd7243, %rd7242, 32;
	and.b64  	%rd7244, %rd7215, 4294967295;
	add.s64 	%rd7245, %rd7243, %rd7244;
	add.s64 	%rd7246, %rd7245, %rd7212;
	shr.u64 	%rd7247, %rd7246, 32;
	mul.wide.u32 	%rd7248, %r2940, %r2940;
	and.b64  	%rd7249, %rd7220, 4294967295;
	add.s64 	%rd7250, %rd7247, %rd7249;
	add.s64 	%rd7251, %rd7250, %rd7248;
	shr.u64 	%rd7252, %rd7251, 32;
	mul.wide.u32 	%rd7253, %r2939, %r2940;
	and.b64  	%rd7254, %rd7225, 4294967295;
	add.s64 	%rd7255, %rd7252, %rd7254;
	add.s64 	%rd7256, %rd7255, %rd7253;
	shr.u64 	%rd7257, %rd7256, 32;
	mul.wide.u32 	%rd7258, %r2938, %r2940;
	and.b64  	%rd7259, %rd7230, 4294967295;
	add.s64 	%rd7260, %rd7257, %rd7259;
	add.s64 	%rd7261, %rd7260, %rd7258;
	shr.u64 	%rd7262, %rd7261, 32;
	mul.wide.u32 	%rd7263, %r2937, %r2940;
	and.b64  	%rd7264, %rd7235, 4294967295;
	add.s64 	%rd7265, %rd7262, %rd7264;
	add.s64 	%rd7266, %rd7265, %rd7263;
	shr.u64 	%rd7267, %rd7266, 32;
	mul.wide.u32 	%rd7268, %r2936, %r2940;
	and.b64  	%rd7269, %rd7239, 4294967295;
	add.s64 	%rd7270, %rd7267, %rd7269;
	add.s64 	%rd7271, %rd7270, %rd7268;
	shr.u64 	%rd7272, %rd7271, 32;
	mul.wide.u32 	%rd7273, %r2935, %r2940;
	add.s64 	%rd7274, %rd7272, %rd7240;
	add.s64 	%rd7275, %rd7274, %rd7273;
	shr.u64 	%rd7276, %rd7275, 32;
	and.b64  	%rd7277, %rd7246, 4294967295;
	add.s64 	%rd7278, %rd7189, %rd7277;
	shr.u64 	%rd7279, %rd7278, 32;
	and.b64  	%rd7280, %rd7251, 4294967295;
	add.s64 	%rd7281, %rd7279, %rd7280;
	add.s64 	%rd7282, %rd7281, %rd7217;
	shr.u64 	%rd7283, %rd7282, 32;
	and.b64  	%rd7284, %rd7256, 4294967295;
	add.s64 	%rd7285, %rd7283, %rd7284;
	add.s64 	%rd7286, %rd7285, %rd7253;
	shr.u64 	%rd7287, %rd7286, 32;
	mul.wide.u32 	%rd7288, %r2939, %r2939;
	and.b64  	%rd7289, %rd7261, 4294967295;
	add.s64 	%rd7290, %rd7287, %rd7289;
	add.s64 	%rd7291, %rd7290, %rd7288;
	shr.u64 	%rd7292, %rd7291, 32;
	mul.wide.u32 	%rd7293, %r2938, %r2939;
	and.b64  	%rd7294, %rd7266, 4294967295;
	add.s64 	%rd7295, %rd7292, %rd7294;
	add.s64 	%rd7296, %rd7295, %rd7293;
	shr.u64 	%rd7297, %rd7296, 32;
	mul.wide.u32 	%rd7298, %r2937, %r2939;
	and.b64  	%rd7299, %rd7271, 4294967295;
	add.s64 	%rd7300, %rd7297, %rd7299;
	add.s64 	%rd7301, %rd7300, %rd7298;
	shr.u64 	%rd7302, %rd7301, 32;
	mul.wide.u32 	%rd7303, %r2936, %r2939;
	and.b64  	%rd7304, %rd7275, 4294967295;
	add.s64 	%rd7305, %rd7302, %rd7304;
	add.s64 	%rd7306, %rd7305, %rd7303;
	shr.u64 	%rd7307, %rd7306, 32;
	mul.wide.u32 	%rd7308, %r2935, %r2939;
	add.s64 	%rd7309, %rd7307, %rd7276;
	add.s64 	%rd7310, %rd7309, %rd7308;
	shr.u64 	%rd7311, %rd7310, 32;
	and.b64  	%rd7312, %rd7282, 4294967295;
	add.s64 	%rd7313, %rd7192, %rd7312;
	shr.u64 	%rd7314, %rd7313, 32;
	and.b64  	%rd7315, %rd7286, 4294967295;
	add.s64 	%rd7316, %rd7314, %rd7315;
	add.s64 	%rd7317, %rd7316, %rd7222;
	shr.u64 	%rd7318, %rd7317, 32;
	and.b64  	%rd7319, %rd7291, 4294967295;
	add.s64 	%rd7320, %rd7318, %rd7319;
	add.s64 	%rd7321, %rd7320, %rd7258;
	shr.u64 	%rd7322, %rd7321, 32;
	and.b64  	%rd7323, %rd7296, 4294967295;
	add.s64 	%rd7324, %rd7322, %rd7323;
	add.s64 	%rd7325, %rd7324, %rd7293;
	shr.u64 	%rd7326, %rd7325, 32;
	mul.wide.u32 	%rd7327, %r2938, %r2938;
	and.b64  	%rd7328, %rd7301, 4294967295;
	add.s64 	%rd7329, %rd7326, %rd7328;
	add.s64 	%rd7330, %rd7329, %rd7327;
	shr.u64 	%rd7331, %rd7330, 32;
	mul.wide.u32 	%rd7332, %r2937, %r2938;
	and.b64  	%rd7333, %rd7306, 4294967295;
	add.s64 	%rd7334, %rd7331, %rd7333;
	add.s64 	%rd7335, %rd7334, %rd7332;
	shr.u64 	%rd7336, %rd7335, 32;
	mul.wide.u32 	%rd7337, %r2936, %r2938;
	and.b64  	%rd7338, %rd7310, 4294967295;
	add.s64 	%rd7339, %rd7336, %rd7338;
	add.s64 	%rd7340, %rd7339, %rd7337;
	shr.u64 	%rd7341, %rd7340, 32;
	mul.wide.u32 	%rd7342, %r2935, %r2938;
	add.s64 	%rd7343, %rd7341, %rd7311;
	add.s64 	%rd7344, %rd7343, %rd7342;
	shr.u64 	%rd7345, %rd7344, 32;
	and.b64  	%rd7346, %rd7317, 4294967295;
	add.s64 	%rd7347, %rd7195, %rd7346;
	shr.u64 	%rd7348, %rd7347, 32;
	and.b64  	%rd7349, %rd7321, 4294967295;
	add.s64 	%rd7350, %rd7348, %rd7349;
	add.s64 	%rd7351, %rd7350, %rd7227;
	shr.u64 	%rd7352, %rd7351, 32;
	and.b64  	%rd7353, %rd7325, 4294967295;
	add.s64 	%rd7354, %rd7352, %rd7353;
	add.s64 	%rd7355, %rd7354, %rd7263;
	shr.u64 	%rd7356, %rd7355, 32;
	and.b64  	%rd7357, %rd7330, 4294967295;
	add.s64 	%rd7358, %rd7356, %rd7357;
	add.s64 	%rd7359, %rd7358, %rd7298;
	shr.u64 	%rd7360, %rd7359, 32;
	and.b64  	%rd7361, %rd7335, 4294967295;
	add.s64 	%rd7362, %rd7360, %rd7361;
	add.s64 	%rd7363, %rd7362, %rd7332;
	shr.u64 	%rd7364, %rd7363, 32;
	mul.wide.u32 	%rd7365, %r2937, %r2937;
	and.b64  	%rd7366, %rd7340, 4294967295;
	add.s64 	%rd7367, %rd7364, %rd7366;
	add.s64 	%rd7368, %rd7367, %rd7365;
	shr.u64 	%rd7369, %rd7368, 32;
	mul.wide.u32 	%rd7370, %r2936, %r2937;
	and.b64  	%rd7371, %rd7344, 4294967295;
	add.s64 	%rd7372, %rd7369, %rd7371;
	add.s64 	%rd7373, %rd7372, %rd7370;
	shr.u64 	%rd7374, %rd7373, 32;
	mul.wide.u32 	%rd7375, %r2935, %r2937;
	add.s64 	%rd7376, %rd7374, %rd7345;
	add.s64 	%rd7377, %rd7376, %rd7375;
	shr.u64 	%rd7378, %rd7377, 32;
	and.b64  	%rd7379, %rd7351, 4294967295;
	add.s64 	%rd7380, %rd7198, %rd7379;
	shr.u64 	%rd7381, %rd7380, 32;
	and.b64  	%rd7382, %rd7355, 4294967295;
	add.s64 	%rd7383, %rd7381, %rd7382;
	add.s64 	%rd7384, %rd7383, %rd7232;
	shr.u64 	%rd7385, %rd7384, 32;
	and.b64  	%rd7386, %rd7359, 4294967295;
	add.s64 	%rd7387, %rd7385, %rd7386;
	add.s64 	%rd7388, %rd7387, %rd7268;
	shr.u64 	%rd7389, %rd7388, 32;
	and.b64  	%rd7390, %rd7363, 4294967295;
	add.s64 	%rd7391, %rd7389, %rd7390;
	add.s64 	%rd7392, %rd7391, %rd7303;
	shr.u64 	%rd7393, %rd7392, 32;
	and.b64  	%rd7394, %rd7368, 4294967295;
	add.s64 	%rd7395, %rd7393, %rd7394;
	add.s64 	%rd7396, %rd7395, %rd7337;
	shr.u64 	%rd7397, %rd7396, 32;
	and.b64  	%rd7398, %rd7373, 4294967295;
	add.s64 	%rd7399, %rd7397, %rd7398;
	add.s64 	%rd7400, %rd7399, %rd7370;
	shr.u64 	%rd7401, %rd7400, 32;
	mul.wide.u32 	%rd7402, %r2936, %r2936;
	and.b64  	%rd7403, %rd7377, 4294967295;
	add.s64 	%rd7404, %rd7401, %rd7403;
	add.s64 	%rd7405, %rd7404, %rd7402;
	shr.u64 	%rd7406, %rd7405, 32;
	mul.wide.u32 	%rd7407, %r2935, %r2936;
	add.s64 	%rd7408, %rd7406, %rd7378;
	add.s64 	%rd7409, %rd7408, %rd7407;
	shr.u64 	%rd7410, %rd7409, 32;
	and.b64  	%rd7411, %rd7384, 4294967295;
	add.s64 	%rd7412, %rd7201, %rd7411;
	shr.u64 	%rd7413, %rd7412, 32;
	and.b64  	%rd7414, %rd7388, 4294967295;
	add.s64 	%rd7415, %rd7413, %rd7414;
	add.s64 	%rd7416, %rd7415, %rd7237;
	cvt.u32.u64 	%r2180, %rd7416;
	shr.u64 	%rd7417, %rd7416, 32;
	and.b64  	%rd7418, %rd7392, 4294967295;
	add.s64 	%rd7419, %rd7417, %rd7418;
	add.s64 	%rd7420, %rd7419, %rd7273;
	shr.u64 	%rd7421, %rd7420, 32;
	and.b64  	%rd7422, %rd7396, 4294967295;
	add.s64 	%rd7423, %rd7421, %rd7422;
	add.s64 	%rd7424, %rd7423, %rd7308;
	shr.u64 	%rd7425, %rd7424, 32;
	and.b64  	%rd7426, %rd7400, 4294967295;
	add.s64 	%rd7427, %rd7425, %rd7426;
	add.s64 	%rd7428, %rd7427, %rd7342;
	shr.u64 	%rd7429, %rd7428, 32;
	and.b64  	%rd7430, %rd7405, 4294967295;
	add.s64 	%rd7431, %rd7429, %rd7430;
	add.s64 	%rd7432, %rd7431, %rd7375;
	shr.u64 	%rd7433, %rd7432, 32;
	and.b64  	%rd7434, %rd7409, 4294967295;
	add.s64 	%rd7435, %rd7433, %rd7434;
	add.s64 	%rd7436, %rd7435, %rd7407;
	shr.u64 	%rd7437, %rd7436, 32;
	mul.wide.u32 	%rd7438, %r2935, %r2935;
	add.s64 	%rd7439, %rd7437, %rd7410;
	add.s64 	%rd7440, %rd7439, %rd7438;
	shr.u64 	%rd7441, %rd7440, 32;
	and.b64  	%rd7442, %rd7416, 4294967295;
	mul.lo.s64 	%rd7443, %rd7442, 977;
	cvt.u32.u64 	%r2181, %rd7443;
	shr.u64 	%rd7444, %rd7443, 32;
	and.b64  	%rd7445, %rd7420, 4294967295;
	mad.lo.s64 	%rd7446, %rd7445, 977, %rd7444;
	shr.u64 	%rd7447, %rd7446, 32;
	and.b64  	%rd7448, %rd7424, 4294967295;
	mad.lo.s64 	%rd7449, %rd7448, 977, %rd7447;
	shr.u64 	%rd7450, %rd7449, 32;
	and.b64  	%rd7451, %rd7428, 4294967295;
	mad.lo.s64 	%rd7452, %rd7451, 977, %rd7450;
	shr.u64 	%rd7453, %rd7452, 32;
	and.b64  	%rd7454, %rd7432, 4294967295;
	mad.lo.s64 	%rd7455, %rd7454, 977, %rd7453;
	shr.u64 	%rd7456, %rd7455, 32;
	and.b64  	%rd7457, %rd7436, 4294967295;
	mad.lo.s64 	%rd7458, %rd7457, 977, %rd7456;
	shr.u64 	%rd7459, %rd7458, 32;
	and.b64  	%rd7460, %rd7440, 4294967295;
	mad.lo.s64 	%rd7461, %rd7460, 977, %rd7459;
	shr.u64 	%rd7462, %rd7461, 32;
	mad.lo.s64 	%rd7463, %rd7441, 977, %rd7462;
	shr.u64 	%rd7464, %rd7463, 32;
	add.s32 	%r2182, %r2179, %r2181;
	setp.lt.u32 	%p696, %r2182, %r2179;
	selp.u64 	%rd7465, 1, 0, %p696;
	and.b64  	%rd7466, %rd7205, 4294967295;
	and.b64  	%rd7467, %rd7446, 4294967295;
	add.s64 	%rd7468, %rd7466, %rd7465;
	add.s64 	%rd7469, %rd7468, %rd7467;
	cvt.u32.u64 	%r2183, %rd7469;
	shr.u64 	%rd7470, %rd7469, 32;
	and.b64  	%rd7471, %rd7242, 4294967295;
	and.b64  	%rd7472, %rd7449, 4294967295;
	add.s64 	%rd7473, %rd7470, %rd7471;
	add.s64 	%rd7474, %rd7473, %rd7472;
	shr.u64 	%rd7475, %rd7474, 32;
	and.b64  	%rd7476, %rd7278, 4294967295;
	and.b64  	%rd7477, %rd7452, 4294967295;
	add.s64 	%rd7478, %rd7475, %rd7476;
	add.s64 	%rd7479, %rd7478, %rd7477;
	shr.u64 	%rd7480, %rd7479, 32;
	and.b64  	%rd7481, %rd7313, 4294967295;
	and.b64  	%rd7482, %rd7455, 4294967295;
	add.s64 	%rd7483, %rd7480, %rd7481;
	add.s64 	%rd7484, %rd7483, %rd7482;
	shr.u64 	%rd7485, %rd7484, 32;
	and.b64  	%rd7486, %rd7347, 4294967295;
	and.b64  	%rd7487, %rd7458, 4294967295;
	add.s64 	%rd7488, %rd7485, %rd7486;
	add.s64 	%rd7489, %rd7488, %rd7487;
	shr.u64 	%rd7490, %rd7489, 32;
	and.b64  	%rd7491, %rd7380, 4294967295;
	and.b64  	%rd7492, %rd7461, 4294967295;
	add.s64 	%rd7493, %rd7490, %rd7491;
	add.s64 	%rd7494, %rd7493, %rd7492;
	shr.u64 	%rd7495, %rd7494, 32;
	and.b64  	%rd7496, %rd7412, 4294967295;
	and.b64  	%rd7497, %rd7463, 4294967295;
	add.s64 	%rd7498, %rd7495, %rd7496;
	add.s64 	%rd7499, %rd7498, %rd7497;
	shr.u64 	%rd7500, %rd7499, 32;
	add.s64 	%rd7501, %rd7464, %rd7500;
	add.s32 	%r2184, %r2183, %r2180;
	setp.lt.u32 	%p697, %r2184, %r2183;
	selp.u64 	%rd7502, 1, 0, %p697;
	and.b64  	%rd7503, %rd7474, 4294967295;
	add.s64 	%rd7504, %rd7503, %rd7502;
	add.s64 	%rd7505, %rd7504, %rd7445;
	shr.u64 	%rd7506, %rd7505, 32;
	and.b64  	%rd7507, %rd7479, 4294967295;
	add.s64 	%rd7508, %rd7506, %rd7507;
	add.s64 	%rd7509, %rd7508, %rd7448;
	shr.u64 	%rd7510, %rd7509, 32;
	and.b64  	%rd7511, %rd7484, 4294967295;
	add.s64 	%rd7512, %rd7510, %rd7511;
	add.s64 	%rd7513, %rd7512, %rd7451;
	shr.u64 	%rd7514, %rd7513, 32;
	and.b64  	%rd7515, %rd7489, 4294967295;
	add.s64 	%rd7516, %rd7514, %rd7515;
	add.s64 	%rd7517, %rd7516, %rd7454;
	shr.u64 	%rd7518, %rd7517, 32;
	and.b64  	%rd7519, %rd7494, 4294967295;
	add.s64 	%rd7520, %rd7518, %rd7519;
	add.s64 	%rd7521, %rd7520, %rd7457;
	shr.u64 	%rd7522, %rd7521, 32;
	and.b64  	%rd7523, %rd7499, 4294967295;
	add.s64 	%rd7524, %rd7522, %rd7523;
	add.s64 	%rd7525, %rd7524, %rd7460;
	cvt.u32.u64 	%r2185, %rd7525;
	shr.u64 	%rd7526, %rd7525, 32;
	add.s64 	%rd7527, %rd7526, %rd7501;
	add.s64 	%rd7528, %rd7527, %rd7441;
	shr.u64 	%rd7529, %rd7528, 32;
	and.b64  	%rd7530, %rd7528, 4294967295;
	mul.lo.s64 	%rd7531, %rd7530, 977;
	shr.u64 	%rd7532, %rd7531, 32;
	mad.lo.s64 	%rd7533, %rd7529, 977, %rd7532;
	cvt.u64.u32 	%rd7534, %r2182;
	and.b64  	%rd7535, %rd7531, 4294967295;
	add.s64 	%rd15860, %rd7535, %rd7534;
	shr.u64 	%rd7536, %rd15860, 32;
	cvt.u64.u32 	%rd7537, %r2184;
	add.s64 	%rd7538, %rd7536, %rd7537;
	add.s64 	%rd7539, %rd7528, %rd7533;
	and.b64  	%rd7540, %rd7539, 4294967295;
	add.s64 	%rd15861, %rd7538, %rd7540;
	shr.u64 	%rd7541, %rd15861, 32;
	and.b64  	%rd7542, %rd7505, 4294967295;
	add.s64 	%rd7543, %rd7541, %rd7542;
	add.s64 	%rd15862, %rd7543, %rd7529;
	shr.u64 	%rd7544, %rd15862, 32;
	and.b64  	%rd7545, %rd7509, 4294967295;
	add.s64 	%rd15863, %rd7544, %rd7545;
	shr.u64 	%rd7546, %rd15863, 32;
	and.b64  	%rd7547, %rd7513, 4294967295;
	add.s64 	%rd15864, %rd7546, %rd7547;
	shr.u64 	%rd7548, %rd15864, 32;
	and.b64  	%rd7549, %rd7517, 4294967295;
	add.s64 	%rd15865, %rd7548, %rd7549;
	shr.u64 	%rd7550, %rd15865, 32;
	and.b64  	%rd7551, %rd7521, 4294967295;
	add.s64 	%rd15866, %rd7550, %rd7551;
	{ .reg .b32 tmp; mov.b64 {tmp, %r2186}, %rd15866; }
	add.s32 	%r2973, %r2185, %r2186;
$L__BB1_632:
	ld.const.u32 	%rd592, [FIELD_P];
	cvt.u32.u64 	%r428, %rd15866;
	cvt.u32.u64 	%r429, %rd15865;
	cvt.u32.u64 	%r430, %rd15864;
	cvt.u32.u64 	%r431, %rd15863;
	cvt.u32.u64 	%r432, %rd15862;
	cvt.u32.u64 	%r433, %rd15861;
	setp.lt.u32 	%p698, %r2973, %r2142;
	@%p698 bra 	$L__BB1_647;
	setp.gt.u32 	%p699, %r2973, %r2142;
	@%p699 bra 	$L__BB1_646;
	cvt.u32.u64 	%r2187, %rd566;
	setp.gt.u32 	%p700, %r2187, %r428;
	@%p700 bra 	$L__BB1_647;
	setp.lt.u32 	%p701, %r2187, %r428;
	@%p701 bra 	$L__BB1_646;
	cvt.u32.u64 	%r2189, %rd565;
	setp.gt.u32 	%p702, %r2189, %r429;
	@%p702 bra 	$L__BB1_647;
	setp.lt.u32 	%p703, %r2189, %r429;
	@%p703 bra 	$L__BB1_646;
	cvt.u32.u64 	%r2191, %rd567;
	setp.gt.u32 	%p704, %r2191, %r430;
	@%p704 bra 	$L__BB1_647;
	setp.lt.u32 	%p705, %r2191, %r430;
	@%p705 bra 	$L__BB1_646;
	cvt.u32.u64 	%r2193, %rd568;
	setp.gt.u32 	%p706, %r2193, %r431;
	@%p706 bra 	$L__BB1_647;
	setp.lt.u32 	%p707, %r2193, %r431;
	@%p707 bra 	$L__BB1_646;
	cvt.u32.u64 	%r2195, %rd569;
	setp.gt.u32 	%p708, %r2195, %r432;
	@%p708 bra 	$L__BB1_647;
	setp.lt.u32 	%p709, %r2195, %r432;
	@%p709 bra 	$L__BB1_646;
	cvt.u32.u64 	%r2197, %rd577;
	setp.gt.u32 	%p710, %r2197, %r433;
	@%p710 bra 	$L__BB1_647;
	cvt.u32.u64 	%r2199, %rd592;
	setp.ge.u32 	%p711, %r2197, %r433;
	cvt.u32.u64 	%r2200, %rd15860;
	setp.gt.u32 	%p712, %r2199, %r2200;
	and.pred  	%p713, %p711, %p712;
	@%p713 bra 	$L__BB1_647;
$L__BB1_646:
	and.b64  	%rd7553, %rd15860, 4294967295;
	sub.s64 	%rd15860, %rd7553, %rd592;
	shr.u64 	%rd7554, %rd15860, 63;
	and.b64  	%rd7555, %rd15861, 4294967295;
	add.s64 	%rd7556, %rd7554, %rd577;
	sub.s64 	%rd15861, %rd7555, %rd7556;
	shr.u64 	%rd7557, %rd15861, 63;
	and.b64  	%rd7558, %rd15862, 4294967295;
	add.s64 	%rd7559, %rd7557, %rd569;
	sub.s64 	%rd15862, %rd7558, %rd7559;
	shr.u64 	%rd7560, %rd15862, 63;
	and.b64  	%rd7561, %rd15863, 4294967295;
	add.s64 	%rd7562, %rd7560, %rd568;
	sub.s64 	%rd15863, %rd7561, %rd7562;
	shr.u64 	%rd7563, %rd15863, 63;
	and.b64  	%rd7564, %rd15864, 4294967295;
	add.s64 	%rd7565, %rd7563, %rd567;
	sub.s64 	%rd15864, %rd7564, %rd7565;
	shr.u64 	%rd7566, %rd15864, 63;
	and.b64  	%rd7567, %rd15865, 4294967295;
	add.s64 	%rd7568, %rd7566, %rd565;
	sub.s64 	%rd15865, %rd7567, %rd7568;
	shr.u64 	%rd7569, %rd15865, 63;
	and.b64  	%rd7570, %rd15866, 4294967295;
	add.s64 	%rd7571, %rd7569, %rd566;
	sub.s64 	%rd15866, %rd7570, %rd7571;
	shr.u64 	%rd7572, %rd15866, 63;
	cvt.u32.u64 	%r2201, %rd7572;
	add.s32 	%r2202, %r2142, %r2201;
	sub.s32 	%r2973, %r2973, %r2202;
	bra.uni 	$L__BB1_632;
$L__BB1_647:
	and.b64  	%rd600, %rd15860, 4294967295;
	cvt.u64.u32 	%rd7573, %r2950;
	mul.lo.s64 	%rd7574, %rd600, %rd7573;
	cvt.u32.u64 	%r2203, %rd7574;
	shr.u64 	%rd7575, %rd7574, 32;
	and.b64  	%rd601, %rd15861, 4294967295;
	mad.lo.s64 	%rd7576, %rd601, %rd7573, %rd7575;
	shr.u64 	%rd7577, %rd7576, 32;
	and.b64  	%rd602, %rd15862, 4294967295;
	mad.lo.s64 	%rd7578, %rd602, %rd7573, %rd7577;
	shr.u64 	%rd7579, %rd7578, 32;
	and.b64  	%rd603, %rd15863, 4294967295;
	mad.lo.s64 	%rd7580, %rd603, %rd7573, %rd7579;
	shr.u64 	%rd7581, %rd7580, 32;
	and.b64  	%rd604, %rd15864, 4294967295;
	mad.lo.s64 	%rd7582, %rd604, %rd7573, %rd7581;
	shr.u64 	%rd7583, %rd7582, 32;
	and.b64  	%rd605, %rd15865, 4294967295;
	mad.lo.s64 	%rd7584, %rd605, %rd7573, %rd7583;
	shr.u64 	%rd7585, %rd7584, 32;
	and.b64  	%rd606, %rd15866, 4294967295;
	mad.lo.s64 	%rd7586, %rd606, %rd7573, %rd7585;
	shr.u64 	%rd7587, %rd7586, 32;
	mul.wide.u32 	%rd7588, %r2973, %r2950;
	add.s64 	%rd7589, %rd7587, %rd7588;
	shr.u64 	%rd7590, %rd7589, 32;
	cvt.u64.u32 	%rd7591, %r2949;
	and.b64  	%rd7592, %rd7576, 4294967295;
	mad.lo.s64 	%rd7593, %rd600, %rd7591, %rd7592;
	shr.u64 	%rd7594, %rd7593, 32;
	and.b64  	%rd7595, %rd7578, 4294967295;
	add.s64 	%rd7596, %rd7594, %rd7595;
	mad.lo.s64 	%rd7597, %rd601, %rd7591, %rd7596;
	shr.u64 	%rd7598, %rd7597, 32;
	and.b64  	%rd7599, %rd7580, 4294967295;
	add.s64 	%rd7600, %rd7598, %rd7599;
	mad.lo.s64 	%rd7601, %rd602, %rd7591, %rd7600;
	shr.u64 	%rd7602, %rd7601, 32;
	and.b64  	%rd7603, %rd7582, 4294967295;
	add.s64 	%rd7604, %rd7602, %rd7603;
	mad.lo.s64 	%rd7605, %rd603, %rd7591, %rd7604;
	shr.u64 	%rd7606, %rd7605, 32;
	and.b64  	%rd7607, %rd7584, 4294967295;
	add.s64 	%rd7608, %rd7606, %rd7607;
	mad.lo.s64 	%rd7609, %rd604, %rd7591, %rd7608;
	shr.u64 	%rd7610, %rd7609, 32;
	and.b64  	%rd7611, %rd7586, 4294967295;
	add.s64 	%rd7612, %rd7610, %rd7611;
	mad.lo.s64 	%rd7613, %rd605, %rd7591, %rd7612;
	shr.u64 	%rd7614, %rd7613, 32;
	and.b64  	%rd7615, %rd7589, 4294967295;
	add.s64 	%rd7616, %rd7614, %rd7615;
	mad.lo.s64 	%rd7617, %rd606, %rd7591, %rd7616;
	shr.u64 	%rd7618, %rd7617, 32;
	mul.wide.u32 	%rd7619, %r2973, %r2949;
	add.s64 	%rd7620, %rd7618, %rd7590;
	add.s64 	%rd7621, %rd7620, %rd7619;
	shr.u64 	%rd7622, %rd7621, 32;
	cvt.u64.u32 	%rd7623, %r2948;
	and.b64  	%rd7624, %rd7597, 4294967295;
	mad.lo.s64 	%rd7625, %rd600, %rd7623, %rd7624;
	shr.u64 	%rd7626, %rd7625, 32;
	and.b64  	%rd7627, %rd7601, 4294967295;
	add.s64 	%rd7628, %rd7626, %rd7627;
	mad.lo.s64 	%rd7629, %rd601, %rd7623, %rd7628;
	shr.u64 	%rd7630, %rd7629, 32;
	and.b64  	%rd7631, %rd7605, 4294967295;
	add.s64 	%rd7632, %rd7630, %rd7631;
	mad.lo.s64 	%rd7633, %rd602, %rd7623, %rd7632;
	shr.u64 	%rd7634, %rd7633, 32;
	and.b64  	%rd7635, %rd7609, 4294967295;
	add.s64 	%rd7636, %rd7634, %rd7635;
	mad.lo.s64 	%rd7637, %rd603, %rd7623, %rd7636;
	shr.u64 	%rd7638, %rd7637, 32;
	and.b64  	%rd7639, %rd7613, 4294967295;
	add.s64 	%rd7640, %rd7638, %rd7639;
	mad.lo.s64 	%rd7641, %rd604, %rd7623, %rd7640;
	shr.u64 	%rd7642, %rd7641, 32;
	and.b64  	%rd7643, %rd7617, 4294967295;
	add.s64 	%rd7644, %rd7642, %rd7643;
	mad.lo.s64 	%rd7645, %rd605, %rd7623, %rd7644;
	shr.u64 	%rd7646, %rd7645, 32;
	and.b64  	%rd7647, %rd7621, 4294967295;
	add.s64 	%rd7648, %rd7646, %rd7647;
	mad.lo.s64 	%rd7649, %rd606, %rd7623, %rd7648;
	shr.u64 	%rd7650, %rd7649, 32;
	mul.wide.u32 	%rd7651, %r2973, %r2948;
	add.s64 	%rd7652, %rd7650, %rd7622;
	add.s64 	%rd7653, %rd7652, %rd7651;
	shr.u64 	%rd7654, %rd7653, 32;
	cvt.u64.u32 	%rd7655, %r2947;
	and.b64  	%rd7656, %rd7629, 4294967295;
	mad.lo.s64 	%rd7657, %rd600, %rd7655, %rd7656;
	shr.u64 	%rd7658, %rd7657, 32;
	and.b64  	%rd7659, %rd7633, 4294967295;
	add.s64 	%rd7660, %rd7658, %rd7659;
	mad.lo.s64 	%rd7661, %rd601, %rd7655, %rd7660;
	shr.u64 	%rd7662, %rd7661, 32;
	and.b64  	%rd7663, %rd7637, 4294967295;
	add.s64 	%rd7664, %rd7662, %rd7663;
	mad.lo.s64 	%rd7665, %rd602, %rd7655, %rd7664;
	shr.u64 	%rd7666, %rd7665, 32;
	and.b64  	%rd7667, %rd7641, 4294967295;
	add.s64 	%rd7668, %rd7666, %rd7667;
	mad.lo.s64 	%rd7669, %rd603, %rd7655, %rd7668;
	shr.u64 	%rd7670, %rd7669, 32;
	and.b64  	%rd7671, %rd7645, 4294967295;
	add.s64 	%rd7672, %rd7670, %rd7671;
	mad.lo.s64 	%rd7673, %rd604, %rd7655, %rd7672;
	shr.u64 	%rd7674, %rd7673, 32;
	and.b64  	%rd7675, %rd7649, 4294967295;
	add.s64 	%rd7676, %rd7674, %rd7675;
	mad.lo.s64 	%rd7677, %rd605, %rd7655, %rd7676;
	shr.u64 	%rd7678, %rd7677, 32;
	and.b64  	%rd7679, %rd7653, 4294967295;
	add.s64 	%rd7680, %rd7678, %rd7679;
	mad.lo.s64 	%rd7681, %rd606, %rd7655, %rd7680;
	shr.u64 	%rd7682, %rd7681, 32;
	mul.wide.u32 	%rd7683, %r2973, %r2947;
	add.s64 	%rd7684, %rd7682, %rd7654;
	add.s64 	%rd7685, %rd7684, %rd7683;
	shr.u64 	%rd7686, %rd7685, 32;
	cvt.u64.u32 	%rd7687, %r2946;
	and.b64  	%rd7688, %rd7661, 4294967295;
	mad.lo.s64 	%rd7689, %rd600, %rd7687, %rd7688;
	shr.u64 	%rd7690, %rd7689, 32;
	and.b64  	%rd7691, %rd7665, 4294967295;
	add.s64 	%rd7692, %rd7690, %rd7691;
	mad.lo.s64 	%rd7693, %rd601, %rd7687, %rd7692;
	shr.u64 	%rd7694, %rd7693, 32;
	and.b64  	%rd7695, %rd7669, 4294967295;
	add.s64 	%rd7696, %rd7694, %rd7695;
	mad.lo.s64 	%rd7697, %rd602, %rd7687, %rd7696;
	shr.u64 	%rd7698, %rd7697, 32;
	and.b64  	%rd7699, %rd7673, 4294967295;
	add.s64 	%rd7700, %rd7698, %rd7699;
	mad.lo.s64 	%rd7701, %rd603, %rd7687, %rd7700;
	shr.u64 	%rd7702, %rd7701, 32;
	and.b64  	%rd7703, %rd7677, 4294967295;
	add.s64 	%rd7704, %rd7702, %rd7703;
	mad.lo.s64 	%rd7705, %rd604, %rd7687, %rd7704;
	shr.u64 	%rd7706, %rd7705, 32;
	and.b64  	%rd7707, %rd7681, 4294967295;
	add.s64 	%rd7708, %rd7706, %rd7707;
	mad.lo.s64 	%rd7709, %rd605, %rd7687, %rd7708;
	shr.u64 	%rd7710, %rd7709, 32;
	and.b64  	%rd7711, %rd7685, 4294967295;
	add.s64 	%rd7712, %rd7710, %rd7711;
	mad.lo.s64 	%rd7713, %rd606, %rd7687, %rd7712;
	shr.u64 	%rd7714, %rd7713, 32;
	mul.wide.u32 	%rd7715, %r2973, %r2946;
	add.s64 	%rd7716, %rd7714, %rd7686;
	add.s64 	%rd7717, %rd7716, %rd7715;
	shr.u64 	%rd7718, %rd7717, 32;
	cvt.u64.u32 	%rd7719, %r2945;
	and.b64  	%rd7720, %rd7693, 4294967295;
	mad.lo.s64 	%rd7721, %rd600, %rd7719, %rd7720;
	shr.u64 	%rd7722, %rd7721, 32;
	and.b64  	%rd7723, %rd7697, 4294967295;
	add.s64 	%rd7724, %rd7722, %rd7723;
	mad.lo.s64 	%rd7725, %rd601, %rd7719, %rd7724;
	shr.u64 	%rd7726, %rd7725, 32;
	and.b64  	%rd7727, %rd7701, 4294967295;
	add.s64 	%rd7728, %rd7726, %rd7727;
	mad.lo.s64 	%rd7729, %rd602, %rd7719, %rd7728;
	shr.u64 	%rd7730, %rd7729, 32;
	and.b64  	%rd7731, %rd7705, 4294967295;
	add.s64 	%rd7732, %rd7730, %rd7731;
	mad.lo.s64 	%rd7733, %rd603, %rd7719, %rd7732;
	shr.u64 	%rd7734, %rd7733, 32;
	and.b64  	%rd7735, %rd7709, 4294967295;
	add.s64 	%rd7736, %rd7734, %rd7735;
	mad.lo.s64 	%rd7737, %rd604, %rd7719, %rd7736;
	shr.u64 	%rd7738, %rd7737, 32;
	and.b64  	%rd7739, %rd7713, 4294967295;
	add.s64 	%rd7740, %rd7738, %rd7739;
	mad.lo.s64 	%rd7741, %rd605, %rd7719, %rd7740;
	shr.u64 	%rd7742, %rd7741, 32;
	and.b64  	%rd7743, %rd7717, 4294967295;
	add.s64 	%rd7744, %rd7742, %rd7743;
	mad.lo.s64 	%rd7745, %rd606, %rd7719, %rd7744;
	shr.u64 	%rd7746, %rd7745, 32;
	mul.wide.u32 	%rd7747, %r2973, %r2945;
	add.s64 	%rd7748, %rd7746, %rd7718;
	add.s64 	%rd7749, %rd7748, %rd7747;
	shr.u64 	%rd7750, %rd7749, 32;
	cvt.u64.u32 	%rd7751, %r2944;
	and.b64  	%rd7752, %rd7725, 4294967295;
	mad.lo.s64 	%rd7753, %rd600, %rd7751, %rd7752;
	shr.u64 	%rd7754, %rd7753, 32;
	and.b64  	%rd7755, %rd7729, 4294967295;
	add.s64 	%rd7756, %rd7754, %rd7755;
	mad.lo.s64 	%rd7757, %rd601, %rd7751, %rd7756;
	shr.u64 	%rd7758, %rd7757, 32;
	and.b64  	%rd7759, %rd7733, 4294967295;
	add.s64 	%rd7760, %rd7758, %rd7759;
	mad.lo.s64 	%rd7761, %rd602, %rd7751, %rd7760;
	shr.u64 	%rd7762, %rd7761, 32;
	and.b64  	%rd7763, %rd7737, 4294967295;
	add.s64 	%rd7764, %rd7762, %rd7763;
	mad.lo.s64 	%rd7765, %rd603, %rd7751, %rd7764;
	shr.u64 	%rd7766, %rd7765, 32;
	and.b64  	%rd7767, %rd7741, 4294967295;
	add.s64 	%rd7768, %rd7766, %rd7767;
	mad.lo.s64 	%rd7769, %rd604, %rd7751, %rd7768;
	shr.u64 	%rd7770, %rd7769, 32;
	and.b64  	%rd7771, %rd7745, 4294967295;
	add.s64 	%rd7772, %rd7770, %rd7771;
	mad.lo.s64 	%rd7773, %rd605, %rd7751, %rd7772;
	shr.u64 	%rd7774, %rd7773, 32;
	and.b64  	%rd7775, %rd7749, 4294967295;
	add.s64 	%rd7776, %rd7774, %rd7775;
	mad.lo.s64 	%rd7777, %rd606, %rd7751, %rd7776;
	shr.u64 	%rd7778, %rd7777, 32;
	mul.wide.u32 	%rd7779, %r2973, %r2944;
	add.s64 	%rd7780, %rd7778, %rd7750;
	add.s64 	%rd7781, %rd7780, %rd7779;
	shr.u64 	%rd7782, %rd7781, 32;
	cvt.u64.u32 	%rd7783, %r2943;
	and.b64  	%rd7784, %rd7757, 4294967295;
	mad.lo.s64 	%rd7785, %rd600, %rd7783, %rd7784;
	shr.u64 	%rd7786, %rd7785, 32;
	and.b64  	%rd7787, %rd7761, 4294967295;
	add.s64 	%rd7788, %rd7786, %rd7787;
	mad.lo.s64 	%rd7789, %rd601, %rd7783, %rd7788;
	cvt.u32.u64 	%r2204, %rd7789;
	shr.u64 	%rd7790, %rd7789, 32;
	and.b64  	%rd7791, %rd7765, 4294967295;
	add.s64 	%rd7792, %rd7790, %rd7791;
	mad.lo.s64 	%rd7793, %rd602, %rd7783, %rd7792;
	shr.u64 	%rd7794, %rd7793, 32;
	and.b64  	%rd7795, %rd7769, 4294967295;
	add.s64 	%rd7796, %rd7794, %rd7795;
	mad.lo.s64 	%rd7797, %rd603, %rd7783, %rd7796;
	shr.u64 	%rd7798, %rd7797, 32;
	and.b64  	%rd7799, %rd7773, 4294967295;
	add.s64 	%rd7800, %rd7798, %rd7799;
	mad.lo.s64 	%rd7801, %rd604, %rd7783, %rd7800;
	shr.u64 	%rd7802, %rd7801, 32;
	and.b64  	%rd7803, %rd7777, 4294967295;
	add.s64 	%rd7804, %rd7802, %rd7803;
	mad.lo.s64 	%rd7805, %rd605, %rd7783, %rd7804;
	shr.u64 	%rd7806, %rd7805, 32;
	and.b64  	%rd7807, %rd7781, 4294967295;
	add.s64 	%rd7808, %rd7806, %rd7807;
	mad.lo.s64 	%rd7809, %rd606, %rd7783, %rd7808;
	shr.u64 	%rd7810, %rd7809, 32;
	mul.wide.u32 	%rd7811, %r2973, %r2943;
	add.s64 	%rd7812, %rd7810, %rd7782;
	add.s64 	%rd7813, %rd7812, %rd7811;
	shr.u64 	%rd7814, %rd7813, 32;
	and.b64  	%rd7815, %rd7789, 4294967295;
	mul.lo.s64 	%rd7816, %rd7815, 977;
	cvt.u32.u64 	%r2205, %rd7816;
	shr.u64 	%rd7817, %rd7816, 32;
	and.b64  	%rd7818, %rd7793, 4294967295;
	mad.lo.s64 	%rd7819, %rd7818, 977, %rd7817;
	shr.u64 	%rd7820, %rd7819, 32;
	and.b64  	%rd7821, %rd7797, 4294967295;
	mad.lo.s64 	%rd7822, %rd7821, 977, %rd7820;
	shr.u64 	%rd7823, %rd7822, 32;
	and.b64  	%rd7824, %rd7801, 4294967295;
	mad.lo.s64 	%rd7825, %rd7824, 977, %rd7823;
	shr.u64 	%rd7826, %rd7825, 32;
	and.b64  	%rd7827, %rd7805, 4294967295;
	mad.lo.s64 	%rd7828, %rd7827, 977, %rd7826;
	shr.u64 	%rd7829, %rd7828, 32;
	and.b64  	%rd7830, %rd7809, 4294967295;
	mad.lo.s64 	%rd7831, %rd7830, 977, %rd7829;
	shr.u64 	%rd7832, %rd7831, 32;
	and.b64  	%rd7833, %rd7813, 4294967295;
	mad.lo.s64 	%rd7834, %rd7833, 977, %rd7832;
	shr.u64 	%rd7835, %rd7834, 32;
	mad.lo.s64 	%rd7836, %rd7814, 977, %rd7835;
	shr.u64 	%rd7837, %rd7836, 32;
	add.s32 	%r2206, %r2203, %r2205;
	setp.lt.u32 	%p714, %r2206, %r2203;
	selp.u64 	%rd7838, 1, 0, %p714;
	and.b64  	%rd7839, %rd7593, 4294967295;
	and.b64  	%rd7840, %rd7819, 4294967295;
	add.s64 	%rd7841, %rd7839, %rd7838;
	add.s64 	%rd7842, %rd7841, %rd7840;
	cvt.u32.u64 	%r2207, %rd7842;
	shr.u64 	%rd7843, %rd7842, 32;
	and.b64  	%rd7844, %rd7625, 4294967295;
	and.b64  	%rd7845, %rd7822, 4294967295;
	add.s64 	%rd7846, %rd7843, %rd7844;
	add.s64 	%rd7847, %rd7846, %rd7845;
	shr.u64 	%rd7848, %rd7847, 32;
	and.b64  	%rd7849, %rd7657, 4294967295;
	and.b64  	%rd7850, %rd7825, 4294967295;
	add.s64 	%rd7851, %rd7848, %rd7849;
	add.s64 	%rd7852, %rd7851, %rd7850;
	shr.u64 	%rd7853, %rd7852, 32;
	and.b64  	%rd7854, %rd7689, 4294967295;
	and.b64  	%rd7855, %rd7828, 4294967295;
	add.s64 	%rd7856, %rd7853, %rd7854;
	add.s64 	%rd7857, %rd7856, %rd7855;
	shr.u64 	%rd7858, %rd7857, 32;
	and.b64  	%rd7859, %rd7721, 4294967295;
	and.b64  	%rd7860, %rd7831, 4294967295;
	add.s64 	%rd7861, %rd7858, %rd7859;
	add.s64 	%rd7862, %rd7861, %rd7860;
	shr.u64 	%rd7863, %rd7862, 32;
	and.b64  	%rd7864, %rd7753, 4294967295;
	and.b64  	%rd7865, %rd7834, 4294967295;
	add.s64 	%rd7866, %rd7863, %rd7864;
	add.s64 	%rd7867, %rd7866, %rd7865;
	shr.u64 	%rd7868, %rd7867, 32;
	and.b64  	%rd7869, %rd7785, 4294967295;
	and.b64  	%rd7870, %rd7836, 4294967295;
	add.s64 	%rd7871, %rd7868, %rd7869;
	add.s64 	%rd7872, %rd7871, %rd7870;
	shr.u64 	%rd7873, %rd7872, 32;
	add.s64 	%rd7874, %rd7837, %rd7873;
	add.s32 	%r2208, %r2207, %r2204;
	setp.lt.u32 	%p715, %r2208, %r2207;
	selp.u64 	%rd7875, 1, 0, %p715;
	and.b64  	%rd7876, %rd7847, 4294967295;
	add.s64 	%rd7877, %rd7876, %rd7875;
	add.s64 	%rd7878, %rd7877, %rd7818;
	shr.u64 	%rd7879, %rd7878, 32;
	and.b64  	%rd7880, %rd7852, 4294967295;
	add.s64 	%rd7881, %rd7879, %rd7880;
	add.s64 	%rd7882, %rd7881, %rd7821;
	shr.u64 	%rd7883, %rd7882, 32;
	and.b64  	%rd7884, %rd7857, 4294967295;
	add.s64 	%rd7885, %rd7883, %rd7884;
	add.s64 	%rd7886, %rd7885, %rd7824;
	shr.u64 	%rd7887, %rd7886, 32;
	and.b64  	%rd7888, %rd7862, 4294967295;
	add.s64 	%rd7889, %rd7887, %rd7888;
	add.s64 	%rd7890, %rd7889, %rd7827;
	shr.u64 	%rd7891, %rd7890, 32;
	and.b64  	%rd7892, %rd7867, 4294967295;
	add.s64 	%rd7893, %rd7891, %rd7892;
	add.s64 	%rd7894, %rd7893, %rd7830;
	shr.u64 	%rd7895, %rd7894, 32;
	and.b64  	%rd7896, %rd7872, 4294967295;
	add.s64 	%rd7897, %rd7895, %rd7896;
	add.s64 	%rd7898, %rd7897, %rd7833;
	cvt.u32.u64 	%r2209, %rd7898;
	shr.u64 	%rd7899, %rd7898, 32;
	add.s64 	%rd7900, %rd7899, %rd7874;
	add.s64 	%rd7901, %rd7900, %rd7814;
	shr.u64 	%rd7902, %rd7901, 32;
	and.b64  	%rd7903, %rd7901, 4294967295;
	mul.lo.s64 	%rd7904, %rd7903, 977;
	shr.u64 	%rd7905, %rd7904, 32;
	mad.lo.s64 	%rd7906, %rd7902, 977, %rd7905;
	cvt.u64.u32 	%rd7907, %r2206;
	and.b64  	%rd7908, %rd7904, 4294967295;
	add.s64 	%rd15867, %rd7908, %rd7907;
	shr.u64 	%rd7909, %rd15867, 32;
	cvt.u64.u32 	%rd7910, %r2208;
	add.s64 	%rd7911, %rd7909, %rd7910;
	add.s64 	%rd7912, %rd7901, %rd7906;
	and.b64  	%rd7913, %rd7912, 4294967295;
	add.s64 	%rd15868, %rd7911, %rd7913;
	shr.u64 	%rd7914, %rd15868, 32;
	and.b64  	%rd7915, %rd7878, 4294967295;
	add.s64 	%rd7916, %rd7914, %rd7915;
	add.s64 	%rd15869, %rd7916, %rd7902;
	shr.u64 	%rd7917, %rd15869, 32;
	and.b64  	%rd7918, %rd7882, 4294967295;
	add.s64 	%rd15870, %rd7917, %rd7918;
	shr.u64 	%rd7919, %rd15870, 32;
	and.b64  	%rd7920, %rd7886, 4294967295;
	add.s64 	%rd15871, %rd7919, %rd7920;
	shr.u64 	%rd7921, %rd15871, 32;
	and.b64  	%rd7922, %rd7890, 4294967295;
	add.s64 	%rd15872, %rd7921, %rd7922;
	shr.u64 	%rd7923, %rd15872, 32;
	and.b64  	%rd7924, %rd7894, 4294967295;
	add.s64 	%rd15873, %rd7923, %rd7924;
	{ .reg .b32 tmp; mov.b64 {tmp, %r2210}, %rd15873; }
	add.s32 	%r2974, %r2209, %r2210;
$L__BB1_648:
	cvt.u32.u64 	%r438, %rd15873;
	cvt.u32.u64 	%r439, %rd15872;
	cvt.u32.u64 	%r440, %rd15871;
	cvt.u32.u64 	%r441, %rd15870;
	cvt.u32.u64 	%r442, %rd15869;
	cvt.u32.u64 	%r443, %rd15868;
	cvt.u32.u64 	%r444, %rd15867;
	setp.lt.u32 	%p716, %r2974, %r2142;
	@%p716 bra 	$L__BB1_663;
	setp.gt.u32 	%p717, %r2974, %r2142;
	@%p717 bra 	$L__BB1_662;
	cvt.u32.u64 	%r2211, %rd566;
	setp.gt.u32 	%p718, %r2211, %r438;
	@%p718 bra 	$L__BB1_663;
	setp.lt.u32 	%p719, %r2211, %r438;
	@%p719 bra 	$L__BB1_662;
	cvt.u32.u64 	%r2213, %rd565;
	setp.gt.u32 	%p720, %r2213, %r439;
	@%p720 bra 	$L__BB1_663;
	setp.lt.u32 	%p721, %r2213, %r439;
	@%p721 bra 	$L__BB1_662;
	cvt.u32.u64 	%r2215, %rd567;
	setp.gt.u32 	%p722, %r2215, %r440;
	@%p722 bra 	$L__BB1_663;
	setp.lt.u32 	%p723, %r2215, %r440;
	@%p723 bra 	$L__BB1_662;
	cvt.u32.u64 	%r2217, %rd568;
	setp.gt.u32 	%p724, %r2217, %r441;
	@%p724 bra 	$L__BB1_663;
	setp.lt.u32 	%p725, %r2217, %r441;
	@%p725 bra 	$L__BB1_662;
	cvt.u32.u64 	%r2219, %rd569;
	setp.gt.u32 	%p726, %r2219, %r442;
	@%p726 bra 	$L__BB1_663;
	setp.lt.u32 	%p727, %r2219, %r442;
	@%p727 bra 	$L__BB1_662;
	cvt.u32.u64 	%r2221, %rd577;
	setp.gt.u32 	%p728, %r2221, %r443;
	@%p728 bra 	$L__BB1_663;
	cvt.u32.u64 	%r2223, %rd592;
	setp.ge.u32 	%p729, %r2221, %r443;
	setp.gt.u32 	%p730, %r2223, %r444;
	and.pred  	%p731, %p729, %p730;
	@%p731 bra 	$L__BB1_663;
$L__BB1_662:
	and.b64  	%rd7926, %rd15867, 4294967295;
	sub.s64 	%rd15867, %rd7926, %rd592;
	shr.u64 	%rd7927, %rd15867, 63;
	and.b64  	%rd7928, %rd15868, 4294967295;
	add.s64 	%rd7929, %rd7927, %rd577;
	sub.s64 	%rd15868, %rd7928, %rd7929;
	shr.u64 	%rd7930, %rd15868, 63;
	and.b64  	%rd7931, %rd15869, 4294967295;
	add.s64 	%rd7932, %rd7930, %rd569;
	sub.s64 	%rd15869, %rd7931, %rd7932;
	shr.u64 	%rd7933, %rd15869, 63;
	and.b64  	%rd7934, %rd15870, 4294967295;
	add.s64 	%rd7935, %rd7933, %rd568;
	sub.s64 	%rd15870, %rd7934, %rd7935;
	shr.u64 	%rd7936, %rd15870, 63;
	and.b64  	%rd7937, %rd15871, 4294967295;
	add.s64 	%rd7938, %rd7936, %rd567;
	sub.s64 	%rd15871, %rd7937, %rd7938;
	shr.u64 	%rd7939, %rd15871, 63;
	and.b64  	%rd7940, %rd15872, 4294967295;
	add.s64 	%rd7941, %rd7939, %rd565;
	sub.s64 	%rd15872, %rd7940, %rd7941;
	shr.u64 	%rd7942, %rd15872, 63;
	and.b64  	%rd7943, %rd15873, 4294967295;
	add.s64 	%rd7944, %rd7942, %rd566;
	sub.s64 	%rd15873, %rd7943, %rd7944;
	shr.u64 	%rd7945, %rd15873, 63;
	cvt.u32.u64 	%r2224, %rd7945;
	add.s32 	%r2225, %r2142, %r2224;
	sub.s32 	%r2974, %r2974, %r2225;
	bra.uni 	$L__BB1_648;
$L__BB1_663:
	shl.b32 	%r2975, %r444, 1;
	shr.u64 	%rd7946, %rd15867, 31;
	and.b64  	%rd7947, %rd7946, 1;
	shl.b64 	%rd7948, %rd15868, 1;
	and.b64  	%rd7949, %rd7948, 8589934590;
	or.b64  	%rd15874, %rd7947, %rd7949;
	cvt.u32.u64 	%r447, %rd15874;
	shr.u64 	%rd7950, %rd7949, 32;
	shl.b64 	%rd7951, %rd15869, 1;
	and.b64  	%rd7952, %rd7951, 8589934590;
	or.b64  	%rd15875, %rd7950, %rd7952;
	cvt.u32.u64 	%r448, %rd15875;
	shr.u64 	%rd7953, %rd7952, 32;
	shl.b64 	%rd7954, %rd15870, 1;
	and.b64  	%rd7955, %rd7954, 8589934590;
	or.b64  	%rd15876, %rd7953, %rd7955;
	cvt.u32.u64 	%r449, %rd15876;
	shr.u64 	%rd7956, %rd7955, 32;
	shl.b64 	%rd7957, %rd15871, 1;
	and.b64  	%rd7958, %rd7957, 8589934590;
	or.b64  	%rd15877, %rd7956, %rd7958;
	cvt.u32.u64 	%r450, %rd15877;
	shr.u64 	%rd7959, %rd7958, 32;
	shl.b64 	%rd7960, %rd15872, 1;
	and.b64  	%rd7961, %rd7960, 8589934590;
	or.b64  	%rd15878, %rd7959, %rd7961;
	cvt.u32.u64 	%r451, %rd15878;
	shr.u64 	%rd7962, %rd7961, 32;
	shl.b64 	%rd7963, %rd15873, 1;
	and.b64  	%rd7964, %rd7963, 8589934590;
	or.b64  	%rd15879, %rd7962, %rd7964;
	cvt.u32.u64 	%r452, %rd15879;
	shr.u64 	%rd7965, %rd7964, 32;
	mul.wide.u32 	%rd7966, %r2974, 2;
	add.s64 	%rd7967, %rd7965, %rd7966;
	cvt.u32.u64 	%r2976, %rd7967;
	setp.gt.u64 	%p732, %rd7967, 4294967295;
	@%p732 bra 	$L__BB1_678;
	setp.gt.u32 	%p733, %r2142, %r2976;
	@%p733 bra 	$L__BB1_679;
	setp.lt.u32 	%p734, %r2142, %r2976;
	@%p734 bra 	$L__BB1_678;
	cvt.u32.u64 	%r2226, %rd566;
	setp.gt.u32 	%p735, %r2226, %r452;
	@%p735 bra 	$L__BB1_679;
	setp.lt.u32 	%p736, %r2226, %r452;
	@%p736 bra 	$L__BB1_678;
	cvt.u32.u64 	%r2228, %rd565;
	setp.gt.u32 	%p737, %r2228, %r451;
	@%p737 bra 	$L__BB1_679;
	setp.lt.u32 	%p738, %r2228, %r451;
	@%p738 bra 	$L__BB1_678;
	cvt.u32.u64 	%r2230, %rd567;
	setp.gt.u32 	%p739, %r2230, %r450;
	@%p739 bra 	$L__BB1_679;
	setp.lt.u32 	%p740, %r2230, %r450;
	@%p740 bra 	$L__BB1_678;
	cvt.u32.u64 	%r2232, %rd568;
	setp.gt.u32 	%p741, %r2232, %r449;
	@%p741 bra 	$L__BB1_679;
	setp.lt.u32 	%p742, %r2232, %r449;
	@%p742 bra 	$L__BB1_678;
	cvt.u32.u64 	%r2234, %rd569;
	setp.gt.u32 	%p743, %r2234, %r448;
	@%p743 bra 	$L__BB1_679;
	setp.lt.u32 	%p744, %r2234, %r448;
	@%p744 bra 	$L__BB1_678;
	cvt.u32.u64 	%r2236, %rd577;
	setp.gt.u32 	%p745, %r2236, %r447;
	@%p745 bra 	$L__BB1_679;
	cvt.u32.u64 	%r2238, %rd592;
	setp.ge.u32 	%p746, %r2236, %r447;
	setp.lt.u32 	%p747, %r2975, %r2238;
	and.pred  	%p748, %p746, %p747;
	@%p748 bra 	$L__BB1_679;
$L__BB1_678:
	cvt.u64.u32 	%rd7969, %r2975;
	sub.s64 	%rd7970, %rd7969, %rd592;
	cvt.u32.u64 	%r2975, %rd7970;
	shr.u64 	%rd7971, %rd7970, 63;
	and.b64  	%rd7972, %rd15874, 4294967295;
	add.s64 	%rd7973, %rd7971, %rd577;
	sub.s64 	%rd15874, %rd7972, %rd7973;
	shr.u64 	%rd7974, %rd15874, 63;
	and.b64  	%rd7975, %rd15875, 4294967295;
	add.s64 	%rd7976, %rd7974, %rd569;
	sub.s64 	%rd15875, %rd7975, %rd7976;
	shr.u64 	%rd7977, %rd15875, 63;
	and.b64  	%rd7978, %rd15876, 4294967295;
	add.s64 	%rd7979, %rd7977, %rd568;
	sub.s64 	%rd15876, %rd7978, %rd7979;
	shr.u64 	%rd7980, %rd15876, 63;
	and.b64  	%rd7981, %rd15877, 4294967295;
	add.s64 	%rd7982, %rd7980, %rd567;
	sub.s64 	%rd15877, %rd7981, %rd7982;
	shr.u64 	%rd7983, %rd15877, 63;
	and.b64  	%rd7984, %rd15878, 4294967295;
	add.s64 	%rd7985, %rd7983, %rd565;
	sub.s64 	%rd15878, %rd7984, %rd7985;
	shr.u64 	%rd7986, %rd15878, 63;
	and.b64  	%rd7987, %rd15879, 4294967295;
	add.s64 	%rd7988, %rd7986, %rd566;
	sub.s64 	%rd15879, %rd7987, %rd7988;
	shr.u64 	%rd7989, %rd15879, 63;
	cvt.u32.u64 	%r2239, %rd7989;
	add.s32 	%r2240, %r2142, %r2239;
	sub.s32 	%r2976, %r2976, %r2240;
$L__BB1_679:
	shl.b32 	%r2977, %r2975, 1;
	shr.u32 	%r2241, %r2975, 31;
	cvt.u64.u32 	%rd7990, %r2241;
	shl.b64 	%rd7991, %rd15874, 1;
	and.b64  	%rd7992, %rd7991, 8589934590;
	or.b64  	%rd15880, %rd7992, %rd7990;
	cvt.u32.u64 	%r459, %rd15880;
	shr.u64 	%rd7993, %rd7992, 32;
	shl.b64 	%rd7994, %rd15875, 1;
	and.b64  	%rd7995, %rd7994, 8589934590;
	or.b64  	%rd15881, %rd7993, %rd7995;
	cvt.u32.u64 	%r460, %rd15881;
	shr.u64 	%rd7996, %rd7995, 32;
	shl.b64 	%rd7997, %rd15876, 1;
	and.b64  	%rd7998, %rd7997, 8589934590;
	or.b64  	%rd15882, %rd7996, %rd7998;
	cvt.u32.u64 	%r461, %rd15882;
	shr.u64 	%rd7999, %rd7998, 32;
	shl.b64 	%rd8000, %rd15877, 1;
	and.b64  	%rd8001, %rd8000, 8589934590;
	or.b64  	%rd15883, %rd7999, %rd8001;
	cvt.u32.u64 	%r462, %rd15883;
	shr.u64 	%rd8002, %rd8001, 32;
	shl.b64 	%rd8003, %rd15878, 1;
	and.b64  	%rd8004, %rd8003, 8589934590;
	or.b64  	%rd15884, %rd8002, %rd8004;
	cvt.u32.u64 	%r463, %rd15884;
	shr.u64 	%rd8005, %rd8004, 32;
	shl.b64 	%rd8006, %rd15879, 1;
	and.b64  	%rd8007, %rd8006, 8589934590;
	or.b64  	%rd15885, %rd8005, %rd8007;
	cvt.u32.u64 	%r464, %rd15885;
	shr.u64 	%rd8008, %rd8007, 32;
	mul.wide.u32 	%rd8009, %r2976, 2;
	add.s64 	%rd8010, %rd8008, %rd8009;
	cvt.u32.u64 	%r2978, %rd8010;
	setp.gt.u64 	%p749, %rd8010, 4294967295;
	@%p749 bra 	$L__BB1_694;
	setp.gt.u32 	%p750, %r2142, %r2978;
	@%p750 bra 	$L__BB1_695;
	setp.lt.u32 	%p751, %r2142, %r2978;
	@%p751 bra 	$L__BB1_694;
	cvt.u32.u64 	%r2242, %rd566;
	setp.gt.u32 	%p752, %r2242, %r464;
	@%p752 bra 	$L__BB1_695;
	setp.lt.u32 	%p753, %r2242, %r464;
	@%p753 bra 	$L__BB1_694;
	cvt.u32.u64 	%r2244, %rd565;
	setp.gt.u32 	%p754, %r2244, %r463;
	@%p754 bra 	$L__BB1_695;
	setp.lt.u32 	%p755, %r2244, %r463;
	@%p755 bra 	$L__BB1_694;
	cvt.u32.u64 	%r2246, %rd567;
	setp.gt.u32 	%p756, %r2246, %r462;
	@%p756 bra 	$L__BB1_695;
	setp.lt.u32 	%p757, %r2246, %r462;
	@%p757 bra 	$L__BB1_694;
	cvt.u32.u64 	%r2248, %rd568;
	setp.gt.u32 	%p758, %r2248, %r461;
	@%p758 bra 	$L__BB1_695;
	setp.lt.u32 	%p759, %r2248, %r461;
	@%p759 bra 	$L__BB1_694;
	cvt.u32.u64 	%r2250, %rd569;
	setp.gt.u32 	%p760, %r2250, %r460;
	@%p760 bra 	$L__BB1_695;
	setp.lt.u32 	%p761, %r2250, %r460;
	@%p761 bra 	$L__BB1_694;
	cvt.u32.u64 	%r2252, %rd577;
	setp.gt.u32 	%p762, %r2252, %r459;
	@%p762 bra 	$L__BB1_695;
	cvt.u32.u64 	%r2254, %rd592;
	setp.ge.u32 	%p763, %r2252, %r459;
	setp.lt.u32 	%p764, %r2977, %r2254;
	and.pred  	%p765, %p763, %p764;
	@%p765 bra 	$L__BB1_695;
$L__BB1_694:
	cvt.u64.u32 	%rd8012, %r2977;
	sub.s64 	%rd8013, %rd8012, %rd592;
	cvt.u32.u64 	%r2977, %rd8013;
	shr.u64 	%rd8014, %rd8013, 63;
	and.b64  	%rd8015, %rd15880, 4294967295;
	add.s64 	%rd8016, %rd8014, %rd577;
	sub.s64 	%rd15880, %rd8015, %rd8016;
	shr.u64 	%rd8017, %rd15880, 63;
	and.b64  	%rd8018, %rd15881, 4294967295;
	add.s64 	%rd8019, %rd8017, %rd569;
	sub.s64 	%rd15881, %rd8018, %rd8019;
	shr.u64 	%rd8020, %rd15881, 63;
	and.b64  	%rd8021, %rd15882, 4294967295;
	add.s64 	%rd8022, %rd8020, %rd568;
	sub.s64 	%rd15882, %rd8021, %rd8022;
	shr.u64 	%rd8023, %rd15882, 63;
	and.b64  	%rd8024, %rd15883, 4294967295;
	add.s64 	%rd8025, %rd8023, %rd567;
	sub.s64 	%rd15883, %rd8024, %rd8025;
	shr.u64 	%rd8026, %rd15883, 63;
	and.b64  	%rd8027, %rd15884, 4294967295;
	add.s64 	%rd8028, %rd8026, %rd565;
	sub.s64 	%rd15884, %rd8027, %rd8028;
	shr.u64 	%rd8029, %rd15884, 63;
	and.b64  	%rd8030, %rd15885, 4294967295;
	add.s64 	%rd8031, %rd8029, %rd566;
	sub.s64 	%rd15885, %rd8030, %rd8031;
	shr.u64 	%rd8032, %rd15885, 63;
	cvt.u32.u64 	%r2255, %rd8032;
	add.s32 	%r2256, %r2142, %r2255;
	sub.s32 	%r2978, %r2978, %r2256;
$L__BB1_695:
	mul.wide.u32 	%rd8033, %r2950, %r2950;
	cvt.u32.u64 	%r2257, %rd8033;
	shr.u64 	%rd8034, %rd8033, 32;
	mul.wide.u32 	%rd8035, %r2949, %r2950;
	add.s64 	%rd8036, %rd8034, %rd8035;
	shr.u64 	%rd8037, %rd8036, 32;
	mul.wide.u32 	%rd8038, %r2948, %r2950;
	add.s64 	%rd8039, %rd8037, %rd8038;
	shr.u64 	%rd8040, %rd8039, 32;
	mul.wide.u32 	%rd8041, %r2947, %r2950;
	add.s64 	%rd8042, %rd8040, %rd8041;
	shr.u64 	%rd8043, %rd8042, 32;
	mul.wide.u32 	%rd8044, %r2946, %r2950;
	add.s64 	%rd8045, %rd8043, %rd8044;
	shr.u64 	%rd8046, %rd8045, 32;
	mul.wide.u32 	%rd8047, %r2945, %r2950;
	add.s64 	%rd8048, %rd8046, %rd8047;
	shr.u64 	%rd8049, %rd8048, 32;
	mul.wide.u32 	%rd8050, %r2944, %r2950;
	add.s64 	%rd8051, %rd8049, %rd8050;
	shr.u64 	%rd8052, %rd8051, 32;
	mul.wide.u32 	%rd8053, %r2943, %r2950;
	add.s64 	%rd8054, %rd8052, %rd8053;
	shr.u64 	%rd8055, %rd8054, 32;
	and.b64  	%rd8056, %rd8036, 4294967295;
	add.s64 	%rd8057, %rd8035, %rd8056;
	shr.u64 	%rd8058, %rd8057, 32;
	mul.wide.u32 	%rd8059, %r2949, %r2949;
	and.b64  	%rd8060, %rd8039, 4294967295;
	add.s64 	%rd8061, %rd8058, %rd8060;
	add.s64 	%rd8062, %rd8061, %rd8059;
	shr.u64 	%rd8063, %rd8062, 32;
	mul.wide.u32 	%rd8064, %r2948, %r2949;
	and.b64  	%rd8065, %rd8042, 4294967295;
	add.s64 	%rd8066, %rd8063, %rd8065;
	add.s64 	%rd8067, %rd8066, %rd8064;
	shr.u64 	%rd8068, %rd8067, 32;
	mul.wide.u32 	%rd8069, %r2947, %r2949;
	and.b64  	%rd8070, %rd8045, 4294967295;
	add.s64 	%rd8071, %rd8068, %rd8070;
	add.s64 	%rd8072, %rd8071, %rd8069;
	shr.u64 	%rd8073, %rd8072, 32;
	mul.wide.u32 	%rd8074, %r2946, %r2949;
	and.b64  	%rd8075, %rd8048, 4294967295;
	add.s64 	%rd8076, %rd8073, %rd8075;
	add.s64 	%rd8077, %rd8076, %rd8074;
	shr.u64 	%rd8078, %rd8077, 32;
	mul.wide.u32 	%rd8079, %r2945, %r2949;
	and.b64  	%rd8080, %rd8051, 4294967295;
	add.s64 	%rd8081, %rd8078, %rd8080;
	add.s64 	%rd8082, %rd8081, %rd8079;
	shr.u64 	%rd8083, %rd8082, 32;
	mul.wide.u32 	%rd8084, %r2944, %r2949;
	and.b64  	%rd8085, %rd8054, 4294967295;
	add.s64 	%rd8086, %rd8083, %rd8085;
	add.s64 	%rd8087, %rd8086, %rd8084;
	shr.u64 	%rd8088, %rd8087, 32;
	mul.wide.u32 	%rd8089, %r2943, %r2949;
	add.s64 	%rd8090, %rd8088, %rd8055;
	add.s64 	%rd8091, %rd8090, %rd8089;
	shr.u64 	%rd8092, %rd8091, 32;
	and.b64  	%rd8093, %rd8062, 4294967295;
	add.s64 	%rd8094, %rd8038, %rd8093;
	shr.u64 	%rd8095, %rd8094, 32;
	and.b64  	%rd8096, %rd8067, 4294967295;
	add.s64 	%rd8097, %rd8095, %rd8096;
	add.s64 	%rd8098, %rd8097, %rd8064;
	shr.u64 	%rd8099, %rd8098, 32;
	mul.wide.u32 	%rd8100, %r2948, %r2948;
	and.b64  	%rd8101, %rd8072, 4294967295;
	add.s64 	%rd8102, %rd8099, %rd8101;
	add.s64 	%rd8103, %rd8102, %rd8100;
	shr.u64 	%rd8104, %rd8103, 32;
	mul.wide.u32 	%rd8105, %r2947, %r2948;
	and.b64  	%rd8106, %rd8077, 4294967295;
	add.s64 	%rd8107, %rd8104, %rd8106;
	add.s64 	%rd8108, %rd8107, %rd8105;
	shr.u64 	%rd8109, %rd8108, 32;
	mul.wide.u32 	%rd8110, %r2946, %r2948;
	and.b64  	%rd8111, %rd8082, 4294967295;
	add.s64 	%rd8112, %rd8109, %rd8111;
	add.s64 	%rd8113, %rd8112, %rd8110;
	shr.u64 	%rd8114, %rd8113, 32;
	mul.wide.u32 	%rd8115, %r2945, %r2948;
	and.b64  	%rd8116, %rd8087, 4294967295;
	add.s64 	%rd8117, %rd8114, %rd8116;
	add.s64 	%rd8118, %rd8117, %rd8115;
	shr.u64 	%rd8119, %rd8118, 32;
	mul.wide.u32 	%rd8120, %r2944, %r2948;
	and.b64  	%rd8121, %rd8091, 4294967295;
	add.s64 	%rd8122, %rd8119, %rd8121;
	add.s64 	%rd8123, %rd8122, %rd8120;
	shr.u64 	%rd8124, %rd8123, 32;
	mul.wide.u32 	%rd8125, %r2943, %r2948;
	add.s64 	%rd8126, %rd8124, %rd8092;
	add.s64 	%rd8127, %rd8126, %rd8125;
	shr.u64 	%rd8128, %rd8127, 32;
	and.b64  	%rd8129, %rd8098, 4294967295;
	add.s64 	%rd8130, %rd8041, %rd8129;
	shr.u64 	%rd8131, %rd8130, 32;
	and.b64  	%rd8132, %rd8103, 4294967295;
	add.s64 	%rd8133, %rd8131, %rd8132;
	add.s64 	%rd8134, %rd8133, %rd8069;
	shr.u64 	%rd8135, %rd8134, 32;
	and.b64  	%rd8136, %rd8108, 4294967295;
	add.s64 	%rd8137, %rd8135, %rd8136;
	add.s64 	%rd8138, %rd8137, %rd8105;
	shr.u64 	%rd8139, %rd8138, 32;
	mul.wide.u32 	%rd8140, %r2947, %r2947;
	and.b64  	%rd8141, %rd8113, 4294967295;
	add.s64 	%rd8142, %rd8139, %rd8141;
	add.s64 	%rd8143, %rd8142, %rd8140;
	shr.u64 	%rd8144, %rd8143, 32;
	mul.wide.u32 	%rd8145, %r2946, %r2947;
	and.b64  	%rd8146, %rd8118, 4294967295;
	add.s64 	%rd8147, %rd8144, %rd8146;
	add.s64 	%rd8148, %rd8147, %rd8145;
	shr.u64 	%rd8149, %rd8148, 32;
	mul.wide.u32 	%rd8150, %r2945, %r2947;
	and.b64  	%rd8151, %rd8123, 4294967295;
	add.s64 	%rd8152, %rd8149, %rd8151;
	add.s64 	%rd8153, %rd8152, %rd8150;
	shr.u64 	%rd8154, %rd8153, 32;
	mul.wide.u32 	%rd8155, %r2944, %r2947;
	and.b64  	%rd8156, %rd8127, 4294967295;
	add.s64 	%rd8157, %rd8154, %rd8156;
	add.s64 	%rd8158, %rd8157, %rd8155;
	shr.u64 	%rd8159, %rd8158, 32;
	mul.wide.u32 	%rd8160, %r2943, %r2947;
	add.s64 	%rd8161, %rd8159, %rd8128;
	add.s64 	%rd8162, %rd8161, %rd8160;
	shr.u64 	%rd8163, %rd8162, 32;
	and.b64  	%rd8164, %rd8134, 4294967295;
	add.s64 	%rd8165, %rd8044, %rd8164;
	shr.u64 	%rd8166, %rd8165, 32;
	and.b64  	%rd8167, %rd8138, 4294967295;
	add.s64 	%rd8168, %rd8166, %rd8167;
	add.s64 	%rd8169, %rd8168, %rd8074;
	shr.u64 	%rd8170, %rd8169, 32;
	and.b64  	%rd8171, %rd8143, 4294967295;
	add.s64 	%rd8172, %rd8170, %rd8171;
	add.s64 	%rd8173, %rd8172, %rd8110;
	shr.u64 	%rd8174, %rd8173, 32;
	and.b64  	%rd8175, %rd8148, 4294967295;
	add.s64 	%rd8176, %rd8174, %rd8175;
	add.s64 	%rd8177, %rd8176, %rd8145;
	shr.u64 	%rd8178, %rd8177, 32;
	mul.wide.u32 	%rd8179, %r2946, %r2946;
	and.b64  	%rd8180, %rd8153, 4294967295;
	add.s64 	%rd8181, %rd8178, %rd8180;
	add.s64 	%rd8182, %rd8181, %rd8179;
	shr.u64 	%rd8183, %rd8182, 32;
	mul.wide.u32 	%rd8184, %r2945, %r2946;
	and.b64  	%rd8185, %rd8158, 4294967295;
	add.s64 	%rd8186, %rd8183, %rd8185;
	add.s64 	%rd8187, %rd8186, %rd8184;
	shr.u64 	%rd8188, %rd8187, 32;
	mul.wide.u32 	%rd8189, %r2944, %r2946;
	and.b64  	%rd8190, %rd8162, 4294967295;
	add.s64 	%rd8191, %rd8188, %rd8190;
	add.s64 	%rd8192, %rd8191, %rd8189;
	shr.u64 	%rd8193, %rd8192, 32;
	mul.wide.u32 	%rd8194, %r2943, %r2946;
	add.s64 	%rd8195, %rd8193, %rd8163;
	add.s64 	%rd8196, %rd8195, %rd8194;
	shr.u64 	%rd8197, %rd8196, 32;
	and.b64  	%rd8198, %rd8169, 4294967295;
	add.s64 	%rd8199, %rd8047, %rd8198;
	shr.u64 	%rd8200, %rd8199, 32;
	and.b64  	%rd8201, %rd8173, 4294967295;
	add.s64 	%rd8202, %rd8200, %rd8201;
	add.s64 	%rd8203, %rd8202, %rd8079;
	shr.u64 	%rd8204, %rd8203, 32;
	and.b64  	%rd8205, %rd8177, 4294967295;
	add.s64 	%rd8206, %rd8204, %rd8205;
	add.s64 	%rd8207, %rd8206, %rd8115;
	shr.u64 	%rd8208, %rd8207, 32;
	and.b64  	%rd8209, %rd8182, 4294967295;
	add.s64 	%rd8210, %rd8208, %rd8209;
	add.s64 	%rd8211, %rd8210, %rd8150;
	shr.u64 	%rd8212, %rd8211, 32;
	and.b64  	%rd8213, %rd8187, 4294967295;
	add.s64 	%rd8214, %rd8212, %rd8213;
	add.s64 	%rd8215, %rd8214, %rd8184;
	shr.u64 	%rd8216, %rd8215, 32;
	mul.wide.u32 	%rd8217, %r2945, %r2945;
	and.b64  	%rd8218, %rd8192, 4294967295;
	add.s64 	%rd8219, %rd8216, %rd8218;
	add.s64 	%rd8220, %rd8219, %rd8217;
	shr.u64 	%rd8221, %rd8220, 32;
	mul.wide.u32 	%rd8222, %r2944, %r2945;
	and.b64  	%rd8223, %rd8196, 4294967295;
	add.s64 	%rd8224, %rd8221, %rd8223;
	add.s64 	%rd8225, %rd8224, %rd8222;
	shr.u64 	%rd8226, %rd8225, 32;
	mul.wide.u32 	%rd8227, %r2943, %r2945;
	add.s64 	%rd8228, %rd8226, %rd8197;
	add.s64 	%rd8229, %rd8228, %rd8227;
	shr.u64 	%rd8230, %rd8229, 32;
	and.b64  	%rd8231, %rd8203, 4294967295;
	add.s64 	%rd8232, %rd8050, %rd8231;
	shr.u64 	%rd8233, %rd8232, 32;
	and.b64  	%rd8234, %rd8207, 4294967295;
	add.s64 	%rd8235, %rd8233, %rd8234;
	add.s64 	%rd8236, %rd8235, %rd8084;
	shr.u64 	%rd8237, %rd8236, 32;
	and.b64  	%rd8238, %rd8211, 4294967295;
	add.s64 	%rd8239, %rd8237, %rd8238;
	add.s64 	%rd8240, %rd8239, %rd8120;
	shr.u64 	%rd8241, %rd8240, 32;
	and.b64  	%rd8242, %rd8215, 4294967295;
	add.s64 	%rd8243, %rd8241, %rd8242;
	add.s64 	%rd8244, %rd8243, %rd8155;
	shr.u64 	%rd8245, %rd8244, 32;
	and.b64  	%rd8246, %rd8220, 4294967295;
	add.s64 	%rd8247, %rd8245, %rd8246;
	add.s64 	%rd8248, %rd8247, %rd8189;
	shr.u64 	%rd8249, %rd8248, 32;
	and.b64  	%rd8250, %rd8225, 4294967295;
	add.s64 	%rd8251, %rd8249, %rd8250;
	add.s64 	%rd8252, %rd8251, %rd8222;
	shr.u64 	%rd8253, %rd8252, 32;
	mul.wide.u32 	%rd8254, %r2944, %r2944;
	and.b64  	%rd8255, %rd8229, 4294967295;
	add.s64 	%rd8256, %rd8253, %rd8255;
	add.s64 	%rd8257, %rd8256, %rd8254;
	shr.u64 	%rd8258, %rd8257, 32;
	mul.wide.u32 	%rd8259, %r2943, %r2944;
	add.s64 	%rd8260, %rd8258, %rd8230;
	add.s64 	%rd8261, %rd8260, %rd8259;
	shr.u64 	%rd8262, %rd8261, 32;
	and.b64  	%rd8263, %rd8236, 4294967295;
	add.s64 	%rd8264, %rd8053, %rd8263;
	shr.u64 	%rd8265, %rd8264, 32;
	and.b64  	%rd8266, %rd8240, 4294967295;
	add.s64 	%rd8267, %rd8265, %rd8266;
	add.s64 	%rd8268, %rd8267, %rd8089;
	cvt.u32.u64 	%r2258, %rd8268;
	shr.u64 	%rd8269, %rd8268, 32;
	and.b64  	%rd8270, %rd8244, 4294967295;
	add.s64 	%rd8271, %rd8269, %rd8270;
	add.s64 	%rd8272, %rd8271, %rd8125;
	shr.u64 	%rd8273, %rd8272, 32;
	and.b64  	%rd8274, %rd8248, 4294967295;
	add.s64 	%rd8275, %rd8273, %rd8274;
	add.s64 	%rd8276, %rd8275, %rd8160;
	shr.u64 	%rd8277, %rd8276, 32;
	and.b64  	%rd8278, %rd8252, 4294967295;
	add.s64 	%rd8279, %rd8277, %rd8278;
	add.s64 	%rd8280, %rd8279, %rd8194;
	shr.u64 	%rd8281, %rd8280, 32;
	and.b64  	%rd8282, %rd8257, 4294967295;
	add.s64 	%rd8283, %rd8281, %rd8282;
	add.s64 	%rd8284, %rd8283, %rd8227;
	shr.u64 	%rd8285, %rd8284, 32;
	and.b64  	%rd8286, %rd8261, 4294967295;
	add.s64 	%rd8287, %rd8285, %rd8286;
	add.s64 	%rd8288, %rd8287, %rd8259;
	shr.u64 	%rd8289, %rd8288, 32;
	mul.wide.u32 	%rd8290, %r2943, %r2943;
	add.s64 	%rd8291, %rd8289, %rd8262;
	add.s64 	%rd8292, %rd8291, %rd8290;
	shr.u64 	%rd8293, %rd8292, 32;
	and.b64  	%rd8294, %rd8268, 4294967295;
	mul.lo.s64 	%rd8295, %rd8294, 977;
	cvt.u32.u64 	%r2259, %rd8295;
	shr.u64 	%rd8296, %rd8295, 32;
	and.b64  	%rd8297, %rd8272, 4294967295;
	mad.lo.s64 	%rd8298, %rd8297, 977, %rd8296;
	shr.u64 	%rd8299, %rd8298, 32;
	and.b64  	%rd8300, %rd8276, 4294967295;
	mad.lo.s64 	%rd8301, %rd8300, 977, %rd8299;
	shr.u64 	%rd8302, %rd8301, 32;
	and.b64  	%rd8303, %rd8280, 4294967295;
	mad.lo.s64 	%rd8304, %rd8303, 977, %rd8302;
	shr.u64 	%rd8305, %rd8304, 32;
	and.b64  	%rd8306, %rd8284, 4294967295;
	mad.lo.s64 	%rd8307, %rd8306, 977, %rd8305;
	shr.u64 	%rd8308, %rd8307, 32;
	and.b64  	%rd8309, %rd8288, 4294967295;
	mad.lo.s64 	%rd8310, %rd8309, 977, %rd8308;
	shr.u64 	%rd8311, %rd8310, 32;
	and.b64  	%rd8312, %rd8292, 4294967295;
	mad.lo.s64 	%rd8313, %rd8312, 977, %rd8311;
	shr.u64 	%rd8314, %rd8313, 32;
	mad.lo.s64 	%rd8315, %rd8293, 977, %rd8314;
	shr.u64 	%rd8316, %rd8315, 32;
	add.s32 	%r2260, %r2257, %r2259;
	setp.lt.u32 	%p766, %r2260, %r2257;
	selp.u64 	%rd8317, 1, 0, %p766;
	and.b64  	%rd8318, %rd8057, 4294967295;
	and.b64  	%rd8319, %rd8298, 4294967295;
	add.s64 	%rd8320, %rd8318, %rd8317;
	add.s64 	%rd8321, %rd8320, %rd8319;
	cvt.u32.u64 	%r2261, %rd8321;
	shr.u64 	%rd8322, %rd8321, 32;
	and.b64  	%rd8323, %rd8094, 4294967295;
	and.b64  	%rd8324, %rd8301, 4294967295;
	add.s64 	%rd8325, %rd8322, %rd8323;
	add.s64 	%rd8326, %rd8325, %rd8324;
	shr.u64 	%rd8327, %rd8326, 32;
	and.b64  	%rd8328, %rd8130, 4294967295;
	and.b64  	%rd8329, %rd8304, 4294967295;
	add.s64 	%rd8330, %rd8327, %rd8328;
	add.s64 	%rd8331, %rd8330, %rd8329;
	shr.u64 	%rd8332, %rd8331, 32;
	and.b64  	%rd8333, %rd8165, 4294967295;
	and.b64  	%rd8334, %rd8307, 4294967295;
	add.s64 	%rd8335, %rd8332, %rd8333;
	add.s64 	%rd8336, %rd8335, %rd8334;
	shr.u64 	%rd8337, %rd8336, 32;
	and.b64  	%rd8338, %rd8199, 4294967295;
	and.b64  	%rd8339, %rd8310, 4294967295;
	add.s64 	%rd8340, %rd8337, %rd8338;
	add.s64 	%rd8341, %rd8340, %rd8339;
	shr.u64 	%rd8342, %rd8341, 32;
	and.b64  	%rd8343, %rd8232, 4294967295;
	and.b64  	%rd8344, %rd8313, 4294967295;
	add.s64 	%rd8345, %rd8342, %rd8343;
	add.s64 	%rd8346, %rd8345, %rd8344;
	shr.u64 	%rd8347, %rd8346, 32;
	and.b64  	%rd8348, %rd8264, 4294967295;
	and.b64  	%rd8349, %rd8315, 4294967295;
	add.s64 	%rd8350, %rd8347, %rd8348;
	add.s64 	%rd8351, %rd8350, %rd8349;
	shr.u64 	%rd8352, %rd8351, 32;
	add.s64 	%rd8353, %rd8316, %rd8352;
	add.s32 	%r2262, %r2261, %r2258;
	setp.lt.u32 	%p767, %r2262, %r2261;
	selp.u64 	%rd8354, 1, 0, %p767;
	and.b64  	%rd8355, %rd8326, 4294967295;
	add.s64 	%rd8356, %rd8355, %rd8354;
	add.s64 	%rd8357, %rd8356, %rd8297;
	shr.u64 	%rd8358, %rd8357, 32;
	and.b64  	%rd8359, %rd8331, 4294967295;
	add.s64 	%rd8360, %rd8358, %rd8359;
	add.s64 	%rd8361, %rd8360, %rd8300;
	shr.u64 	%rd8362, %rd8361, 32;
	and.b64  	%rd8363, %rd8336, 4294967295;
	add.s64 	%rd8364, %rd8362, %rd8363;
	add.s64 	%rd8365, %rd8364, %rd8303;
	shr.u64 	%rd8366, %rd8365, 32;
	and.b64  	%rd8367, %rd8341, 4294967295;
	add.s64 	%rd8368, %rd8366, %rd8367;
	add.s64 	%rd8369, %rd8368, %rd8306;
	shr.u64 	%rd8370, %rd8369, 32;
	and.b64  	%rd8371, %rd8346, 4294967295;
	add.s64 	%rd8372, %rd8370, %rd8371;
	add.s64 	%rd8373, %rd8372, %rd8309;
	shr.u64 	%rd8374, %rd8373, 32;
	and.b64  	%rd8375, %rd8351, 4294967295;
	add.s64 	%rd8376, %rd8374, %rd8375;
	add.s64 	%rd8377, %rd8376, %rd8312;
	cvt.u32.u64 	%r2263, %rd8377;
	shr.u64 	%rd8378, %rd8377, 32;
	add.s64 	%rd8379, %rd8378, %rd8353;
	add.s64 	%rd8380, %rd8379, %rd8293;
	shr.u64 	%rd8381, %rd8380, 32;
	and.b64  	%rd8382, %rd8380, 4294967295;
	mul.lo.s64 	%rd8383, %rd8382, 977;
	shr.u64 	%rd8384, %rd8383, 32;
	mad.lo.s64 	%rd8385, %rd8381, 977, %rd8384;
	cvt.u64.u32 	%rd8386, %r2260;
	and.b64  	%rd8387, %rd8383, 4294967295;
	add.s64 	%rd15886, %rd8387, %rd8386;
	shr.u64 	%rd8388, %rd15886, 32;
	cvt.u64.u32 	%rd8389, %r2262;
	add.s64 	%rd8390, %rd8388, %rd8389;
	add.s64 	%rd8391, %rd8380, %rd8385;
	and.b64  	%rd8392, %rd8391, 4294967295;
	add.s64 	%rd15887, %rd8390, %rd8392;
	shr.u64 	%rd8393, %rd15887, 32;
	and.b64  	%rd8394, %rd8357, 4294967295;
	add.s64 	%rd8395, %rd8393, %rd8394;
	add.s64 	%rd15888, %rd8395, %rd8381;
	shr.u64 	%rd8396, %rd15888, 32;
	and.b64  	%rd8397, %rd8361, 4294967295;
	add.s64 	%rd15889, %rd8396, %rd8397;
	shr.u64 	%rd8398, %rd15889, 32;
	and.b64  	%rd8399, %rd8365, 4294967295;
	add.s64 	%rd15890, %rd8398, %rd8399;
	shr.u64 	%rd8400, %rd15890, 32;
	and.b64  	%rd8401, %rd8369, 4294967295;
	add.s64 	%rd15891, %rd8400, %rd8401;
	shr.u64 	%rd8402, %rd15891, 32;
	and.b64  	%rd8403, %rd8373, 4294967295;
	add.s64 	%rd15892, %rd8402, %rd8403;
	{ .reg .b32 tmp; mov.b64 {tmp, %r2264}, %rd15892; }
	add.s32 	%r2979, %r2263, %r2264;
$L__BB1_696:
	cvt.u32.u64 	%r472, %rd15892;
	cvt.u32.u64 	%r473, %rd15891;
	cvt.u32.u64 	%r474, %rd15890;
	cvt.u32.u64 	%r475, %rd15889;
	cvt.u32.u64 	%r476, %rd15888;
	cvt.u32.u64 	%r477, %rd15887;
	cvt.u32.u64 	%r478, %rd15886;
	setp.lt.u32 	%p768, %r2979, %r2142;
	@%p768 bra 	$L__BB1_711;
	setp.gt.u32 	%p769, %r2979, %r2142;
	@%p769 bra 	$L__BB1_710;
	cvt.u32.u64 	%r2265, %rd566;
	setp.gt.u32 	%p770, %r2265, %r472;
	@%p770 bra 	$L__BB1_711;
	setp.lt.u32 	%p771, %r2265, %r472;
	@%p771 bra 	$L__BB1_710;
	cvt.u32.u64 	%r2267, %rd565;
	setp.gt.u32 	%p772, %r2267, %r473;
	@%p772 bra 	$L__BB1_711;
	setp.lt.u32 	%p773, %r2267, %r473;
	@%p773 bra 	$L__BB1_710;
	cvt.u32.u64 	%r2269, %rd567;
	setp.gt.u32 	%p774, %r2269, %r474;
	@%p774 bra 	$L__BB1_711;
	setp.lt.u32 	%p775, %r2269, %r474;
	@%p775 bra 	$L__BB1_710;
	cvt.u32.u64 	%r2271, %rd568;
	setp.gt.u32 	%p776, %r2271, %r475;
	@%p776 bra 	$L__BB1_711;
	setp.lt.u32 	%p777, %r2271, %r475;
	@%p777 bra 	$L__BB1_710;
	cvt.u32.u64 	%r2273, %rd569;
	setp.gt.u32 	%p778, %r2273, %r476;
	@%p778 bra 	$L__BB1_711;
	setp.lt.u32 	%p779, %r2273, %r476;
	@%p779 bra 	$L__BB1_710;
	cvt.u32.u64 	%r2275, %rd577;
	setp.gt.u32 	%p780, %r2275, %r477;
	@%p780 bra 	$L__BB1_711;
	cvt.u32.u64 	%r2277, %rd592;
	setp.ge.u32 	%p781, %r2275, %r477;
	setp.gt.u32 	%p782, %r2277, %r478;
	and.pred  	%p783, %p781, %p782;
	@%p783 bra 	$L__BB1_711;
$L__BB1_710:
	and.b64  	%rd8405, %rd15886, 4294967295;
	sub.s64 	%rd15886, %rd8405, %rd592;
	shr.u64 	%rd8406, %rd15886, 63;
	and.b64  	%rd8407, %rd15887, 4294967295;
	add.s64 	%rd8408, %rd8406, %rd577;
	sub.s64 	%rd15887, %rd8407, %rd8408;
	shr.u64 	%rd8409, %rd15887, 63;
	and.b64  	%rd8410, %rd15888, 4294967295;
	add.s64 	%rd8411, %rd8409, %rd569;
	sub.s64 	%rd15888, %rd8410, %rd8411;
	shr.u64 	%rd8412, %rd15888, 63;
	and.b64  	%rd8413, %rd15889, 4294967295;
	add.s64 	%rd8414, %rd8412, %rd568;
	sub.s64 	%rd15889, %rd8413, %rd8414;
	shr.u64 	%rd8415, %rd15889, 63;
	and.b64  	%rd8416, %rd15890, 4294967295;
	add.s64 	%rd8417, %rd8415, %rd567;
	sub.s64 	%rd15890, %rd8416, %rd8417;
	shr.u64 	%rd8418, %rd15890, 63;
	and.b64  	%rd8419, %rd15891, 4294967295;
	add.s64 	%rd8420, %rd8418, %rd565;
	sub.s64 	%rd15891, %rd8419, %rd8420;
	shr.u64 	%rd8421, %rd15891, 63;
	and.b64  	%rd8422, %rd15892, 4294967295;
	add.s64 	%rd8423, %rd8421, %rd566;
	sub.s64 	%rd15892, %rd8422, %rd8423;
	shr.u64 	%rd8424, %rd15892, 63;
	cvt.u32.u64 	%r2278, %rd8424;
	add.s32 	%r2279, %r2142, %r2278;
	sub.s32 	%r2979, %r2979, %r2279;
	bra.uni 	$L__BB1_696;
$L__BB1_711:
	shl.b32 	%r2980, %r478, 1;
	shr.u64 	%rd8425, %rd15886, 31;
	and.b64  	%rd8426, %rd8425, 1;
	and.b64  	%rd688, %rd15887, 4294967295;
	shl.b64 	%rd8427, %rd15887, 1;
	and.b64  	%rd8428, %rd8427, 8589934590;
	or.b64  	%rd15893, %rd8426, %rd8428;
	cvt.u32.u64 	%r482, %rd15893;
	shr.u64 	%rd8429, %rd8428, 32;
	and.b64  	%rd690, %rd15888, 4294967295;
	shl.b64 	%rd8430, %rd15888, 1;
	and.b64  	%rd8431, %rd8430, 8589934590;
	or.b64  	%rd15894, %rd8429, %rd8431;
	cvt.u32.u64 	%r483, %rd15894;
	shr.u64 	%rd8432, %rd8431, 32;
	and.b64  	%rd692, %rd15889, 4294967295;
	shl.b64 	%rd8433, %rd15889, 1;
	and.b64  	%rd8434, %rd8433, 8589934590;
	or.b64  	%rd15895, %rd8432, %rd8434;
	cvt.u32.u64 	%r484, %rd15895;
	shr.u64 	%rd8435, %rd8434, 32;
	and.b64  	%rd694, %rd15890, 4294967295;
	shl.b64 	%rd8436, %rd15890, 1;
	and.b64  	%rd8437, %rd8436, 8589934590;
	or.b64  	%rd15896, %rd8435, %rd8437;
	cvt.u32.u64 	%r485, %rd15896;
	shr.u64 	%rd8438, %rd8437, 32;
	and.b64  	%rd696, %rd15891, 4294967295;
	shl.b64 	%rd8439, %rd15891, 1;
	and.b64  	%rd8440, %rd8439, 8589934590;
	or.b64  	%rd15897, %rd8438, %rd8440;
	cvt.u32.u64 	%r486, %rd15897;
	shr.u64 	%rd8441, %rd8440, 32;
	and.b64  	%rd698, %rd15892, 4294967295;
	shl.b64 	%rd8442, %rd15892, 1;
	and.b64  	%rd8443, %rd8442, 8589934590;
	or.b64  	%rd15898, %rd8441, %rd8443;
	cvt.u32.u64 	%r487, %rd15898;
	shr.u64 	%rd8444, %rd8443, 32;
	cvt.u64.u32 	%rd700, %r2979;
	mul.wide.u32 	%rd8445, %r2979, 2;
	add.s64 	%rd8446, %rd8444, %rd8445;
	cvt.u32.u64 	%r2981, %rd8446;
	setp.gt.u64 	%p784, %rd8446, 4294967295;
	@%p784 bra 	$L__BB1_726;
	setp.gt.u32 	%p785, %r2142, %r2981;
	@%p785 bra 	$L__BB1_727;
	setp.lt.u32 	%p786, %r2142, %r2981;
	@%p786 bra 	$L__BB1_726;
	cvt.u32.u64 	%r2280, %rd566;
	setp.gt.u32 	%p787, %r2280, %r487;
	@%p787 bra 	$L__BB1_727;
	setp.lt.u32 	%p788, %r2280, %r487;
	@%p788 bra 	$L__BB1_726;
	cvt.u32.u64 	%r2282, %rd565;
	setp.gt.u32 	%p789, %r2282, %r486;
	@%p789 bra 	$L__BB1_727;
	setp.lt.u32 	%p790, %r2282, %r486;
	@%p790 bra 	$L__BB1_726;
	cvt.u32.u64 	%r2284, %rd567;
	setp.gt.u32 	%p791, %r2284, %r485;
	@%p791 bra 	$L__BB1_727;
	setp.lt.u32 	%p792, %r2284, %r485;
	@%p792 bra 	$L__BB1_726;
	cvt.u32.u64 	%r2286, %rd568;
	setp.gt.u32 	%p793, %r2286, %r484;
	@%p793 bra 	$L__BB1_727;
	setp.lt.u32 	%p794, %r2286, %r484;
	@%p794 bra 	$L__BB1_726;
	cvt.u32.u64 	%r2288, %rd569;
	setp.gt.u32 	%p795, %r2288, %r483;
	@%p795 bra 	$L__BB1_727;
	setp.lt.u32 	%p796, %r2288, %r483;
	@%p796 bra 	$L__BB1_726;
	cvt.u32.u64 	%r2290, %rd577;
	setp.gt.u32 	%p797, %r2290, %r482;
	@%p797 bra 	$L__BB1_727;
	cvt.u32.u64 	%r2292, %rd592;
	setp.ge.u32 	%p798, %r2290, %r482;
	setp.lt.u32 	%p799, %r2980, %r2292;
	and.pred  	%p800, %p798, %p799;
	@%p800 bra 	$L__BB1_727;
$L__BB1_726:
	cvt.u64.u32 	%rd8448, %r2980;
	sub.s64 	%rd8449, %rd8448, %rd592;
	cvt.u32.u64 	%r2980, %rd8449;
	shr.u64 	%rd8450, %rd8449, 63;
	and.b64  	%rd8451, %rd15893, 4294967295;
	add.s64 	%rd8452, %rd8450, %rd577;
	sub.s64 	%rd15893, %rd8451, %rd8452;
	shr.u64 	%rd8453, %rd15893, 63;
	and.b64  	%rd8454, %rd15894, 4294967295;
	add.s64 	%rd8455, %rd8453, %rd569;
	sub.s64 	%rd15894, %rd8454, %rd8455;
	shr.u64 	%rd8456, %rd15894, 63;
	and.b64  	%rd8457, %rd15895, 4294967295;
	add.s64 	%rd8458, %rd8456, %rd568;
	sub.s64 	%rd15895, %rd8457, %rd8458;
	shr.u64 	%rd8459, %rd15895, 63;
	and.b64  	%rd8460, %rd15896, 4294967295;
	add.s64 	%rd8461, %rd8459, %rd567;
	sub.s64 	%rd15896, %rd8460, %rd8461;
	shr.u64 	%rd8462, %rd15896, 63;
	and.b64  	%rd8463, %rd15897, 4294967295;
	add.s64 	%rd8464, %rd8462, %rd565;
	sub.s64 	%rd15897, %rd8463, %rd8464;
	shr.u64 	%rd8465, %rd15897, 63;
	and.b64  	%rd8466, %rd15898, 4294967295;
	add.s64 	%rd8467, %rd8465, %rd566;
	sub.s64 	%rd15898, %rd8466, %rd8467;
	shr.u64 	%rd8468, %rd15898, 63;
	cvt.u32.u64 	%r2293, %rd8468;
	add.s32 	%r2294, %r2142, %r2293;
	sub.s32 	%r2981, %r2981, %r2294;
$L__BB1_727:
	add.s32 	%r2982, %r2980, %r478;
	setp.lt.u32 	%p801, %r2982, %r2980;
	selp.u64 	%rd8469, 1, 0, %p801;
	and.b64  	%rd8470, %rd15893, 4294967295;
	add.s64 	%rd8471, %rd8470, %rd8469;
	add.s64 	%rd15899, %rd8471, %rd688;
	cvt.u32.u64 	%r494, %rd15899;
	shr.u64 	%rd8472, %rd15899, 32;
	and.b64  	%rd8473, %rd15894, 4294967295;
	add.s64 	%rd8474, %rd8472, %rd8473;
	add.s64 	%rd15900, %rd8474, %rd690;
	cvt.u32.u64 	%r495, %rd15900;
	shr.u64 	%rd8475, %rd15900, 32;
	and.b64  	%rd8476, %rd15895, 4294967295;
	add.s64 	%rd8477, %rd8475, %rd8476;
	add.s64 	%rd15901, %rd8477, %rd692;
	cvt.u32.u64 	%r496, %rd15901;
	shr.u64 	%rd8478, %rd15901, 32;
	and.b64  	%rd8479, %rd15896, 4294967295;
	add.s64 	%rd8480, %rd8478, %rd8479;
	add.s64 	%rd15902, %rd8480, %rd694;
	cvt.u32.u64 	%r497, %rd15902;
	shr.u64 	%rd8481, %rd15902, 32;
	and.b64  	%rd8482, %rd15897, 4294967295;
	add.s64 	%rd8483, %rd8481, %rd8482;
	add.s64 	%rd15903, %rd8483, %rd696;
	cvt.u32.u64 	%r498, %rd15903;
	shr.u64 	%rd8484, %rd15903, 32;
	and.b64  	%rd8485, %rd15898, 4294967295;
	add.s64 	%rd8486, %rd8484, %rd8485;
	add.s64 	%rd15904, %rd8486, %rd698;
	cvt.u32.u64 	%r499, %rd15904;
	shr.u64 	%rd8487, %rd15904, 32;
	cvt.u64.u32 	%rd8488, %r2981;
	add.s64 	%rd8489, %rd8487, %rd8488;
	add.s64 	%rd8490, %rd8489, %rd700;
	cvt.u32.u64 	%r2983, %rd8490;
	setp.gt.u64 	%p802, %rd8490, 4294967295;
	@%p802 bra 	$L__BB1_742;
	setp.gt.u32 	%p803, %r2142, %r2983;
	@%p803 bra 	$L__BB1_743;
	setp.lt.u32 	%p804, %r2142, %r2983;
	@%p804 bra 	$L__BB1_742;
	cvt.u32.u64 	%r2295, %rd566;
	setp.gt.u32 	%p805, %r2295, %r499;
	@%p805 bra 	$L__BB1_743;
	setp.lt.u32 	%p806, %r2295, %r499;
	@%p806 bra 	$L__BB1_742;
	cvt.u32.u64 	%r2297, %rd565;
	setp.gt.u32 	%p807, %r2297, %r498;
	@%p807 bra 	$L__BB1_743;
	setp.lt.u32 	%p808, %r2297, %r498;
	@%p808 bra 	$L__BB1_742;
	cvt.u32.u64 	%r2299, %rd567;
	setp.gt.u32 	%p809, %r2299, %r497;
	@%p809 bra 	$L__BB1_743;
	setp.lt.u32 	%p810, %r2299, %r497;
	@%p810 bra 	$L__BB1_742;
	cvt.u32.u64 	%r2301, %rd568;
	setp.gt.u32 	%p811, %r2301, %r496;
	@%p811 bra 	$L__BB1_743;
	setp.lt.u32 	%p812, %r2301, %r496;
	@%p812 bra 	$L__BB1_742;
	cvt.u32.u64 	%r2303, %rd569;
	setp.gt.u32 	%p813, %r2303, %r495;
	@%p813 bra 	$L__BB1_743;
	setp.lt.u32 	%p814, %r2303, %r495;
	@%p814 bra 	$L__BB1_742;
	cvt.u32.u64 	%r2305, %rd577;
	setp.gt.u32 	%p815, %r2305, %r494;
	@%p815 bra 	$L__BB1_743;
	cvt.u32.u64 	%r2307, %rd592;
	setp.ge.u32 	%p816, %r2305, %r494;
	setp.lt.u32 	%p817, %r2982, %r2307;
	and.pred  	%p818, %p816, %p817;
	@%p818 bra 	$L__BB1_743;
$L__BB1_742:
	cvt.u64.u32 	%rd8492, %r2982;
	sub.s64 	%rd8493, %rd8492, %rd592;
	cvt.u32.u64 	%r2982, %rd8493;
	shr.u64 	%rd8494, %rd8493, 63;
	and.b64  	%rd8495, %rd15899, 4294967295;
	add.s64 	%rd8496, %rd8494, %rd577;
	sub.s64 	%rd15899, %rd8495, %rd8496;
	shr.u64 	%rd8497, %rd15899, 63;
	and.b64  	%rd8498, %rd15900, 4294967295;
	add.s64 	%rd8499, %rd8497, %rd569;
	sub.s64 	%rd15900, %rd8498, %rd8499;
	shr.u64 	%rd8500, %rd15900, 63;
	and.b64  	%rd8501, %rd15901, 4294967295;
	add.s64 	%rd8502, %rd8500, %rd568;
	sub.s64 	%rd15901, %rd8501, %rd8502;
	shr.u64 	%rd8503, %rd15901, 63;
	and.b64  	%rd8504, %rd15902, 4294967295;
	add.s64 	%rd8505, %rd8503, %rd567;
	sub.s64 	%rd15902, %rd8504, %rd8505;
	shr.u64 	%rd8506, %rd15902, 63;
	and.b64  	%rd8507, %rd15903, 4294967295;
	add.s64 	%rd8508, %rd8506, %rd565;
	sub.s64 	%rd15903, %rd8507, %rd8508;
	shr.u64 	%rd8509, %rd15903, 63;
	and.b64  	%rd8510, %rd15904, 4294967295;
	add.s64 	%rd8511, %rd8509, %rd566;
	sub.s64 	%rd15904, %rd8510, %rd8511;
	shr.u64 	%rd8512, %rd15904, 63;
	cvt.u32.u64 	%r2308, %rd8512;
	add.s32 	%r2309, %r2142, %r2308;
	sub.s32 	%r2983, %r2983, %r2309;
$L__BB1_743:
	cvt.u64.u32 	%rd731, %r2982;
	mul.wide.u32 	%rd8513, %r2982, %r2982;
	cvt.u32.u64 	%r2310, %rd8513;
	shr.u64 	%rd8514, %rd8513, 32;
	and.b64  	%rd732, %rd15899, 4294967295;
	mul.lo.s64 	%rd8515, %rd732, %rd731;
	add.s64 	%rd8516, %rd8514, %rd8515;
	shr.u64 	%rd8517, %rd8516, 32;
	and.b64  	%rd733, %rd15900, 4294967295;
	mul.lo.s64 	%rd8518, %rd733, %rd731;
	add.s64 	%rd8519, %rd8517, %rd8518;
	shr.u64 	%rd8520, %rd8519, 32;
	and.b64  	%rd734, %rd15901, 4294967295;
	mul.lo.s64 	%rd8521, %rd734, %rd731;
	add.s64 	%rd8522, %rd8520, %rd8521;
	shr.u64 	%rd8523, %rd8522, 32;
	and.b64  	%rd735, %rd15902, 4294967295;
	mul.lo.s64 	%rd8524, %rd735, %rd731;
	add.s64 	%rd8525, %rd8523, %rd8524;
	shr.u64 	%rd8526, %rd8525, 32;
	and.b64  	%rd736, %rd15903, 4294967295;
	mul.lo.s64 	%rd8527, %rd736, %rd731;
	add.s64 	%rd8528, %rd8526, %rd8527;
	shr.u64 	%rd8529, %rd8528, 32;
	and.b64  	%rd737, %rd15904, 4294967295;
	mul.lo.s64 	%rd8530, %rd737, %rd731;
	add.s64 	%rd8531, %rd8529, %rd8530;
	shr.u64 	%rd8532, %rd8531, 32;
	cvt.u64.u32 	%rd738, %r2983;
	mul.wide.u32 	%rd8533, %r2983, %r2982;
	add.s64 	%rd8534, %rd8532, %rd8533;
	shr.u64 	%rd8535, %rd8534, 32;
	and.b64  	%rd8536, %rd8516, 4294967295;
	add.s64 	%rd8537, %rd8515, %rd8536;
	shr.u64 	%rd8538, %rd8537, 32;
	and.b64  	%rd8539, %rd8519, 4294967295;
	add.s64 	%rd8540, %rd8538, %rd8539;
	mad.lo.s64 	%rd8541, %rd732, %rd732, %rd8540;
	shr.u64 	%rd8542, %rd8541, 32;
	mul.lo.s64 	%rd8543, %rd733, %rd732;
	and.b64  	%rd8544, %rd8522, 4294967295;
	add.s64 	%rd8545, %rd8542, %rd8544;
	add.s64 	%rd8546, %rd8545, %rd8543;
	shr.u64 	%rd8547, %rd8546, 32;
	mul.lo.s64 	%rd8548, %rd734, %rd732;
	and.b64  	%rd8549, %rd8525, 4294967295;
	add.s64 	%rd8550, %rd8547, %rd8549;
	add.s64 	%rd8551, %rd8550, %rd8548;
	shr.u64 	%rd8552, %rd8551, 32;
	mul.lo.s64 	%rd8553, %rd735, %rd732;
	and.b64  	%rd8554, %rd8528, 4294967295;
	add.s64 	%rd8555, %rd8552, %rd8554;
	add.s64 	%rd8556, %rd8555, %rd8553;
	shr.u64 	%rd8557, %rd8556, 32;
	mul.lo.s64 	%rd8558, %rd736, %rd732;
	and.b64  	%rd8559, %rd8531, 4294967295;
	add.s64 	%rd8560, %rd8557, %rd8559;
	add.s64 	%rd8561, %rd8560, %rd8558;
	shr.u64 	%rd8562, %rd8561, 32;
	mul.lo.s64 	%rd8563, %rd737, %rd732;
	and.b64  	%rd8564, %rd8534, 4294967295;
	add.s64 	%rd8565, %rd8562, %rd8564;
	add.s64 	%rd8566, %rd8565, %rd8563;
	shr.u64 	%rd8567, %rd8566, 32;
	mul.lo.s64 	%rd8568, %rd732, %rd738;
	add.s64 	%rd8569, %rd8567, %rd8535;
	add.s64 	%rd8570, %rd8569, %rd8568;
	shr.u64 	%rd8571, %rd8570, 32;
	and.b64  	%rd8572, %rd8541, 4294967295;
	add.s64 	%rd8573, %rd8518, %rd8572;
	shr.u64 	%rd8574, %rd8573, 32;
	and.b64  	%rd8575, %rd8546, 4294967295;
	add.s64 	%rd8576, %rd8574, %rd8575;
	add.s64 	%rd8577, %rd8576, %rd8543;
	shr.u64 	%rd8578, %rd8577, 32;
	and.b64  	%rd8579, %rd8551, 4294967295;
	add.s64 	%rd8580, %rd8578, %rd8579;
	mad.lo.s64 	%rd8581, %rd733, %rd733, %rd8580;
	shr.u64 	%rd8582, %rd8581, 32;
	mul.lo.s64 	%rd8583, %rd734, %rd733;
	and.b64  	%rd8584, %rd8556, 4294967295;
	add.s64 	%rd8585, %rd8582, %rd8584;
	add.s64 	%rd8586, %rd8585, %rd8583;
	shr.u64 	%rd8587, %rd8586, 32;
	mul.lo.s64 	%rd8588, %rd735, %rd733;
	and.b64  	%rd8589, %rd8561, 4294967295;
	add.s64 	%rd8590, %rd8587, %rd8589;
	add.s64 	%rd8591, %rd8590, %rd8588;
	shr.u64 	%rd8592, %rd8591, 32;
	mul.lo.s64 	%rd8593, %rd736, %rd733;
	and.b64  	%rd8594, %rd8566, 4294967295;
	add.s64 	%rd8595, %rd8592, %rd8594;
	add.s64 	%rd8596, %rd8595, %rd8593;
	shr.u64 	%rd8597, %rd8596, 32;
	mul.lo.s64 	%rd8598, %rd737, %rd733;
	and.b64  	%rd8599, %rd8570, 4294967295;
	add.s64 	%rd8600, %rd8597, %rd8599;
	add.s64 	%rd8601, %rd8600, %rd8598;
	shr.u64 	%rd8602, %rd8601, 32;
	mul.lo.s64 	%rd8603, %rd733, %rd738;
	add.s64 	%rd8604, %rd8602, %rd8571;
	add.s64 	%rd8605, %rd8604, %rd8603;
	shr.u64 	%rd8606, %rd8605, 32;
	and.b64  	%rd8607, %rd8577, 4294967295;
	add.s64 	%rd8608, %rd8521, %rd8607;
	shr.u64 	%rd8609, %rd8608, 32;
	and.b64  	%rd8610, %rd8581, 4294967295;
	add.s64 	%rd8611, %rd8609, %rd8610;
	add.s64 	%rd8612, %rd8611, %rd8548;
	shr.u64 	%rd8613, %rd8612, 32;
	and.b64  	%rd8614, %rd8586, 4294967295;
	add.s64 	%rd8615, %rd8613, %rd8614;
	add.s64 	%rd8616, %rd8615, %rd8583;
	shr.u64 	%rd8617, %rd8616, 32;
	and.b64  	%rd8618, %rd8591, 4294967295;
	add.s64 	%rd8619, %rd8617, %rd8618;
	mad.lo.s64 	%rd8620, %rd734, %rd734, %rd8619;
	shr.u64 	%rd8621, %rd8620, 32;
	mul.lo.s64 	%rd8622, %rd735, %rd734;
	and.b64  	%rd8623, %rd8596, 4294967295;
	add.s64 	%rd8624, %rd8621, %rd8623;
	add.s64 	%rd8625, %rd8624, %rd8622;
	shr.u64 	%rd8626, %rd8625, 32;
	mul.lo.s64 	%rd8627, %rd736, %rd734;
	and.b64  	%rd8628, %rd8601, 4294967295;
	add.s64 	%rd8629, %rd8626, %rd8628;
	add.s64 	%rd8630, %rd8629, %rd8627;
	shr.u64 	%rd8631, %rd8630, 32;
	mul.lo.s64 	%rd8632, %rd737, %rd734;
	and.b64  	%rd8633, %rd8605, 4294967295;
	add.s64 	%rd8634, %rd8631, %rd8633;
	add.s64 	%rd8635, %rd8634, %rd8632;
	shr.u64 	%rd8636, %rd8635, 32;
	mul.lo.s64 	%rd8637, %rd734, %rd738;
	add.s64 	%rd8638, %rd8636, %rd8606;
	add.s64 	%rd8639, %rd8638, %rd8637;
	shr.u64 	%rd8640, %rd8639, 32;
	and.b64  	%rd8641, %rd8612, 4294967295;
	add.s64 	%rd8642, %rd8524, %rd8641;
	shr.u64 	%rd8643, %rd8642, 32;
	and.b64  	%rd8644, %rd8616, 4294967295;
	add.s64 	%rd8645, %rd8643, %rd8644;
	add.s64 	%rd8646, %rd8645, %rd8553;
	shr.u64 	%rd8647, %rd8646, 32;
	and.b64  	%rd8648, %rd8620, 4294967295;
	add.s64 	%rd8649, %rd8647, %rd8648;
	add.s64 	%rd8650, %rd8649, %rd8588;
	shr.u64 	%rd8651, %rd8650, 32;
	and.b64  	%rd8652, %rd8625, 4294967295;
	add.s64 	%rd8653, %rd8651, %rd8652;
	add.s64 	%rd8654, %rd8653, %rd8622;
	shr.u64 	%rd8655, %rd8654, 32;
	and.b64  	%rd8656, %rd8630, 4294967295;
	add.s64 	%rd8657, %rd8655, %rd8656;
	mad.lo.s64 	%rd8658, %rd735, %rd735, %rd8657;
	shr.u64 	%rd8659, %rd8658, 32;
	mul.lo.s64 	%rd8660, %rd736, %rd735;
	and.b64  	%rd8661, %rd8635, 4294967295;
	add.s64 	%rd8662, %rd8659, %rd8661;
	add.s64 	%rd8663, %rd8662, %rd8660;
	shr.u64 	%rd8664, %rd8663, 32;
	mul.lo.s64 	%rd8665, %rd737, %rd735;
	and.b64  	%rd8666, %rd8639, 4294967295;
	add.s64 	%rd8667, %rd8664, %rd8666;
	add.s64 	%rd8668, %rd8667, %rd8665;
	shr.u64 	%rd8669, %rd8668, 32;
	mul.lo.s64 	%rd8670, %rd735, %rd738;
	add.s64 	%rd8671, %rd8669, %rd8640;
	add.s64 	%rd8672, %rd8671, %rd8670;
	shr.u64 	%rd8673, %rd8672, 32;
	and.b64  	%rd8674, %rd8646, 4294967295;
	add.s64 	%rd8675, %rd8527, %rd8674;
	shr.u64 	%rd8676, %rd8675, 32;
	and.b64  	%rd8677, %rd8650, 4294967295;
	add.s64 	%rd8678, %rd8676, %rd8677;
	add.s64 	%rd8679, %rd8678, %rd8558;
	shr.u64 	%rd8680, %rd8679, 32;
	and.b64  	%rd8681, %rd8654, 4294967295;
	add.s64 	%rd8682, %rd8680, %rd8681;
	add.s64 	%rd8683, %rd8682, %rd8593;
	shr.u64 	%rd8684, %rd8683, 32;
	and.b64  	%rd8685, %rd8658, 4294967295;
	add.s64 	%rd8686, %rd8684, %rd8685;
	add.s64 	%rd8687, %rd8686, %rd8627;
	shr.u64 	%rd8688, %rd8687, 32;
	and.b64  	%rd8689, %rd8663, 4294967295;
	add.s64 	%rd8690, %rd8688, %rd8689;
	add.s64 	%rd8691, %rd8690, %rd8660;
	shr.u64 	%rd8692, %rd8691, 32;
	and.b64  	%rd8693, %rd8668, 4294967295;
	add.s64 	%rd8694, %rd8692, %rd8693;
	mad.lo.s64 	%rd8695, %rd736, %rd736, %rd8694;
	shr.u64 	%rd8696, %rd8695, 32;
	mul.lo.s64 	%rd8697, %rd737, %rd736;
	and.b64  	%rd8698, %rd8672, 4294967295;
	add.s64 	%rd8699, %rd8696, %rd8698;
	add.s64 	%rd8700, %rd8699, %rd8697;
	shr.u64 	%rd8701, %rd8700, 32;
	mul.lo.s64 	%rd8702, %rd736, %rd738;
	add.s64 	%rd8703, %rd8701, %rd8673;
	add.s64 	%rd8704, %rd8703, %rd8702;
	shr.u64 	%rd8705, %rd8704, 32;
	and.b64  	%rd8706, %rd8679, 4294967295;
	add.s64 	%rd8707, %rd8530, %rd8706;
	shr.u64 	%rd8708, %rd8707, 32;
	and.b64  	%rd8709, %rd8683, 4294967295;
	add.s64 	%rd8710, %rd8708, %rd8709;
	add.s64 	%rd8711, %rd8710, %rd8563;
	shr.u64 	%rd8712, %rd8711, 32;
	and.b64  	%rd8713, %rd8687, 4294967295;
	add.s64 	%rd8714, %rd8712, %rd8713;
	add.s64 	%rd8715, %rd8714, %rd8598;
	shr.u64 	%rd8716, %rd8715, 32;
	and.b64  	%rd8717, %rd8691, 4294967295;
	add.s64 	%rd8718, %rd8716, %rd8717;
	add.s64 	%rd8719, %rd8718, %rd8632;
	shr.u64 	%rd8720, %rd8719, 32;
	and.b64  	%rd8721, %rd8695, 4294967295;
	add.s64 	%rd8722, %rd8720, %rd8721;
	add.s64 	%rd8723, %rd8722, %rd8665;
	shr.u64 	%rd8724, %rd8723, 32;
	and.b64  	%rd8725, %rd8700, 4294967295;
	add.s64 	%rd8726, %rd8724, %rd8725;
	add.s64 	%rd8727, %rd8726, %rd8697;
	shr.u64 	%rd8728, %rd8727, 32;
	and.b64  	%rd8729, %rd8704, 4294967295;
	add.s64 	%rd8730, %rd8728, %rd8729;
	mad.lo.s64 	%rd8731, %rd737, %rd737, %rd8730;
	shr.u64 	%rd8732, %rd8731, 32;
	mul.lo.s64 	%rd8733, %rd737, %rd738;
	add.s64 	%rd8734, %rd8732, %rd8705;
	add.s64 	%rd8735, %rd8734, %rd8733;
	shr.u64 	%rd8736, %rd8735, 32;
	and.b64  	%rd8737, %rd8711, 4294967295;
	add.s64 	%rd8738, %rd8533, %rd8737;
	shr.u64 	%rd8739, %rd8738, 32;
	and.b64  	%rd8740, %rd8715, 4294967295;
	add.s64 	%rd8741, %rd8739, %rd8740;
	add.s64 	%rd8742, %rd8741, %rd8568;
	cvt.u32.u64 	%r2311, %rd8742;
	shr.u64 	%rd8743, %rd8742, 32;
	and.b64  	%rd8744, %rd8719, 4294967295;
	add.s64 	%rd8745, %rd8743, %rd8744;
	add.s64 	%rd8746, %rd8745, %rd8603;
	shr.u64 	%rd8747, %rd8746, 32;
	and.b64  	%rd8748, %rd8723, 4294967295;
	add.s64 	%rd8749, %rd8747, %rd8748;
	add.s64 	%rd8750, %rd8749, %rd8637;
	shr.u64 	%rd8751, %rd8750, 32;
	and.b64  	%rd8752, %rd8727, 4294967295;
	add.s64 	%rd8753, %rd8751, %rd8752;
	add.s64 	%rd8754, %rd8753, %rd8670;
	shr.u64 	%rd8755, %rd8754, 32;
	and.b64  	%rd8756, %rd8731, 4294967295;
	add.s64 	%rd8757, %rd8755, %rd8756;
	add.s64 	%rd8758, %rd8757, %rd8702;
	shr.u64 	%rd8759, %rd8758, 32;
	and.b64  	%rd8760, %rd8735, 4294967295;
	add.s64 	%rd8761, %rd8759, %rd8760;
	add.s64 	%rd8762, %rd8761, %rd8733;
	shr.u64 	%rd8763, %rd8762, 32;
	mul.wide.u32 	%rd8764, %r2983, %r2983;
	add.s64 	%rd8765, %rd8763, %rd8736;
	add.s64 	%rd8766, %rd8765, %rd8764;
	shr.u64 	%rd8767, %rd8766, 32;
	and.b64  	%rd8768, %rd8742, 4294967295;
	mul.lo.s64 	%rd8769, %rd8768, 977;
	cvt.u32.u64 	%r2312, %rd8769;
	shr.u64 	%rd8770, %rd8769, 32;
	and.b64  	%rd8771, %rd8746, 4294967295;
	mad.lo.s64 	%rd8772, %rd8771, 977, %rd8770;
	shr.u64 	%rd8773, %rd8772, 32;
	and.b64  	%rd8774, %rd8750, 4294967295;
	mad.lo.s64 	%rd8775, %rd8774, 977, %rd8773;
	shr.u64 	%rd8776, %rd8775, 32;
	and.b64  	%rd8777, %rd8754, 4294967295;
	mad.lo.s64 	%rd8778, %rd8777, 977, %rd8776;
	shr.u64 	%rd8779, %rd8778, 32;
	and.b64  	%rd8780, %rd8758, 4294967295;
	mad.lo.s64 	%rd8781, %rd8780, 977, %rd8779;
	shr.u64 	%rd8782, %rd8781, 32;
	and.b64  	%rd8783, %rd8762, 4294967295;
	mad.lo.s64 	%rd8784, %rd8783, 977, %rd8782;
	shr.u64 	%rd8785, %rd8784, 32;
	and.b64  	%rd8786, %rd8766, 4294967295;
	mad.lo.s64 	%rd8787, %rd8786, 977, %rd8785;
	shr.u64 	%rd8788, %rd8787, 32;
	mad.lo.s64 	%rd8789, %rd8767, 977, %rd8788;
	shr.u64 	%rd8790, %rd8789, 32;
	add.s32 	%r2313, %r2310, %r2312;
	setp.lt.u32 	%p819, %r2313, %r2310;
	selp.u64 	%rd8791, 1, 0, %p819;
	and.b64  	%rd8792, %rd8537, 4294967295;
	and.b64  	%rd8793, %rd8772, 4294967295;
	add.s64 	%rd8794, %rd8792, %rd8791;
	add.s64 	%rd8795, %rd8794, %rd8793;
	cvt.u32.u64 	%r2314, %rd8795;
	shr.u64 	%rd8796, %rd8795, 32;
	and.b64  	%rd8797, %rd8573, 4294967295;
	and.b64  	%rd8798, %rd8775, 4294967295;
	add.s64 	%rd8799, %rd8796, %rd8797;
	add.s64 	%rd8800, %rd8799, %rd8798;
	shr.u64 	%rd8801, %rd8800, 32;
	and.b64  	%rd8802, %rd8608, 4294967295;
	and.b64  	%rd8803, %rd8778, 4294967295;
	add.s64 	%rd8804, %rd8801, %rd8802;
	add.s64 	%rd8805, %rd8804, %rd8803;
	shr.u64 	%rd8806, %rd8805, 32;
	and.b64  	%rd8807, %rd8642, 4294967295;
	and.b64  	%rd8808, %rd8781, 4294967295;
	add.s64 	%rd8809, %rd8806, %rd8807;
	add.s64 	%rd8810, %rd8809, %rd8808;
	shr.u64 	%rd8811, %rd8810, 32;
	and.b64  	%rd8812, %rd8675, 4294967295;
	and.b64  	%rd8813, %rd8784, 4294967295;
	add.s64 	%rd8814, %rd8811, %rd8812;
	add.s64 	%rd8815, %rd8814, %rd8813;
	shr.u64 	%rd8816, %rd8815, 32;
	and.b64  	%rd8817, %rd8707, 4294967295;
	and.b64  	%rd8818, %rd8787, 4294967295;
	add.s64 	%rd8819, %rd8816, %rd8817;
	add.s64 	%rd8820, %rd8819, %rd8818;
	shr.u64 	%rd8821, %rd8820, 32;
	and.b64  	%rd8822, %rd8738, 4294967295;
	and.b64  	%rd8823, %rd8789, 4294967295;
	add.s64 	%rd8824, %rd8821, %rd8822;
	add.s64 	%rd8825, %rd8824, %rd8823;
	shr.u64 	%rd8826, %rd8825, 32;
	add.s64 	%rd8827, %rd8790, %rd8826;
	add.s32 	%r2315, %r2314, %r2311;
	setp.lt.u32 	%p820, %r2315, %r2314;
	selp.u64 	%rd8828, 1, 0, %p820;
	and.b64  	%rd8829, %rd8800, 4294967295;
	add.s64 	%rd8830, %rd8829, %rd8828;
	add.s64 	%rd8831, %rd8830, %rd8771;
	shr.u64 	%rd8832, %rd8831, 32;
	and.b64  	%rd8833, %rd8805, 4294967295;
	add.s64 	%rd8834, %rd8832, %rd8833;
	add.s64 	%rd8835, %rd8834, %rd8774;
	shr.u64 	%rd8836, %rd8835, 32;
	and.b64  	%rd8837, %rd8810, 4294967295;
	add.s64 	%rd8838, %rd8836, %rd8837;
	add.s64 	%rd8839, %rd8838, %rd8777;
	shr.u64 	%rd8840, %rd8839, 32;
	and.b64  	%rd8841, %rd8815, 4294967295;
	add.s64 	%rd8842, %rd8840, %rd8841;
	add.s64 	%rd8843, %rd8842, %rd8780;
	shr.u64 	%rd8844, %rd8843, 32;
	and.b64  	%rd8845, %rd8820, 4294967295;
	add.s64 	%rd8846, %rd8844, %rd8845;
	add.s64 	%rd8847, %rd8846, %rd8783;
	shr.u64 	%rd8848, %rd8847, 32;
	and.b64  	%rd8849, %rd8825, 4294967295;
	add.s64 	%rd8850, %rd8848, %rd8849;
	add.s64 	%rd8851, %rd8850, %rd8786;
	cvt.u32.u64 	%r2316, %rd8851;
	shr.u64 	%rd8852, %rd8851, 32;
	add.s64 	%rd8853, %rd8852, %rd8827;
	add.s64 	%rd8854, %rd8853, %rd8767;
	shr.u64 	%rd8855, %rd8854, 32;
	and.b64  	%rd8856, %rd8854, 4294967295;
	mul.lo.s64 	%rd8857, %rd8856, 977;
	shr.u64 	%rd8858, %rd8857, 32;
	mad.lo.s64 	%rd8859, %rd8855, 977, %rd8858;
	cvt.u64.u32 	%rd8860, %r2313;
	and.b64  	%rd8861, %rd8857, 4294967295;
	add.s64 	%rd15911, %rd8861, %rd8860;
	shr.u64 	%rd8862, %rd15911, 32;
	cvt.u64.u32 	%rd8863, %r2315;
	add.s64 	%rd8864, %rd8862, %rd8863;
	add.s64 	%rd8865, %rd8854, %rd8859;
	and.b64  	%rd8866, %rd8865, 4294967295;
	add.s64 	%rd15910, %rd8864, %rd8866;
	shr.u64 	%rd8867, %rd15910, 32;
	and.b64  	%rd8868, %rd8831, 4294967295;
	add.s64 	%rd8869, %rd8867, %rd8868;
	add.s64 	%rd15909, %rd8869, %rd8855;
	shr.u64 	%rd8870, %rd15909, 32;
	and.b64  	%rd8871, %rd8835, 4294967295;
	add.s64 	%rd15908, %rd8870, %rd8871;
	shr.u64 	%rd8872, %rd15908, 32;
	and.b64  	%rd8873, %rd8839, 4294967295;
	add.s64 	%rd15907, %rd8872, %rd8873;
	shr.u64 	%rd8874, %rd15907, 32;
	and.b64  	%rd8875, %rd8843, 4294967295;
	add.s64 	%rd15906, %rd8874, %rd8875;
	shr.u64 	%rd8876, %rd15906, 32;
	and.b64  	%rd8877, %rd8847, 4294967295;
	add.s64 	%rd15905, %rd8876, %rd8877;
	{ .reg .b32 tmp; mov.b64 {tmp, %r2317}, %rd15905; }
	add.s32 	%r2984, %r2316, %r2317;
$L__BB1_744:
	ld.const.u32 	%rd755, [FIELD_P+16];
	ld.const.u32 	%rd756, [FIELD_P+12];
	ld.const.u32 	%rd757, [FIELD_P+8];
	ld.const.u32 	%rd758, [FIELD_P+4];
	ld.const.u32 	%rd759, [FIELD_P];
	cvt.u32.u64 	%r507, %rd15910;
	cvt.u32.u64 	%r508, %rd15909;
	cvt.u32.u64 	%r509, %rd15908;
	cvt.u32.u64 	%r510, %rd15907;
	cvt.u32.u64 	%r511, %rd15906;
	cvt.u32.u64 	%r512, %rd15905;
	ld.const.u32 	%r513, [FIELD_P+28];
	setp.lt.u32 	%p821, %r2984, %r513;
	@%p821 bra 	$L__BB1_759;
	setp.gt.u32 	%p822, %r2984, %r513;
	@%p822 bra 	$L__BB1_758;
	cvt.u32.u64 	%r2318, %rd566;
	setp.gt.u32 	%p823, %r2318, %r512;
	@%p823 bra 	$L__BB1_759;
	setp.lt.u32 	%p824, %r2318, %r512;
	@%p824 bra 	$L__BB1_758;
	cvt.u32.u64 	%r2320, %rd565;
	setp.gt.u32 	%p825, %r2320, %r511;
	@%p825 bra 	$L__BB1_759;
	setp.lt.u32 	%p826, %r2320, %r511;
	@%p826 bra 	$L__BB1_758;
	cvt.u32.u64 	%r2322, %rd755;
	setp.gt.u32 	%p827, %r2322, %r510;
	@%p827 bra 	$L__BB1_759;
	setp.lt.u32 	%p828, %r2322, %r510;
	@%p828 bra 	$L__BB1_758;
	cvt.u32.u64 	%r2324, %rd756;
	setp.gt.u32 	%p829, %r2324, %r509;
	@%p829 bra 	$L__BB1_759;
	setp.lt.u32 	%p830, %r2324, %r509;
	@%p830 bra 	$L__BB1_758;
	cvt.u32.u64 	%r2326, %rd757;
	setp.gt.u32 	%p831, %r2326, %r508;
	@%p831 bra 	$L__BB1_759;
	setp.lt.u32 	%p832, %r2326, %r508;
	@%p832 bra 	$L__BB1_758;
	cvt.u32.u64 	%r2328, %rd758;
	setp.gt.u32 	%p833, %r2328, %r507;
	@%p833 bra 	$L__BB1_759;
	cvt.u32.u64 	%r2330, %rd759;
	setp.ge.u32 	%p834, %r2328, %r507;
	cvt.u32.u64 	%r2331, %rd15911;
	setp.gt.u32 	%p835, %r2330, %r2331;
	and.pred  	%p836, %p834, %p835;
	@%p836 bra 	$L__BB1_759;
$L__BB1_758:
	and.b64  	%rd8879, %rd15911, 4294967295;
	sub.s64 	%rd15911, %rd8879, %rd759;
	shr.u64 	%rd8880, %rd15911, 63;
	and.b64  	%rd8881, %rd15910, 4294967295;
	add.s64 	%rd8882, %rd8880, %rd758;
	sub.s64 	%rd15910, %rd8881, %rd8882;
	shr.u64 	%rd8883, %rd15910, 63;
	and.b64  	%rd8884, %rd15909, 4294967295;
	add.s64 	%rd8885, %rd8883, %rd757;
	sub.s64 	%rd15909, %rd8884, %rd8885;
	shr.u64 	%rd8886, %rd15909, 63;
	and.b64  	%rd8887, %rd15908, 4294967295;
	add.s64 	%rd8888, %rd8886, %rd756;
	sub.s64 	%rd15908, %rd8887, %rd8888;
	shr.u64 	%rd8889, %rd15908, 63;
	and.b64  	%rd8890, %rd15907, 4294967295;
	add.s64 	%rd8891, %rd8889, %rd755;
	sub.s64 	%rd15907, %rd8890, %rd8891;
	shr.u64 	%rd8892, %rd15907, 63;
	and.b64  	%rd8893, %rd15906, 4294967295;
	add.s64 	%rd8894, %rd8892, %rd565;
	sub.s64 	%rd15906, %rd8893, %rd8894;
	shr.u64 	%rd8895, %rd15906, 63;
	and.b64  	%rd8896, %rd15905, 4294967295;
	add.s64 	%rd8897, %rd8895, %rd566;
	sub.s64 	%rd15905, %rd8896, %rd8897;
	shr.u64 	%rd8898, %rd15905, 63;
	cvt.u32.u64 	%r2332, %rd8898;
	add.s32 	%r2333, %r513, %r2332;
	sub.s32 	%r2984, %r2984, %r2333;
	bra.uni 	$L__BB1_744;
$L__BB1_759:
	and.b64  	%rd8899, %rd15911, 4294967295;
	cvt.u64.u32 	%rd767, %r2977;
	sub.s64 	%rd8900, %rd8899, %rd767;
	cvt.u32.u64 	%r2986, %rd8900;
	shr.u64 	%rd8901, %rd8900, 63;
	and.b64  	%rd8902, %rd15910, 4294967295;
	and.b64  	%rd768, %rd15880, 4294967295;
	add.s64 	%rd8903, %rd8901, %rd768;
	sub.s64 	%rd15917, %rd8902, %rd8903;
	shr.u64 	%rd8904, %rd15917, 63;
	and.b64  	%rd8905, %rd15909, 4294967295;
	and.b64  	%rd770, %rd15881, 4294967295;
	add.s64 	%rd8906, %rd8904, %rd770;
	sub.s64 	%rd15916, %rd8905, %rd8906;
	shr.u64 	%rd8907, %rd15916, 63;
	and.b64  	%rd8908, %rd15908, 4294967295;
	and.b64  	%rd772, %rd15882, 4294967295;
	add.s64 	%rd8909, %rd8907, %rd772;
	sub.s64 	%rd15915, %rd8908, %rd8909;
	shr.u64 	%rd8910, %rd15915, 63;
	and.b64  	%rd8911, %rd15907, 4294967295;
	and.b64  	%rd774, %rd15883, 4294967295;
	add.s64 	%rd8912, %rd8910, %rd774;
	sub.s64 	%rd15914, %rd8911, %rd8912;
	shr.u64 	%rd8913, %rd15914, 63;
	and.b64  	%rd8914, %rd15906, 4294967295;
	and.b64  	%rd776, %rd15884, 4294967295;
	add.s64 	%rd8915, %rd8913, %rd776;
	sub.s64 	%rd15913, %rd8914, %rd8915;
	shr.u64 	%rd8916, %rd15913, 63;
	and.b64  	%rd8917, %rd15905, 4294967295;
	and.b64  	%rd778, %rd15885, 4294967295;
	add.s64 	%rd8918, %rd8916, %rd778;
	sub.s64 	%rd15912, %rd8917, %rd8918;
	shr.u64 	%rd8919, %rd15912, 63;
	cvt.u64.u32 	%rd8920, %r2984;
	cvt.u64.u32 	%rd780, %r2978;
	add.s64 	%rd8921, %rd8919, %rd780;
	sub.s64 	%rd8922, %rd8920, %rd8921;
	cvt.u32.u64 	%r2985, %rd8922;
	setp.gt.s64 	%p837, %rd8922, -1;
	@%p837 bra 	$L__BB1_761;
	cvt.u32.u64 	%r2334, %rd759;
	add.s32 	%r2986, %r2334, %r2986;
	setp.lt.u32 	%p838, %r2986, %r2334;
	selp.u64 	%rd8923, 1, 0, %p838;
	and.b64  	%rd8924, %rd15917, 4294967295;
	add.s64 	%rd8925, %rd8924, %rd8923;
	add.s64 	%rd15917, %rd8925, %rd758;
	shr.u64 	%rd8926, %rd15917, 32;
	and.b64  	%rd8927, %rd15916, 4294967295;
	add.s64 	%rd8928, %rd8926, %rd8927;
	add.s64 	%rd15916, %rd8928, %rd757;
	shr.u64 	%rd8929, %rd15916, 32;
	and.b64  	%rd8930, %rd15915, 4294967295;
	add.s64 	%rd8931, %rd8929, %rd8930;
	add.s64 	%rd15915, %rd8931, %rd756;
	shr.u64 	%rd8932, %rd15915, 32;
	and.b64  	%rd8933, %rd15914, 4294967295;
	add.s64 	%rd8934, %rd8932, %rd8933;
	add.s64 	%rd15914, %rd8934, %rd755;
	shr.u64 	%rd8935, %rd15914, 32;
	and.b64  	%rd8936, %rd15913, 4294967295;
	add.s64 	%rd8937, %rd8935, %rd8936;
	add.s64 	%rd15913, %rd8937, %rd565;
	shr.u64 	%rd8938, %rd15913, 32;
	and.b64  	%rd8939, %rd15912, 4294967295;
	add.s64 	%rd8940, %rd8938, %rd8939;
	add.s64 	%rd15912, %rd8940, %rd566;
	{ .reg .b32 tmp; mov.b64 {tmp, %r2335}, %rd15912; }
	add.s32 	%r2336, %r2985, %r2335;
	add.s32 	%r2985, %r2336, %r513;
$L__BB1_761:
	cvt.u64.u32 	%rd8941, %r2986;
	sub.s64 	%rd8942, %rd8941, %rd767;
	cvt.u32.u64 	%r3054, %rd8942;
	shr.u64 	%rd8943, %rd8942, 63;
	and.b64  	%rd8944, %rd15917, 4294967295;
	add.s64 	%rd8945, %rd8943, %rd768;
	sub.s64 	%rd15923, %rd8944, %rd8945;
	shr.u64 	%rd8946, %rd15923, 63;
	and.b64  	%rd8947, %rd15916, 4294967295;
	add.s64 	%rd8948, %rd8946, %rd770;
	sub.s64 	%rd15922, %rd8947, %rd8948;
	shr.u64 	%rd8949, %rd15922, 63;
	and.b64  	%rd8950, %rd15915, 4294967295;
	add.s64 	%rd8951, %rd8949, %rd772;
	sub.s64 	%rd15921, %rd8950, %rd8951;
	shr.u64 	%rd8952, %rd15921, 63;
	and.b64  	%rd8953, %rd15914, 4294967295;
	add.s64 	%rd8954, %rd8952, %rd774;
	sub.s64 	%rd15920, %rd8953, %rd8954;
	shr.u64 	%rd8955, %rd15920, 63;
	and.b64  	%rd8956, %rd15913, 4294967295;
	add.s64 	%rd8957, %rd8955, %rd776;
	sub.s64 	%rd15919, %rd8956, %rd8957;
	shr.u64 	%rd8958, %rd15919, 63;
	and.b64  	%rd8959, %rd15912, 4294967295;
	add.s64 	%rd8960, %rd8958, %rd778;
	sub.s64 	%rd15918, %rd8959, %rd8960;
	shr.u64 	%rd8961, %rd15918, 63;
	cvt.u64.u32 	%rd8962, %r2985;
	add.s64 	%rd8963, %rd8961, %rd780;
	sub.s64 	%rd8964, %rd8962, %rd8963;
	cvt.u32.u64 	%r3047, %rd8964;
	setp.gt.s64 	%p839, %rd8964, -1;
	@%p839 bra 	$L__BB1_763;
	cvt.u32.u64 	%r2337, %rd759;
	add.s32 	%r3054, %r2337, %r3054;
	setp.lt.u32 	%p840, %r3054, %r2337;
	selp.u64 	%rd8965, 1, 0, %p840;
	and.b64  	%rd8966, %rd15923, 4294967295;
	add.s64 	%rd8967, %rd8966, %rd8965;
	add.s64 	%rd15923, %rd8967, %rd758;
	shr.u64 	%rd8968, %rd15923, 32;
	and.b64  	%rd8969, %rd15922, 4294967295;
	add.s64 	%rd8970, %rd8968, %rd8969;
	add.s64 	%rd15922, %rd8970, %rd757;
	shr.u64 	%rd8971, %rd15922, 32;
	and.b64  	%rd8972, %rd15921, 4294967295;
	add.s64 	%rd8973, %rd8971, %rd8972;
	add.s64 	%rd15921, %rd8973, %rd756;
	shr.u64 	%rd8974, %rd15921, 32;
	and.b64  	%rd8975, %rd15920, 4294967295;
	add.s64 	%rd8976, %rd8974, %rd8975;
	add.s64 	%rd15920, %rd8976, %rd755;
	shr.u64 	%rd8977, %rd15920, 32;
	and.b64  	%rd8978, %rd15919, 4294967295;
	add.s64 	%rd8979, %rd8977, %rd8978;
	add.s64 	%rd15919, %rd8979, %rd565;
	shr.u64 	%rd8980, %rd15919, 32;
	and.b64  	%rd8981, %rd15918, 4294967295;
	add.s64 	%rd8982, %rd8980, %rd8981;
	add.s64 	%rd15918, %rd8982, %rd566;
	{ .reg .b32 tmp; mov.b64 {tmp, %r2338}, %rd15918; }
	add.s32 	%r2339, %r3047, %r2338;
	add.s32 	%r3047, %r2339, %r513;
$L__BB1_763:
	cvt.u32.u64 	%r3053, %rd15923;
	cvt.u32.u64 	%r3052, %rd15922;
	cvt.u32.u64 	%r3051, %rd15921;
	cvt.u32.u64 	%r3050, %rd15920;
	cvt.u32.u64 	%r3049, %rd15919;
	cvt.u32.u64 	%r3048, %rd15918;
	cvt.u64.u32 	%rd8983, %r3054;
	sub.s64 	%rd8984, %rd767, %rd8983;
	cvt.u32.u64 	%r2989, %rd8984;
	shr.u64 	%rd8985, %rd8984, 63;
	and.b64  	%rd8986, %rd15923, 4294967295;
	add.s64 	%rd8987, %rd8985, %rd8986;
	sub.s64 	%rd15924, %rd768, %rd8987;
	shr.u64 	%rd8988, %rd15924, 63;
	and.b64  	%rd8989, %rd15922, 4294967295;
	add.s64 	%rd8990, %rd8988, %rd8989;
	sub.s64 	%rd15925, %rd770, %rd8990;
	shr.u64 	%rd8991, %rd15925, 63;
	and.b64  	%rd8992, %rd15921, 4294967295;
	add.s64 	%rd8993, %rd8991, %rd8992;
	sub.s64 	%rd15926, %rd772, %rd8993;
	shr.u64 	%rd8994, %rd15926, 63;
	and.b64  	%rd8995, %rd15920, 4294967295;
	add.s64 	%rd8996, %rd8994, %rd8995;
	sub.s64 	%rd15927, %rd774, %rd8996;
	shr.u64 	%rd8997, %rd15927, 63;
	and.b64  	%rd8998, %rd15919, 4294967295;
	add.s64 	%rd8999, %rd8997, %rd8998;
	sub.s64 	%rd15928, %rd776, %rd8999;
	shr.u64 	%rd9000, %rd15928, 63;
	and.b64  	%rd9001, %rd15918, 4294967295;
	add.s64 	%rd9002, %rd9000, %rd9001;
	sub.s64 	%rd15929, %rd778, %rd9002;
	shr.u64 	%rd9003, %rd15929, 63;
	cvt.u64.u32 	%rd9004, %r3047;
	add.s64 	%rd9005, %rd9003, %rd9004;
	sub.s64 	%rd9006, %rd780, %rd9005;
	cvt.u32.u64 	%r2990, %rd9006;
	setp.gt.s64 	%p841, %rd9006, -1;
	@%p841 bra 	$L__BB1_765;
	cvt.u32.u64 	%r2340, %rd759;
	add.s32 	%r2989, %r2340, %r2989;
	setp.lt.u32 	%p842, %r2989, %r2340;
	selp.u64 	%rd9007, 1, 0, %p842;
	and.b64  	%rd9008, %rd15924, 4294967295;
	add.s64 	%rd9009, %rd9008, %rd9007;
	add.s64 	%rd15924, %rd9009, %rd758;
	shr.u64 	%rd9010, %rd15924, 32;
	and.b64  	%rd9011, %rd15925, 4294967295;
	add.s64 	%rd9012, %rd9010, %rd9011;
	add.s64 	%rd15925, %rd9012, %rd757;
	shr.u64 	%rd9013, %rd15925, 32;
	and.b64  	%rd9014, %rd15926, 4294967295;
	add.s64 	%rd9015, %rd9013, %rd9014;
	add.s64 	%rd15926, %rd9015, %rd756;
	shr.u64 	%rd9016, %rd15926, 32;
	and.b64  	%rd9017, %rd15927, 4294967295;
	add.s64 	%rd9018, %rd9016, %rd9017;
	add.s64 	%rd15927, %rd9018, %rd755;
	shr.u64 	%rd9019, %rd15927, 32;
	and.b64  	%rd9020, %rd15928, 4294967295;
	add.s64 	%rd9021, %rd9019, %rd9020;
	add.s64 	%rd15928, %rd9021, %rd565;
	shr.u64 	%rd9022, %rd15928, 32;
	and.b64  	%rd9023, %rd15929, 4294967295;
	add.s64 	%rd9024, %rd9022, %rd9023;
	add.s64 	%rd15929, %rd9024, %rd566;
	{ .reg .b32 tmp; mov.b64 {tmp, %r2341}, %rd15929; }
	add.s32 	%r2342, %r2990, %r2341;
	add.s32 	%r2990, %r2342, %r513;
$L__BB1_765:
	cvt.u64.u32 	%rd9025, %r2989;
	mul.lo.s64 	%rd9026, %rd9025, %rd731;
	cvt.u32.u64 	%r2343, %rd9026;
	shr.u64 	%rd9027, %rd9026, 32;
	and.b64  	%rd9028, %rd15924, 4294967295;
	mad.lo.s64 	%rd9029, %rd9028, %rd731, %rd9027;
	shr.u64 	%rd9030, %rd9029, 32;
	and.b64  	%rd9031, %rd15925, 4294967295;
	mad.lo.s64 	%rd9032, %rd9031, %rd731, %rd9030;
	shr.u64 	%rd9033, %rd9032, 32;
	and.b64  	%rd9034, %rd15926, 4294967295;
	mad.lo.s64 	%rd9035, %rd9034, %rd731, %rd9033;
	shr.u64 	%rd9036, %rd9035, 32;
	and.b64  	%rd9037, %rd15927, 4294967295;
	mad.lo.s64 	%rd9038, %rd9037, %rd731, %rd9036;
	shr.u64 	%rd9039, %rd9038, 32;
	and.b64  	%rd9040, %rd15928, 4294967295;
	mad.lo.s64 	%rd9041, %rd9040, %rd731, %rd9039;
	shr.u64 	%rd9042, %rd9041, 32;
	and.b64  	%rd9043, %rd15929, 4294967295;
	mad.lo.s64 	%rd9044, %rd9043, %rd731, %rd9042;
	shr.u64 	%rd9045, %rd9044, 32;
	cvt.u64.u32 	%rd9046, %r2990;
	mad.lo.s64 	%rd9047, %rd9046, %rd731, %rd9045;
	shr.u64 	%rd9048, %rd9047, 32;
	and.b64  	%rd9049, %rd9029, 4294967295;
	mad.lo.s64 	%rd9050, %rd732, %rd9025, %rd9049;
	shr.u64 	%rd9051, %rd9050, 32;
	and.b64  	%rd9052, %rd9032, 4294967295;
	add.s64 	%rd9053, %rd9051, %rd9052;
	mad.lo.s64 	%rd9054, %rd9028, %rd732, %rd9053;
	shr.u64 	%rd9055, %rd9054, 32;
	and.b64  	%rd9056, %rd9035, 4294967295;
	add.s64 	%rd9057, %rd9055, %rd9056;
	mad.lo.s64 	%rd9058, %rd9031, %rd732, %rd9057;
	shr.u64 	%rd9059, %rd9058, 32;
	and.b64  	%rd9060, %rd9038, 4294967295;
	add.s64 	%rd9061, %rd9059, %rd9060;
	mad.lo.s64 	%rd9062, %rd9034, %rd732, %rd9061;
	shr.u64 	%rd9063, %rd9062, 32;
	and.b64  	%rd9064, %rd9041, 4294967295;
	add.s64 	%rd9065, %rd9063, %rd9064;
	mad.lo.s64 	%rd9066, %rd9037, %rd732, %rd9065;
	shr.u64 	%rd9067, %rd9066, 32;
	and.b64  	%rd9068, %rd9044, 4294967295;
	add.s64 	%rd9069, %rd9067, %rd9068;
	mad.lo.s64 	%rd9070, %rd9040, %rd732, %rd9069;
	shr.u64 	%rd9071, %rd9070, 32;
	and.b64  	%rd9072, %rd9047, 4294967295;
	add.s64 	%rd9073, %rd9071, %rd9072;
	mad.lo.s64 	%rd9074, %rd9043, %rd732, %rd9073;
	shr.u64 	%rd9075, %rd9074, 32;
	add.s64 	%rd9076, %rd9075, %rd9048;
	mad.lo.s64 	%rd9077, %rd732, %rd9046, %rd9076;
	shr.u64 	%rd9078, %rd9077, 32;
	and.b64  	%rd9079, %rd9054, 4294967295;
	mad.lo.s64 	%rd9080, %rd733, %rd9025, %rd9079;
	shr.u64 	%rd9081, %rd9080, 32;
	and.b64  	%rd9082, %rd9058, 4294967295;
	add.s64 	%rd9083, %rd9081, %rd9082;
	mad.lo.s64 	%rd9084, %rd9028, %rd733, %rd9083;
	shr.u64 	%rd9085, %rd9084, 32;
	and.b64  	%rd9086, %rd9062, 4294967295;
	add.s64 	%rd9087, %rd9085, %rd9086;
	mad.lo.s64 	%rd9088, %rd9031, %rd733, %rd9087;
	shr.u64 	%rd9089, %rd9088, 32;
	and.b64  	%rd9090, %rd9066, 4294967295;
	add.s64 	%rd9091, %rd9089, %rd9090;
	mad.lo.s64 	%rd9092, %rd9034, %rd733, %rd9091;
	shr.u64 	%rd9093, %rd9092, 32;
	and.b64  	%rd9094, %rd9070, 4294967295;
	add.s64 	%rd9095, %rd9093, %rd9094;
	mad.lo.s64 	%rd9096, %rd9037, %rd733, %rd9095;
	shr.u64 	%rd9097, %rd9096, 32;
	and.b64  	%rd9098, %rd9074, 4294967295;
	add.s64 	%rd9099, %rd9097, %rd9098;
	mad.lo.s64 	%rd9100, %rd9040, %rd733, %rd9099;
	shr.u64 	%rd9101, %rd9100, 32;
	and.b64  	%rd9102, %rd9077, 4294967295;
	add.s64 	%rd9103, %rd9101, %rd9102;
	mad.lo.s64 	%rd9104, %rd9043, %rd733, %rd9103;
	shr.u64 	%rd9105, %rd9104, 32;
	add.s64 	%rd9106, %rd9105, %rd9078;
	mad.lo.s64 	%rd9107, %rd733, %rd9046, %rd9106;
	shr.u64 	%rd9108, %rd9107, 32;
	and.b64  	%rd9109, %rd9084, 4294967295;
	mad.lo.s64 	%rd9110, %rd734, %rd9025, %rd9109;
	shr.u64 	%rd9111, %rd9110, 32;
	and.b64  	%rd9112, %rd9088, 4294967295;
	add.s64 	%rd9113, %rd9111, %rd9112;
	mad.lo.s64 	%rd9114, %rd9028, %rd734, %rd9113;
	shr.u64 	%rd9115, %rd9114, 32;
	and.b64  	%rd9116, %rd9092, 4294967295;
	add.s64 	%rd9117, %rd9115, %rd9116;
	mad.lo.s64 	%rd9118, %rd9031, %rd734, %rd9117;
	shr.u64 	%rd9119, %rd9118, 32;
	and.b64  	%rd9120, %rd9096, 4294967295;
	add.s64 	%rd9121, %rd9119, %rd9120;
	mad.lo.s64 	%rd9122, %rd9034, %rd734, %rd9121;
	shr.u64 	%rd9123, %rd9122, 32;
	and.b64  	%rd9124, %rd9100, 4294967295;
	add.s64 	%rd9125, %rd9123, %rd9124;
	mad.lo.s64 	%rd9126, %rd9037, %rd734, %rd9125;
	shr.u64 	%rd9127, %rd9126, 32;
	and.b64  	%rd9128, %rd9104, 4294967295;
	add.s64 	%rd9129, %rd9127, %rd9128;
	mad.lo.s64 	%rd9130, %rd9040, %rd734, %rd9129;
	shr.u64 	%rd9131, %rd9130, 32;
	and.b64  	%rd9132, %rd9107, 4294967295;
	add.s64 	%rd9133, %rd9131, %rd9132;
	mad.lo.s64 	%rd9134, %rd9043, %rd734, %rd9133;
	shr.u64 	%rd9135, %rd9134, 32;
	add.s64 	%rd9136, %rd9135, %rd9108;
	mad.lo.s64 	%rd9137, %rd734, %rd9046, %rd9136;
	shr.u64 	%rd9138, %rd9137, 32;
	and.b64  	%rd9139, %rd9114, 4294967295;
	mad.lo.s64 	%rd9140, %rd735, %rd9025, %rd9139;
	shr.u64 	%rd9141, %rd9140, 32;
	and.b64  	%rd9142, %rd9118, 4294967295;
	add.s64 	%rd9143, %rd9141, %rd9142;
	mad.lo.s64 	%rd9144, %rd9028, %rd735, %rd9143;
	shr.u64 	%rd9145, %rd9144, 32;
	and.b64  	%rd9146, %rd9122, 4294967295;
	add.s64 	%rd9147, %rd9145, %rd9146;
	mad.lo.s64 	%rd9148, %rd9031, %rd735, %rd9147;
	shr.u64 	%rd9149, %rd9148, 32;
	and.b64  	%rd9150, %rd9126, 4294967295;
	add.s64 	%rd9151, %rd9149, %rd9150;
	mad.lo.s64 	%rd9152, %rd9034, %rd735, %rd9151;
	shr.u64 	%rd9153, %rd9152, 32;
	and.b64  	%rd9154, %rd9130, 4294967295;
	add.s64 	%rd9155, %rd9153, %rd9154;
	mad.lo.s64 	%rd9156, %rd9037, %rd735, %rd9155;
	shr.u64 	%rd9157, %rd9156, 32;
	and.b64  	%rd9158, %rd9134, 4294967295;
	add.s64 	%rd9159, %rd9157, %rd9158;
	mad.lo.s64 	%rd9160, %rd9040, %rd735, %rd9159;
	shr.u64 	%rd9161, %rd9160, 32;
	and.b64  	%rd9162, %rd9137, 4294967295;
	add.s64 	%rd9163, %rd9161, %rd9162;
	mad.lo.s64 	%rd9164, %rd9043, %rd735, %rd9163;
	shr.u64 	%rd9165, %rd9164, 32;
	add.s64 	%rd9166, %rd9165, %rd9138;
	mad.lo.s64 	%rd9167, %rd735, %rd9046, %rd9166;
	shr.u64 	%rd9168, %rd9167, 32;
	and.b64  	%rd9169, %rd9144, 4294967295;
	mad.lo.s64 	%rd9170, %rd736, %rd9025, %rd9169;
	shr.u64 	%rd9171, %rd9170, 32;
	and.b64  	%rd9172, %rd9148, 4294967295;
	add.s64 	%rd9173, %rd9171, %rd9172;
	mad.lo.s64 	%rd9174, %rd9028, %rd736, %rd9173;
	shr.u64 	%rd9175, %rd9174, 32;
	and.b64  	%rd9176, %rd9152, 4294967295;
	add.s64 	%rd9177, %rd9175, %rd9176;
	mad.lo.s64 	%rd9178, %rd9031, %rd736, %rd9177;
	shr.u64 	%rd9179, %rd9178, 32;
	and.b64  	%rd9180, %rd9156, 4294967295;
	add.s64 	%rd9181, %rd9179, %rd9180;
	mad.lo.s64 	%rd9182, %rd9034, %rd736, %rd9181;
	shr.u64 	%rd9183, %rd9182, 32;
	and.b64  	%rd9184, %rd9160, 4294967295;
	add.s64 	%rd9185, %rd9183, %rd9184;
	mad.lo.s64 	%rd9186, %rd9037, %rd736, %rd9185;
	shr.u64 	%rd9187, %rd9186, 32;
	and.b64  	%rd9188, %rd9164, 4294967295;
	add.s64 	%rd9189, %rd9187, %rd9188;
	mad.lo.s64 	%rd9190, %rd9040, %rd736, %rd9189;
	shr.u64 	%rd9191, %rd9190, 32;
	and.b64  	%rd9192, %rd9167, 4294967295;
	add.s64 	%rd9193, %rd9191, %rd9192;
	mad.lo.s64 	%rd9194, %rd9043, %rd736, %rd9193;
	shr.u64 	%rd9195, %rd9194, 32;
	add.s64 	%rd9196, %rd9195, %rd9168;
	mad.lo.s64 	%rd9197, %rd736, %rd9046, %rd9196;
	shr.u64 	%rd9198, %rd9197, 32;
	and.b64  	%rd9199, %rd9174, 4294967295;
	mad.lo.s64 	%rd9200, %rd737, %rd9025, %rd9199;
	shr.u64 	%rd9201, %rd9200, 32;
	and.b64  	%rd9202, %rd9178, 4294967295;
	add.s64 	%rd9203, %rd9201, %rd9202;
	mad.lo.s64 	%rd9204, %rd9028, %rd737, %rd9203;
	shr.u64 	%rd9205, %rd9204, 32;
	and.b64  	%rd9206, %rd9182, 4294967295;
	add.s64 	%rd9207, %rd9205, %rd9206;
	mad.lo.s64 	%rd9208, %rd9031, %rd737, %rd9207;
	shr.u64 	%rd9209, %rd9208, 32;
	and.b64  	%rd9210, %rd9186, 4294967295;
	add.s64 	%rd9211, %rd9209, %rd9210;
	mad.lo.s64 	%rd9212, %rd9034, %rd737, %rd9211;
	shr.u64 	%rd9213, %rd9212, 32;
	and.b64  	%rd9214, %rd9190, 4294967295;
	add.s64 	%rd9215, %rd9213, %rd9214;
	mad.lo.s64 	%rd9216, %rd9037, %rd737, %rd9215;
	shr.u64 	%rd9217, %rd9216, 32;
	and.b64  	%rd9218, %rd9194, 4294967295;
	add.s64 	%rd9219, %rd9217, %rd9218;
	mad.lo.s64 	%rd9220, %rd9040, %rd737, %rd9219;
	shr.u64 	%rd9221, %rd9220, 32;
	and.b64  	%rd9222, %rd9197, 4294967295;
	add.s64 	%rd9223, %rd9221, %rd9222;
	mad.lo.s64 	%rd9224, %rd9043, %rd737, %rd9223;
	shr.u64 	%rd9225, %rd9224, 32;
	add.s64 	%rd9226, %rd9225, %rd9198;
	mad.lo.s64 	%rd9227, %rd737, %rd9046, %rd9226;
	shr.u64 	%rd9228, %rd9227, 32;
	and.b64  	%rd9229, %rd9204, 4294967295;
	mad.lo.s64 	%rd9230, %rd9025, %rd738, %rd9229;
	shr.u64 	%rd9231, %rd9230, 32;
	and.b64  	%rd9232, %rd9208, 4294967295;
	add.s64 	%rd9233, %rd9231, %rd9232;
	mad.lo.s64 	%rd9234, %rd9028, %rd738, %rd9233;
	cvt.u32.u64 	%r2344, %rd9234;
	shr.u64 	%rd9235, %rd9234, 32;
	and.b64  	%rd9236, %rd9212, 4294967295;
	add.s64 	%rd9237, %rd9235, %rd9236;
	mad.lo.s64 	%rd9238, %rd9031, %rd738, %rd9237;
	shr.u64 	%rd9239, %rd9238, 32;
	and.b64  	%rd9240, %rd9216, 4294967295;
	add.s64 	%rd9241, %rd9239, %rd9240;
	mad.lo.s64 	%rd9242, %rd9034, %rd738, %rd9241;
	shr.u64 	%rd9243, %rd9242, 32;
	and.b64  	%rd9244, %rd9220, 4294967295;
	add.s64 	%rd9245, %rd9243, %rd9244;
	mad.lo.s64 	%rd9246, %rd9037, %rd738, %rd9245;
	shr.u64 	%rd9247, %rd9246, 32;
	and.b64  	%rd9248, %rd9224, 4294967295;
	add.s64 	%rd9249, %rd9247, %rd9248;
	mad.lo.s64 	%rd9250, %rd9040, %rd738, %rd9249;
	shr.u64 	%rd9251, %rd9250, 32;
	and.b64  	%rd9252, %rd9227, 4294967295;
	add.s64 	%rd9253, %rd9251, %rd9252;
	mad.lo.s64 	%rd9254, %rd9043, %rd738, %rd9253;
	shr.u64 	%rd9255, %rd9254, 32;
	add.s64 	%rd9256, %rd9255, %rd9228;
	mad.lo.s64 	%rd9257, %rd9046, %rd738, %rd9256;
	shr.u64 	%rd9258, %rd9257, 32;
	and.b64  	%rd9259, %rd9234, 4294967295;
	mul.lo.s64 	%rd9260, %rd9259, 977;
	cvt.u32.u64 	%r2345, %rd9260;
	shr.u64 	%rd9261, %rd9260, 32;
	and.b64  	%rd9262, %rd9238, 4294967295;
	mad.lo.s64 	%rd9263, %rd9262, 977, %rd9261;
	shr.u64 	%rd9264, %rd9263, 32;
	and.b64  	%rd9265, %rd9242, 4294967295;
	mad.lo.s64 	%rd9266, %rd9265, 977, %rd9264;
	shr.u64 	%rd9267, %rd9266, 32;
	and.b64  	%rd9268, %rd9246, 4294967295;
	mad.lo.s64 	%rd9269, %rd9268, 977, %rd9267;
	shr.u64 	%rd9270, %rd9269, 32;
	and.b64  	%rd9271, %rd9250, 4294967295;
	mad.lo.s64 	%rd9272, %rd9271, 977, %rd9270;
	shr.u64 	%rd9273, %rd9272, 32;
	and.b64  	%rd9274, %rd9254, 4294967295;
	mad.lo.s64 	%rd9275, %rd9274, 977, %rd9273;
	shr.u64 	%rd9276, %rd9275, 32;
	and.b64  	%rd9277, %rd9257, 4294967295;
	mad.lo.s64 	%rd9278, %rd9277, 977, %rd9276;
	shr.u64 	%rd9279, %rd9278, 32;
	mad.lo.s64 	%rd9280, %rd9258, 977, %rd9279;
	shr.u64 	%rd9281, %rd9280, 32;
	add.s32 	%r2346, %r2343, %r2345;
	setp.lt.u32 	%p843, %r2346, %r2343;
	selp.u64 	%rd9282, 1, 0, %p843;
	and.b64  	%rd9283, %rd9050, 4294967295;
	and.b64  	%rd9284, %rd9263, 4294967295;
	add.s64 	%rd9285, %rd9283, %rd9282;
	add.s64 	%rd9286, %rd9285, %rd9284;
	cvt.u32.u64 	%r2347, %rd9286;
	shr.u64 	%rd9287, %rd9286, 32;
	and.b64  	%rd9288, %rd9080, 4294967295;
	and.b64  	%rd9289, %rd9266, 4294967295;
	add.s64 	%rd9290, %rd9287, %rd9288;
	add.s64 	%rd9291, %rd9290, %rd9289;
	shr.u64 	%rd9292, %rd9291, 32;
	and.b64  	%rd9293, %rd9110, 4294967295;
	and.b64  	%rd9294, %rd9269, 4294967295;
	add.s64 	%rd9295, %rd9292, %rd9293;
	add.s64 	%rd9296, %rd9295, %rd9294;
	shr.u64 	%rd9297, %rd9296, 32;
	and.b64  	%rd9298, %rd9140, 4294967295;
	and.b64  	%rd9299, %rd9272, 4294967295;
	add.s64 	%rd9300, %rd9297, %rd9298;
	add.s64 	%rd9301, %rd9300, %rd9299;
	shr.u64 	%rd9302, %rd9301, 32;
	and.b64  	%rd9303, %rd9170, 4294967295;
	and.b64  	%rd9304, %rd9275, 4294967295;
	add.s64 	%rd9305, %rd9302, %rd9303;
	add.s64 	%rd9306, %rd9305, %rd9304;
	shr.u64 	%rd9307, %rd9306, 32;
	and.b64  	%rd9308, %rd9200, 4294967295;
	and.b64  	%rd9309, %rd9278, 4294967295;
	add.s64 	%rd9310, %rd9307, %rd9308;
	add.s64 	%rd9311, %rd9310, %rd9309;
	shr.u64 	%rd9312, %rd9311, 32;
	and.b64  	%rd9313, %rd9230, 4294967295;
	and.b64  	%rd9314, %rd9280, 4294967295;
	add.s64 	%rd9315, %rd9312, %rd9313;
	add.s64 	%rd9316, %rd9315, %rd9314;
	shr.u64 	%rd9317, %rd9316, 32;
	add.s64 	%rd9318, %rd9281, %rd9317;
	add.s32 	%r2348, %r2347, %r2344;
	setp.lt.u32 	%p844, %r2348, %r2347;
	selp.u64 	%rd9319, 1, 0, %p844;
	and.b64  	%rd9320, %rd9291, 4294967295;
	add.s64 	%rd9321, %rd9320, %rd9319;
	add.s64 	%rd9322, %rd9321, %rd9262;
	shr.u64 	%rd9323, %rd9322, 32;
	and.b64  	%rd9324, %rd9296, 4294967295;
	add.s64 	%rd9325, %rd9323, %rd9324;
	add.s64 	%rd9326, %rd9325, %rd9265;
	shr.u64 	%rd9327, %rd9326, 32;
	and.b64  	%rd9328, %rd9301, 4294967295;
	add.s64 	%rd9329, %rd9327, %rd9328;
	add.s64 	%rd9330, %rd9329, %rd9268;
	shr.u64 	%rd9331, %rd9330, 32;
	and.b64  	%rd9332, %rd9306, 4294967295;
	add.s64 	%rd9333, %rd9331, %rd9332;
	add.s64 	%rd9334, %rd9333, %rd9271;
	shr.u64 	%rd9335, %rd9334, 32;
	and.b64  	%rd9336, %rd9311, 4294967295;
	add.s64 	%rd9337, %rd9335, %rd9336;
	add.s64 	%rd9338, %rd9337, %rd9274;
	shr.u64 	%rd9339, %rd9338, 32;
	and.b64  	%rd9340, %rd9316, 4294967295;
	add.s64 	%rd9341, %rd9339, %rd9340;
	add.s64 	%rd9342, %rd9341, %rd9277;
	cvt.u32.u64 	%r2349, %rd9342;
	shr.u64 	%rd9343, %rd9342, 32;
	add.s64 	%rd9344, %rd9343, %rd9318;
	add.s64 	%rd9345, %rd9344, %rd9258;
	shr.u64 	%rd9346, %rd9345, 32;
	and.b64  	%rd9347, %rd9345, 4294967295;
	mul.lo.s64 	%rd9348, %rd9347, 977;
	shr.u64 	%rd9349, %rd9348, 32;
	mad.lo.s64 	%rd9350, %rd9346, 977, %rd9349;
	cvt.u64.u32 	%rd9351, %r2346;
	and.b64  	%rd9352, %rd9348, 4294967295;
	add.s64 	%rd15936, %rd9352, %rd9351;
	shr.u64 	%rd9353, %rd15936, 32;
	cvt.u64.u32 	%rd9354, %r2348;
	add.s64 	%rd9355, %rd9353, %rd9354;
	add.s64 	%rd9356, %rd9345, %rd9350;
	and.b64  	%rd9357, %rd9356, 4294967295;
	add.s64 	%rd15935, %rd9355, %rd9357;
	shr.u64 	%rd9358, %rd15935, 32;
	and.b64  	%rd9359, %rd9322, 4294967295;
	add.s64 	%rd9360, %rd9358, %rd9359;
	add.s64 	%rd15934, %rd9360, %rd9346;
	shr.u64 	%rd9361, %rd15934, 32;
	and.b64  	%rd9362, %rd9326, 4294967295;
	add.s64 	%rd15933, %rd9361, %rd9362;
	shr.u64 	%rd9363, %rd15933, 32;
	and.b64  	%rd9364, %rd9330, 4294967295;
	add.s64 	%rd15932, %rd9363, %rd9364;
	shr.u64 	%rd9365, %rd15932, 32;
	and.b64  	%rd9366, %rd9334, 4294967295;
	add.s64 	%rd15931, %rd9365, %rd9366;
	shr.u64 	%rd9367, %rd15931, 32;
	and.b64  	%rd9368, %rd9338, 4294967295;
	add.s64 	%rd15930, %rd9367, %rd9368;
	{ .reg .b32 tmp; mov.b64 {tmp, %r2350}, %rd15930; }
	add.s32 	%r2991, %r2349, %r2350;
$L__BB1_766:
	cvt.u32.u64 	%r541, %rd15935;
	cvt.u32.u64 	%r542, %rd15934;
	cvt.u32.u64 	%r543, %rd15933;
	cvt.u32.u64 	%r544, %rd15932;
	cvt.u32.u64 	%r545, %rd15931;
	cvt.u32.u64 	%r546, %rd15930;
	setp.lt.u32 	%p845, %r2991, %r513;
	@%p845 bra 	$L__BB1_781;
	setp.gt.u32 	%p846, %r2991, %r513;
	@%p846 bra 	$L__BB1_780;
	cvt.u32.u64 	%r2351, %rd566;
	setp.gt.u32 	%p847, %r2351, %r546;
	@%p847 bra 	$L__BB1_781;
	setp.lt.u32 	%p848, %r2351, %r546;
	@%p848 bra 	$L__BB1_780;
	cvt.u32.u64 	%r2353, %rd565;
	setp.gt.u32 	%p849, %r2353, %r545;
	@%p849 bra 	$L__BB1_781;
	setp.lt.u32 	%p850, %r2353, %r545;
	@%p850 bra 	$L__BB1_780;
	cvt.u32.u64 	%r2355, %rd755;
	setp.gt.u32 	%p851, %r2355, %r544;
	@%p851 bra 	$L__BB1_781;
	setp.lt.u32 	%p852, %r2355, %r544;
	@%p852 bra 	$L__BB1_780;
	cvt.u32.u64 	%r2357, %rd756;
	setp.gt.u32 	%p853, %r2357, %r543;
	@%p853 bra 	$L__BB1_781;
	setp.lt.u32 	%p854, %r2357, %r543;
	@%p854 bra 	$L__BB1_780;
	cvt.u32.u64 	%r2359, %rd757;
	setp.gt.u32 	%p855, %r2359, %r542;
	@%p855 bra 	$L__BB1_781;
	setp.lt.u32 	%p856, %r2359, %r542;
	@%p856 bra 	$L__BB1_780;
	cvt.u32.u64 	%r2361, %rd758;
	setp.gt.u32 	%p857, %r2361, %r541;
	@%p857 bra 	$L__BB1_781;
	cvt.u32.u64 	%r2363, %rd759;
	setp.ge.u32 	%p858, %r2361, %r541;
	cvt.u32.u64 	%r2364, %rd15936;
	setp.gt.u32 	%p859, %r2363, %r2364;
	and.pred  	%p860, %p858, %p859;
	@%p860 bra 	$L__BB1_781;
$L__BB1_780:
	and.b64  	%rd9370, %rd15936, 4294967295;
	sub.s64 	%rd15936, %rd9370, %rd759;
	shr.u64 	%rd9371, %rd15936, 63;
	and.b64  	%rd9372, %rd15935, 4294967295;
	add.s64 	%rd9373, %rd9371, %rd758;
	sub.s64 	%rd15935, %rd9372, %rd9373;
	shr.u64 	%rd9374, %rd15935, 63;
	and.b64  	%rd9375, %rd15934, 4294967295;
	add.s64 	%rd9376, %rd9374, %rd757;
	sub.s64 	%rd15934, %rd9375, %rd9376;
	shr.u64 	%rd9377, %rd15934, 63;
	and.b64  	%rd9378, %rd15933, 4294967295;
	add.s64 	%rd9379, %rd9377, %rd756;
	sub.s64 	%rd15933, %rd9378, %rd9379;
	shr.u64 	%rd9380, %rd15933, 63;
	and.b64  	%rd9381, %rd15932, 4294967295;
	add.s64 	%rd9382, %rd9380, %rd755;
	sub.s64 	%rd15932, %rd9381, %rd9382;
	shr.u64 	%rd9383, %rd15932, 63;
	and.b64  	%rd9384, %rd15931, 4294967295;
	add.s64 	%rd9385, %rd9383, %rd565;
	sub.s64 	%rd15931, %rd9384, %rd9385;
	shr.u64 	%rd9386, %rd15931, 63;
	and.b64  	%rd9387, %rd15930, 4294967295;
	add.s64 	%rd9388, %rd9386, %rd566;
	sub.s64 	%rd15930, %rd9387, %rd9388;
	shr.u64 	%rd9389, %rd15930, 63;
	cvt.u32.u64 	%r2365, %rd9389;
	add.s32 	%r2366, %r513, %r2365;
	sub.s32 	%r2991, %r2991, %r2366;
	bra.uni 	$L__BB1_766;
$L__BB1_781:
	mul.lo.s64 	%rd9390, %rd600, %rd600;
	cvt.u32.u64 	%r2367, %rd9390;
	shr.u64 	%rd9391, %rd9390, 32;
	mul.lo.s64 	%rd9392, %rd601, %rd600;
	add.s64 	%rd9393, %rd9391, %rd9392;
	shr.u64 	%rd9394, %rd9393, 32;
	mul.lo.s64 	%rd9395, %rd602, %rd600;
	add.s64 	%rd9396, %rd9394, %rd9395;
	shr.u64 	%rd9397, %rd9396, 32;
	mul.lo.s64 	%rd9398, %rd603, %rd600;
	add.s64 	%rd9399, %rd9397, %rd9398;
	shr.u64 	%rd9400, %rd9399, 32;
	mul.lo.s64 	%rd9401, %rd604, %rd600;
	add.s64 	%rd9402, %rd9400, %rd9401;
	shr.u64 	%rd9403, %rd9402, 32;
	mul.lo.s64 	%rd9404, %rd605, %rd600;
	add.s64 	%rd9405, %rd9403, %rd9404;
	shr.u64 	%rd9406, %rd9405, 32;
	mul.lo.s64 	%rd9407, %rd606, %rd600;
	add.s64 	%rd9408, %rd9406, %rd9407;
	shr.u64 	%rd9409, %rd9408, 32;
	cvt.u64.u32 	%rd9410, %r2973;
	mul.lo.s64 	%rd9411, %rd600, %rd9410;
	add.s64 	%rd9412, %rd9409, %rd9411;
	shr.u64 	%rd9413, %rd9412, 32;
	and.b64  	%rd9414, %rd9393, 4294967295;
	add.s64 	%rd9415, %rd9392, %rd9414;
	shr.u64 	%rd9416, %rd9415, 32;
	and.b64  	%rd9417, %rd9396, 4294967295;
	add.s64 	%rd9418, %rd9416, %rd9417;
	mad.lo.s64 	%rd9419, %rd601, %rd601, %rd9418;
	shr.u64 	%rd9420, %rd9419, 32;
	mul.lo.s64 	%rd9421, %rd602, %rd601;
	and.b64  	%rd9422, %rd9399, 4294967295;
	add.s64 	%rd9423, %rd9420, %rd9422;
	add.s64 	%rd9424, %rd9423, %rd9421;
	shr.u64 	%rd9425, %rd9424, 32;
	mul.lo.s64 	%rd9426, %rd603, %rd601;
	and.b64  	%rd9427, %rd9402, 4294967295;
	add.s64 	%rd9428, %rd9425, %rd9427;
	add.s64 	%rd9429, %rd9428, %rd9426;
	shr.u64 	%rd9430, %rd9429, 32;
	mul.lo.s64 	%rd9431, %rd604, %rd601;
	and.b64  	%rd9432, %rd9405, 4294967295;
	add.s64 	%rd9433, %rd9430, %rd9432;
	add.s64 	%rd9434, %rd9433, %rd9431;
	shr.u64 	%rd9435, %rd9434, 32;
	mul.lo.s64 	%rd9436, %rd605, %rd601;
	and.b64  	%rd9437, %rd9408, 4294967295;
	add.s64 	%rd9438, %rd9435, %rd9437;
	add.s64 	%rd9439, %rd9438, %rd9436;
	shr.u64 	%rd9440, %rd9439, 32;
	mul.lo.s64 	%rd9441, %rd606, %rd601;
	and.b64  	%rd9442, %rd9412, 4294967295;
	add.s64 	%rd9443, %rd9440, %rd9442;
	add.s64 	%rd9444, %rd9443, %rd9441;
	shr.u64 	%rd9445, %rd9444, 32;
	mul.lo.s64 	%rd9446, %rd601, %rd9410;
	add.s64 	%rd9447, %rd9445, %rd9413;
	add.s64 	%rd9448, %rd9447, %rd9446;
	shr.u64 	%rd9449, %rd9448, 32;
	and.b64  	%rd9450, %rd9419, 4294967295;
	add.s64 	%rd9451, %rd9395, %rd9450;
	shr.u64 	%rd9452, %rd9451, 32;
	and.b64  	%rd9453, %rd9424, 4294967295;
	add.s64 	%rd9454, %rd9452, %rd9453;
	add.s64 	%rd9455, %rd9454, %rd9421;
	shr.u64 	%rd9456, %rd9455, 32;
	and.b64  	%rd9457, %rd9429, 4294967295;
	add.s64 	%rd9458, %rd9456, %rd9457;
	mad.lo.s64 	%rd9459, %rd602, %rd602, %rd9458;
	shr.u64 	%rd9460, %rd9459, 32;
	mul.lo.s64 	%rd9461, %rd603, %rd602;
	and.b64  	%rd9462, %rd9434, 4294967295;
	add.s64 	%rd9463, %rd9460, %rd9462;
	add.s64 	%rd9464, %rd9463, %rd9461;
	shr.u64 	%rd9465, %rd9464, 32;
	mul.lo.s64 	%rd9466, %rd604, %rd602;
	and.b64  	%rd9467, %rd9439, 4294967295;
	add.s64 	%rd9468, %rd9465, %rd9467;
	add.s64 	%rd9469, %rd9468, %rd9466;
	shr.u64 	%rd9470, %rd9469, 32;
	mul.lo.s64 	%rd9471, %rd605, %rd602;
	and.b64  	%rd9472, %rd9444, 4294967295;
	add.s64 	%rd9473, %rd9470, %rd9472;
	add.s64 	%rd9474, %rd9473, %rd9471;
	shr.u64 	%rd9475, %rd9474, 32;
	mul.lo.s64 	%rd9476, %rd606, %rd602;
	and.b64  	%rd9477, %rd9448, 4294967295;
	add.s64 	%rd9478, %rd9475, %rd9477;
	add.s64 	%rd9479, %rd9478, %rd9476;
	shr.u64 	%rd9480, %rd9479, 32;
	mul.lo.s64 	%rd9481, %rd602, %rd9410;
	add.s64 	%rd9482, %rd9480, %rd9449;
	add.s64 	%rd9483, %rd9482, %rd9481;
	shr.u64 	%rd9484, %rd9483, 32;
	and.b64  	%rd9485, %rd9455, 4294967295;
	add.s64 	%rd9486, %rd9398, %rd9485;
	shr.u64 	%rd9487, %rd9486, 32;
	and.b64  	%rd9488, %rd9459, 4294967295;
	add.s64 	%rd9489, %rd9487, %rd9488;
	add.s64 	%rd9490, %rd9489, %rd9426;
	shr.u64 	%rd9491, %rd9490, 32;
	and.b64  	%rd9492, %rd9464, 4294967295;
	add.s64 	%rd9493, %rd9491, %rd9492;
	add.s64 	%rd9494, %rd9493, %rd9461;
	shr.u64 	%rd9495, %rd9494, 32;
	and.b64  	%rd9496, %rd9469, 4294967295;
	add.s64 	%rd9497, %rd9495, %rd9496;
	mad.lo.s64 	%rd9498, %rd603, %rd603, %rd9497;
	shr.u64 	%rd9499, %rd9498, 32;
	mul.lo.s64 	%rd9500, %rd604, %rd603;
	and.b64  	%rd9501, %rd9474, 4294967295;
	add.s64 	%rd9502, %rd9499, %rd9501;
	add.s64 	%rd9503, %rd9502, %rd9500;
	shr.u64 	%rd9504, %rd9503, 32;
	mul.lo.s64 	%rd9505, %rd605, %rd603;
	and.b64  	%rd9506, %rd9479, 4294967295;
	add.s64 	%rd9507, %rd9504, %rd9506;
	add.s64 	%rd9508, %rd9507, %rd9505;
	shr.u64 	%rd9509, %rd9508, 32;
	mul.lo.s64 	%rd9510, %rd606, %rd603;
	and.b64  	%rd9511, %rd9483, 4294967295;
	add.s64 	%rd9512, %rd9509, %rd9511;
	add.s64 	%rd9513, %rd9512, %rd9510;
	shr.u64 	%rd9514, %rd9513, 32;
	mul.lo.s64 	%rd9515, %rd603, %rd9410;
	add.s64 	%rd9516, %rd9514, %rd9484;
	add.s64 	%rd9517, %rd9516, %rd9515;
	shr.u64 	%rd9518, %rd9517, 32;
	and.b64  	%rd9519, %rd9490, 4294967295;
	add.s64 	%rd9520, %rd9401, %rd9519;
	shr.u64 	%rd9521, %rd9520, 32;
	and.b64  	%rd9522, %rd9494, 4294967295;
	add.s64 	%rd9523, %rd9521, %rd9522;
	add.s64 	%rd9524, %rd9523, %rd9431;
	shr.u64 	%rd9525, %rd9524, 32;
	and.b64  	%rd9526, %rd9498, 4294967295;
	add.s64 	%rd9527, %rd9525, %rd9526;
	add.s64 	%rd9528, %rd9527, %rd9466;
	shr.u64 	%rd9529, %rd9528, 32;
	and.b64  	%rd9530, %rd9503, 4294967295;
	add.s64 	%rd9531, %rd9529, %rd9530;
	add.s64 	%rd9532, %rd9531, %rd9500;
	shr.u64 	%rd9533, %rd9532, 32;
	and.b64  	%rd9534, %rd9508, 4294967295;
	add.s64 	%rd9535, %rd9533, %rd9534;
	mad.lo.s64 	%rd9536, %rd604, %rd604, %rd9535;
	shr.u64 	%rd9537, %rd9536, 32;
	mul.lo.s64 	%rd9538, %rd605, %rd604;
	and.b64  	%rd9539, %rd9513, 4294967295;
	add.s64 	%rd9540, %rd9537, %rd9539;
	add.s64 	%rd9541, %rd9540, %rd9538;
	shr.u64 	%rd9542, %rd9541, 32;
	mul.lo.s64 	%rd9543, %rd606, %rd604;
	and.b64  	%rd9544, %rd9517, 4294967295;
	add.s64 	%rd9545, %rd9542, %rd9544;
	add.s64 	%rd9546, %rd9545, %rd9543;
	shr.u64 	%rd9547, %rd9546, 32;
	mul.lo.s64 	%rd9548, %rd604, %rd9410;
	add.s64 	%rd9549, %rd9547, %rd9518;
	add.s64 	%rd9550, %rd9549, %rd9548;
	shr.u64 	%rd9551, %rd9550, 32;
	and.b64  	%rd9552, %rd9524, 4294967295;
	add.s64 	%rd9553, %rd9404, %rd9552;
	shr.u64 	%rd9554, %rd9553, 32;
	and.b64  	%rd9555, %rd9528, 4294967295;
	add.s64 	%rd9556, %rd9554, %rd9555;
	add.s64 	%rd9557, %rd9556, %rd9436;
	shr.u64 	%rd9558, %rd9557, 32;
	and.b64  	%rd9559, %rd9532, 4294967295;
	add.s64 	%rd9560, %rd9558, %rd9559;
	add.s64 	%rd9561, %rd9560, %rd9471;
	shr.u64 	%rd9562, %rd9561, 32;
	and.b64  	%rd9563, %rd9536, 4294967295;
	add.s64 	%rd9564, %rd9562, %rd9563;
	add.s64 	%rd9565, %rd9564, %rd9505;
	shr.u64 	%rd9566, %rd9565, 32;
	and.b64  	%rd9567, %rd9541, 4294967295;
	add.s64 	%rd9568, %rd9566, %rd9567;
	add.s64 	%rd9569, %rd9568, %rd9538;
	shr.u64 	%rd9570, %rd9569, 32;
	and.b64  	%rd9571, %rd9546, 4294967295;
	add.s64 	%rd9572, %rd9570, %rd9571;
	mad.lo.s64 	%rd9573, %rd605, %rd605, %rd9572;
	shr.u64 	%rd9574, %rd9573, 32;
	mul.lo.s64 	%rd9575, %rd606, %rd605;
	and.b64  	%rd9576, %rd9550, 4294967295;
	add.s64 	%rd9577, %rd9574, %rd9576;
	add.s64 	%rd9578, %rd9577, %rd9575;
	shr.u64 	%rd9579, %rd9578, 32;
	mul.lo.s64 	%rd9580, %rd605, %rd9410;
	add.s64 	%rd9581, %rd9579, %rd9551;
	add.s64 	%rd9582, %rd9581, %rd9580;
	shr.u64 	%rd9583, %rd9582, 32;
	and.b64  	%rd9584, %rd9557, 4294967295;
	add.s64 	%rd9585, %rd9407, %rd9584;
	shr.u64 	%rd9586, %rd9585, 32;
	and.b64  	%rd9587, %rd9561, 4294967295;
	add.s64 	%rd9588, %rd9586, %rd9587;
	add.s64 	%rd9589, %rd9588, %rd9441;
	shr.u64 	%rd9590, %rd9589, 32;
	and.b64  	%rd9591, %rd9565, 4294967295;
	add.s64 	%rd9592, %rd9590, %rd9591;
	add.s64 	%rd9593, %rd9592, %rd9476;
	shr.u64 	%rd9594, %rd9593, 32;
	and.b64  	%rd9595, %rd9569, 4294967295;
	add.s64 	%rd9596, %rd9594, %rd9595;
	add.s64 	%rd9597, %rd9596, %rd9510;
	shr.u64 	%rd9598, %rd9597, 32;
	and.b64  	%rd9599, %rd9573, 4294967295;
	add.s64 	%rd9600, %rd9598, %rd9599;
	add.s64 	%rd9601, %rd9600, %rd9543;
	shr.u64 	%rd9602, %rd9601, 32;
	and.b64  	%rd9603, %rd9578, 4294967295;
	add.s64 	%rd9604, %rd9602, %rd9603;
	add.s64 	%rd9605, %rd9604, %rd9575;
	shr.u64 	%rd9606, %rd9605, 32;
	and.b64  	%rd9607, %rd9582, 4294967295;
	add.s64 	%rd9608, %rd9606, %rd9607;
	mad.lo.s64 	%rd9609, %rd606, %rd606, %rd9608;
	shr.u64 	%rd9610, %rd9609, 32;
	mul.lo.s64 	%rd9611, %rd606, %rd9410;
	add.s64 	%rd9612, %rd9610, %rd9583;
	add.s64 	%rd9613, %rd9612, %rd9611;
	shr.u64 	%rd9614, %rd9613, 32;
	and.b64  	%rd9615, %rd9589, 4294967295;
	add.s64 	%rd9616, %rd9411, %rd9615;
	shr.u64 	%rd9617, %rd9616, 32;
	and.b64  	%rd9618, %rd9593, 4294967295;
	add.s64 	%rd9619, %rd9617, %rd9618;
	add.s64 	%rd9620, %rd9619, %rd9446;
	cvt.u32.u64 	%r2368, %rd9620;
	shr.u64 	%rd9621, %rd9620, 32;
	and.b64  	%rd9622, %rd9597, 4294967295;
	add.s64 	%rd9623, %rd9621, %rd9622;
	add.s64 	%rd9624, %rd9623, %rd9481;
	shr.u64 	%rd9625, %rd9624, 32;
	and.b64  	%rd9626, %rd9601, 4294967295;
	add.s64 	%rd9627, %rd9625, %rd9626;
	add.s64 	%rd9628, %rd9627, %rd9515;
	shr.u64 	%rd9629, %rd9628, 32;
	and.b64  	%rd9630, %rd9605, 4294967295;
	add.s64 	%rd9631, %rd9629, %rd9630;
	add.s64 	%rd9632, %rd9631, %rd9548;
	shr.u64 	%rd9633, %rd9632, 32;
	and.b64  	%rd9634, %rd9609, 4294967295;
	add.s64 	%rd9635, %rd9633, %rd9634;
	add.s64 	%rd9636, %rd9635, %rd9580;
	shr.u64 	%rd9637, %rd9636, 32;
	and.b64  	%rd9638, %rd9613, 4294967295;
	add.s64 	%rd9639, %rd9637, %rd9638;
	add.s64 	%rd9640, %rd9639, %rd9611;
	shr.u64 	%rd9641, %rd9640, 32;
	mul.wide.u32 	%rd9642, %r2973, %r2973;
	add.s64 	%rd9643, %rd9641, %rd9614;
	add.s64 	%rd9644, %rd9643, %rd9642;
	shr.u64 	%rd9645, %rd9644, 32;
	and.b64  	%rd9646, %rd9620, 4294967295;
	mul.lo.s64 	%rd9647, %rd9646, 977;
	cvt.u32.u64 	%r2369, %rd9647;
	shr.u64 	%rd9648, %rd9647, 32;
	and.b64  	%rd9649, %rd9624, 4294967295;
	mad.lo.s64 	%rd9650, %rd9649, 977, %rd9648;
	shr.u64 	%rd9651, %rd9650, 32;
	and.b64  	%rd9652, %rd9628, 4294967295;
	mad.lo.s64 	%rd9653, %rd9652, 977, %rd9651;
	shr.u64 	%rd9654, %rd9653, 32;
	and.b64  	%rd9655, %rd9632, 4294967295;
	mad.lo.s64 	%rd9656, %rd9655, 977, %rd9654;
	shr.u64 	%rd9657, %rd9656, 32;
	and.b64  	%rd9658, %rd9636, 4294967295;
	mad.lo.s64 	%rd9659, %rd9658, 977, %rd9657;
	shr.u64 	%rd9660, %rd9659, 32;
	and.b64  	%rd9661, %rd9640, 4294967295;
	mad.lo.s64 	%rd9662, %rd9661, 977, %rd9660;
	shr.u64 	%rd9663, %rd9662, 32;
	and.b64  	%rd9664, %rd9644, 4294967295;
	mad.lo.s64 	%rd9665, %rd9664, 977, %rd9663;
	shr.u64 	%rd9666, %rd9665, 32;
	mad.lo.s64 	%rd9667, %rd9645, 977, %rd9666;
	shr.u64 	%rd9668, %rd9667, 32;
	add.s32 	%r2370, %r2367, %r2369;
	setp.lt.u32 	%p861, %r2370, %r2367;
	selp.u64 	%rd9669, 1, 0, %p861;
	and.b64  	%rd9670, %rd9415, 4294967295;
	and.b64  	%rd9671, %rd9650, 4294967295;
	add.s64 	%rd9672, %rd9670, %rd9669;
	add.s64 	%rd9673, %rd9672, %rd9671;
	cvt.u32.u64 	%r2371, %rd9673;
	shr.u64 	%rd9674, %rd9673, 32;
	and.b64  	%rd9675, %rd9451, 4294967295;
	and.b64  	%rd9676, %rd9653, 4294967295;
	add.s64 	%rd9677, %rd9674, %rd9675;
	add.s64 	%rd9678, %rd9677, %rd9676;
	shr.u64 	%rd9679, %rd9678, 32;
	and.b64  	%rd9680, %rd9486, 4294967295;
	and.b64  	%rd9681, %rd9656, 4294967295;
	add.s64 	%rd9682, %rd9679, %rd9680;
	add.s64 	%rd9683, %rd9682, %rd9681;
	shr.u64 	%rd9684, %rd9683, 32;
	and.b64  	%rd9685, %rd9520, 4294967295;
	and.b64  	%rd9686, %rd9659, 4294967295;
	add.s64 	%rd9687, %rd9684, %rd9685;
	add.s64 	%rd9688, %rd9687, %rd9686;
	shr.u64 	%rd9689, %rd9688, 32;
	and.b64  	%rd9690, %rd9553, 4294967295;
	and.b64  	%rd9691, %rd9662, 4294967295;
	add.s64 	%rd9692, %rd9689, %rd9690;
	add.s64 	%rd9693, %rd9692, %rd9691;
	shr.u64 	%rd9694, %rd9693, 32;
	and.b64  	%rd9695, %rd9585, 4294967295;
	and.b64  	%rd9696, %rd9665, 4294967295;
	add.s64 	%rd9697, %rd9694, %rd9695;
	add.s64 	%rd9698, %rd9697, %rd9696;
	shr.u64 	%rd9699, %rd9698, 32;
	and.b64  	%rd9700, %rd9616, 4294967295;
	and.b64  	%rd9701, %rd9667, 4294967295;
	add.s64 	%rd9702, %rd9699, %rd9700;
	add.s64 	%rd9703, %rd9702, %rd9701;
	shr.u64 	%rd9704, %rd9703, 32;
	add.s64 	%rd9705, %rd9668, %rd9704;
	add.s32 	%r2372, %r2371, %r2368;
	setp.lt.u32 	%p862, %r2372, %r2371;
	selp.u64 	%rd9706, 1, 0, %p862;
	and.b64  	%rd9707, %rd9678, 4294967295;
	add.s64 	%rd9708, %rd9707, %rd9706;
	add.s64 	%rd9709, %rd9708, %rd9649;
	shr.u64 	%rd9710, %rd9709, 32;
	and.b64  	%rd9711, %rd9683, 4294967295;
	add.s64 	%rd9712, %rd9710, %rd9711;
	add.s64 	%rd9713, %rd9712, %rd9652;
	shr.u64 	%rd9714, %rd9713, 32;
	and.b64  	%rd9715, %rd9688, 4294967295;
	add.s64 	%rd9716, %rd9714, %rd9715;
	add.s64 	%rd9717, %rd9716, %rd9655;
	shr.u64 	%rd9718, %rd9717, 32;
	and.b64  	%rd9719, %rd9693, 4294967295;
	add.s64 	%rd9720, %rd9718, %rd9719;
	add.s64 	%rd9721, %rd9720, %rd9658;
	shr.u64 	%rd9722, %rd9721, 32;
	and.b64  	%rd9723, %rd9698, 4294967295;
	add.s64 	%rd9724, %rd9722, %rd9723;
	add.s64 	%rd9725, %rd9724, %rd9661;
	shr.u64 	%rd9726, %rd9725, 32;
	and.b64  	%rd9727, %rd9703, 4294967295;
	add.s64 	%rd9728, %rd9726, %rd9727;
	add.s64 	%rd9729, %rd9728, %rd9664;
	cvt.u32.u64 	%r2373, %rd9729;
	shr.u64 	%rd9730, %rd9729, 32;
	add.s64 	%rd9731, %rd9730, %rd9705;
	add.s64 	%rd9732, %rd9731, %rd9645;
	shr.u64 	%rd9733, %rd9732, 32;
	and.b64  	%rd9734, %rd9732, 4294967295;
	mul.lo.s64 	%rd9735, %rd9734, 977;
	shr.u64 	%rd9736, %rd9735, 32;
	mad.lo.s64 	%rd9737, %rd9733, 977, %rd9736;
	cvt.u64.u32 	%rd9738, %r2370;
	and.b64  	%rd9739, %rd9735, 4294967295;
	add.s64 	%rd15937, %rd9739, %rd9738;
	shr.u64 	%rd9740, %rd15937, 32;
	cvt.u64.u32 	%rd9741, %r2372;
	add.s64 	%rd9742, %rd9740, %rd9741;
	add.s64 	%rd9743, %rd9732, %rd9737;
	and.b64  	%rd9744, %rd9743, 4294967295;
	add.s64 	%rd15938, %rd9742, %rd9744;
	shr.u64 	%rd9745, %rd15938, 32;
	and.b64  	%rd9746, %rd9709, 4294967295;
	add.s64 	%rd9747, %rd9745, %rd9746;
	add.s64 	%rd15939, %rd9747, %rd9733;
	shr.u64 	%rd9748, %rd15939, 32;
	and.b64  	%rd9749, %rd9713, 4294967295;
	add.s64 	%rd15940, %rd9748, %rd9749;
	shr.u64 	%rd9750, %rd15940, 32;
	and.b64  	%rd9751, %rd9717, 4294967295;
	add.s64 	%rd15941, %rd9750, %rd9751;
	shr.u64 	%rd9752, %rd15941, 32;
	and.b64  	%rd9753, %rd9721, 4294967295;
	add.s64 	%rd15942, %rd9752, %rd9753;
	shr.u64 	%rd9754, %rd15942, 32;
	and.b64  	%rd9755, %rd9725, 4294967295;
	add.s64 	%rd15943, %rd9754, %rd9755;
	{ .reg .b32 tmp; mov.b64 {tmp, %r2374}, %rd15943; }
	add.s32 	%r2992, %r2373, %r2374;
$L__BB1_782:
	cvt.u32.u64 	%r550, %rd15943;
	cvt.u32.u64 	%r551, %rd15942;
	cvt.u32.u64 	%r552, %rd15941;
	cvt.u32.u64 	%r553, %rd15940;
	cvt.u32.u64 	%r554, %rd15939;
	cvt.u32.u64 	%r555, %rd15938;
	cvt.u32.u64 	%r556, %rd15937;
	setp.lt.u32 	%p863, %r2992, %r513;
	@%p863 bra 	$L__BB1_797;
	setp.gt.u32 	%p864, %r2992, %r513;
	@%p864 bra 	$L__BB1_796;
	cvt.u32.u64 	%r2375, %rd566;
	setp.gt.u32 	%p865, %r2375, %r550;
	@%p865 bra 	$L__BB1_797;
	setp.lt.u32 	%p866, %r2375, %r550;
	@%p866 bra 	$L__BB1_796;
	cvt.u32.u64 	%r2377, %rd565;
	setp.gt.u32 	%p867, %r2377, %r551;
	@%p867 bra 	$L__BB1_797;
	setp.lt.u32 	%p868, %r2377, %r551;
	@%p868 bra 	$L__BB1_796;
	cvt.u32.u64 	%r2379, %rd755;
	setp.gt.u32 	%p869, %r2379, %r552;
	@%p869 bra 	$L__BB1_797;
	setp.lt.u32 	%p870, %r2379, %r552;
	@%p870 bra 	$L__BB1_796;
	cvt.u32.u64 	%r2381, %rd756;
	setp.gt.u32 	%p871, %r2381, %r553;
	@%p871 bra 	$L__BB1_797;
	setp.lt.u32 	%p872, %r2381, %r553;
	@%p872 bra 	$L__BB1_796;
	cvt.u32.u64 	%r2383, %rd757;
	setp.gt.u32 	%p873, %r2383, %r554;
	@%p873 bra 	$L__BB1_797;
	setp.lt.u32 	%p874, %r2383, %r554;
	@%p874 bra 	$L__BB1_796;
	cvt.u32.u64 	%r2385, %rd758;
	setp.gt.u32 	%p875, %r2385, %r555;
	@%p875 bra 	$L__BB1_797;
	cvt.u32.u64 	%r2387, %rd759;
	setp.ge.u32 	%p876, %r2385, %r555;
	setp.gt.u32 	%p877, %r2387, %r556;
	and.pred  	%p878, %p876, %p877;
	@%p878 bra 	$L__BB1_797;
$L__BB1_796:
	and.b64  	%rd9757, %rd15937, 4294967295;
	sub.s64 	%rd15937, %rd9757, %rd759;
	shr.u64 	%rd9758, %rd15937, 63;
	and.b64  	%rd9759, %rd15938, 4294967295;
	add.s64 	%rd9760, %rd9758, %rd758;
	sub.s64 	%rd15938, %rd9759, %rd9760;
	shr.u64 	%rd9761, %rd15938, 63;
	and.b64  	%rd9762, %rd15939, 4294967295;
	add.s64 	%rd9763, %rd9761, %rd757;
	sub.s64 	%rd15939, %rd9762, %rd9763;
	shr.u64 	%rd9764, %rd15939, 63;
	and.b64  	%rd9765, %rd15940, 4294967295;
	add.s64 	%rd9766, %rd9764, %rd756;
	sub.s64 	%rd15940, %rd9765, %rd9766;
	shr.u64 	%rd9767, %rd15940, 63;
	and.b64  	%rd9768, %rd15941, 4294967295;
	add.s64 	%rd9769, %rd9767, %rd755;
	sub.s64 	%rd15941, %rd9768, %rd9769;
	shr.u64 	%rd9770, %rd15941, 63;
	and.b64  	%rd9771, %rd15942, 4294967295;
	add.s64 	%rd9772, %rd9770, %rd565;
	sub.s64 	%rd15942, %rd9771, %rd9772;
	shr.u64 	%rd9773, %rd15942, 63;
	and.b64  	%rd9774, %rd15943, 4294967295;
	add.s64 	%rd9775, %rd9773, %rd566;
	sub.s64 	%rd15943, %rd9774, %rd9775;
	shr.u64 	%rd9776, %rd15943, 63;
	cvt.u32.u64 	%r2388, %rd9776;
	add.s32 	%r2389, %r513, %r2388;
	sub.s32 	%r2992, %r2992, %r2389;
	bra.uni 	$L__BB1_782;
$L__BB1_797:
	shl.b32 	%r2993, %r556, 1;
	shr.u64 	%rd9777, %rd15937, 31;
	and.b64  	%rd9778, %rd9777, 1;
	shl.b64 	%rd9779, %rd15938, 1;
	and.b64  	%rd9780, %rd9779, 8589934590;
	or.b64  	%rd15944, %rd9778, %rd9780;
	cvt.u32.u64 	%r560, %rd15944;
	shr.u64 	%rd9781, %rd9780, 32;
	shl.b64 	%rd9782, %rd15939, 1;
	and.b64  	%rd9783, %rd9782, 8589934590;
	or.b64  	%rd15945, %rd9781, %rd9783;
	cvt.u32.u64 	%r561, %rd15945;
	shr.u64 	%rd9784, %rd9783, 32;
	shl.b64 	%rd9785, %rd15940, 1;
	and.b64  	%rd9786, %rd9785, 8589934590;
	or.b64  	%rd15946, %rd9784, %rd9786;
	cvt.u32.u64 	%r562, %rd15946;
	shr.u64 	%rd9787, %rd9786, 32;
	shl.b64 	%rd9788, %rd15941, 1;
	and.b64  	%rd9789, %rd9788, 8589934590;
	or.b64  	%rd15947, %rd9787, %rd9789;
	cvt.u32.u64 	%r563, %rd15947;
	shr.u64 	%rd9790, %rd9789, 32;
	shl.b64 	%rd9791, %rd15942, 1;
	and.b64  	%rd9792, %rd9791, 8589934590;
	or.b64  	%rd15948, %rd9790, %rd9792;
	cvt.u32.u64 	%r564, %rd15948;
	shr.u64 	%rd9793, %rd9792, 32;
	shl.b64 	%rd9794, %rd15943, 1;
	and.b64  	%rd9795, %rd9794, 8589934590;
	or.b64  	%rd15949, %rd9793, %rd9795;
	cvt.u32.u64 	%r565, %rd15949;
	shr.u64 	%rd9796, %rd9795, 32;
	mul.wide.u32 	%rd9797, %r2992, 2;
	add.s64 	%rd9798, %rd9796, %rd9797;
	cvt.u32.u64 	%r2994, %rd9798;
	setp.gt.u64 	%p879, %rd9798, 4294967295;
	@%p879 bra 	$L__BB1_812;
	setp.gt.u32 	%p880, %r513, %r2994;
	@%p880 bra 	$L__BB1_813;
	setp.lt.u32 	%p881, %r513, %r2994;
	@%p881 bra 	$L__BB1_812;
	cvt.u32.u64 	%r2390, %rd566;
	setp.gt.u32 	%p882, %r2390, %r565;
	@%p882 bra 	$L__BB1_813;
	setp.lt.u32 	%p883, %r2390, %r565;
	@%p883 bra 	$L__BB1_812;
	cvt.u32.u64 	%r2392, %rd565;
	setp.gt.u32 	%p884, %r2392, %r564;
	@%p884 bra 	$L__BB1_813;
	setp.lt.u32 	%p885, %r2392, %r564;
	@%p885 bra 	$L__BB1_812;
	cvt.u32.u64 	%r2394, %rd755;
	setp.gt.u32 	%p886, %r2394, %r563;
	@%p886 bra 	$L__BB1_813;
	setp.lt.u32 	%p887, %r2394, %r563;
	@%p887 bra 	$L__BB1_812;
	cvt.u32.u64 	%r2396, %rd756;
	setp.gt.u32 	%p888, %r2396, %r562;
	@%p888 bra 	$L__BB1_813;
	setp.lt.u32 	%p889, %r2396, %r562;
	@%p889 bra 	$L__BB1_812;
	cvt.u32.u64 	%r2398, %rd757;
	setp.gt.u32 	%p890, %r2398, %r561;
	@%p890 bra 	$L__BB1_813;
	setp.lt.u32 	%p891, %r2398, %r561;
	@%p891 bra 	$L__BB1_812;
	cvt.u32.u64 	%r2400, %rd758;
	setp.gt.u32 	%p892, %r2400, %r560;
	@%p892 bra 	$L__BB1_813;
	cvt.u32.u64 	%r2402, %rd759;
	setp.ge.u32 	%p893, %r2400, %r560;
	setp.lt.u32 	%p894, %r2993, %r2402;
	and.pred  	%p895, %p893, %p894;
	@%p895 bra 	$L__BB1_813;
$L__BB1_812:
	cvt.u64.u32 	%rd9800, %r2993;
	sub.s64 	%rd9801, %rd9800, %rd759;
	cvt.u32.u64 	%r2993, %rd9801;
	shr.u64 	%rd9802, %rd9801, 63;
	and.b64  	%rd9803, %rd15944, 4294967295;
	add.s64 	%rd9804, %rd9802, %rd758;
	sub.s64 	%rd15944, %rd9803, %rd9804;
	shr.u64 	%rd9805, %rd15944, 63;
	and.b64  	%rd9806, %rd15945, 4294967295;
	add.s64 	%rd9807, %rd9805, %rd757;
	sub.s64 	%rd15945, %rd9806, %rd9807;
	shr.u64 	%rd9808, %rd15945, 63;
	and.b64  	%rd9809, %rd15946, 4294967295;
	add.s64 	%rd9810, %rd9808, %rd756;
	sub.s64 	%rd15946, %rd9809, %rd9810;
	shr.u64 	%rd9811, %rd15946, 63;
	and.b64  	%rd9812, %rd15947, 4294967295;
	add.s64 	%rd9813, %rd9811, %rd755;
	sub.s64 	%rd15947, %rd9812, %rd9813;
	shr.u64 	%rd9814, %rd15947, 63;
	and.b64  	%rd9815, %rd15948, 4294967295;
	add.s64 	%rd9816, %rd9814, %rd565;
	sub.s64 	%rd15948, %rd9815, %rd9816;
	shr.u64 	%rd9817, %rd15948, 63;
	and.b64  	%rd9818, %rd15949, 4294967295;
	add.s64 	%rd9819, %rd9817, %rd566;
	sub.s64 	%rd15949, %rd9818, %rd9819;
	shr.u64 	%rd9820, %rd15949, 63;
	cvt.u32.u64 	%r2403, %rd9820;
	add.s32 	%r2404, %r513, %r2403;
	sub.s32 	%r2994, %r2994, %r2404;
$L__BB1_813:
	shl.b32 	%r2995, %r2993, 1;
	shr.u32 	%r2405, %r2993, 31;
	cvt.u64.u32 	%rd9821, %r2405;
	shl.b64 	%rd9822, %rd15944, 1;
	and.b64  	%rd9823, %rd9822, 8589934590;
	or.b64  	%rd15950, %rd9823, %rd9821;
	cvt.u32.u64 	%r572, %rd15950;
	shr.u64 	%rd9824, %rd9823, 32;
	shl.b64 	%rd9825, %rd15945, 1;
	and.b64  	%rd9826, %rd9825, 8589934590;
	or.b64  	%rd15951, %rd9824, %rd9826;
	cvt.u32.u64 	%r573, %rd15951;
	shr.u64 	%rd9827, %rd9826, 32;
	shl.b64 	%rd9828, %rd15946, 1;
	and.b64  	%rd9829, %rd9828, 8589934590;
	or.b64  	%rd15952, %rd9827, %rd9829;
	cvt.u32.u64 	%r574, %rd15952;
	shr.u64 	%rd9830, %rd9829, 32;
	shl.b64 	%rd9831, %rd15947, 1;
	and.b64  	%rd9832, %rd9831, 8589934590;
	or.b64  	%rd15953, %rd9830, %rd9832;
	cvt.u32.u64 	%r575, %rd15953;
	shr.u64 	%rd9833, %rd9832, 32;
	shl.b64 	%rd9834, %rd15948, 1;
	and.b64  	%rd9835, %rd9834, 8589934590;
	or.b64  	%rd15954, %rd9833, %rd9835;
	cvt.u32.u64 	%r576, %rd15954;
	shr.u64 	%rd9836, %rd9835, 32;
	shl.b64 	%rd9837, %rd15949, 1;
	and.b64  	%rd9838, %rd9837, 8589934590;
	or.b64  	%rd15955, %rd9836, %rd9838;
	cvt.u32.u64 	%r577, %rd15955;
	shr.u64 	%rd9839, %rd9838, 32;
	mul.wide.u32 	%rd9840, %r2994, 2;
	add.s64 	%rd9841, %rd9839, %rd9840;
	cvt.u32.u64 	%r2996, %rd9841;
	setp.gt.u64 	%p896, %rd9841, 4294967295;
	@%p896 bra 	$L__BB1_828;
	setp.gt.u32 	%p897, %r513, %r2996;
	@%p897 bra 	$L__BB1_829;
	setp.lt.u32 	%p898, %r513, %r2996;
	@%p898 bra 	$L__BB1_828;
	cvt.u32.u64 	%r2406, %rd566;
	setp.gt.u32 	%p899, %r2406, %r577;
	@%p899 bra 	$L__BB1_829;
	setp.lt.u32 	%p900, %r2406, %r577;
	@%p900 bra 	$L__BB1_828;
	cvt.u32.u64 	%r2408, %rd565;
	setp.gt.u32 	%p901, %r2408, %r576;
	@%p901 bra 	$L__BB1_829;
	setp.lt.u32 	%p902, %r2408, %r576;
	@%p902 bra 	$L__BB1_828;
	cvt.u32.u64 	%r2410, %rd755;
	setp.gt.u32 	%p903, %r2410, %r575;
	@%p903 bra 	$L__BB1_829;
	setp.lt.u32 	%p904, %r2410, %r575;
	@%p904 bra 	$L__BB1_828;
	cvt.u32.u64 	%r2412, %rd756;
	setp.gt.u32 	%p905, %r2412, %r574;
	@%p905 bra 	$L__BB1_829;
	setp.lt.u32 	%p906, %r2412, %r574;
	@%p906 bra 	$L__BB1_828;
	cvt.u32.u64 	%r2414, %rd757;
	setp.gt.u32 	%p907, %r2414, %r573;
	@%p907 bra 	$L__BB1_829;
	setp.lt.u32 	%p908, %r2414, %r573;
	@%p908 bra 	$L__BB1_828;
	cvt.u32.u64 	%r2416, %rd758;
	setp.gt.u32 	%p909, %r2416, %r572;
	@%p909 bra 	$L__BB1_829;
	cvt.u32.u64 	%r2418, %rd759;
	setp.ge.u32 	%p910, %r2416, %r572;
	setp.lt.u32 	%p911, %r2995, %r2418;
	and.pred  	%p912, %p910, %p911;
	@%p912 bra 	$L__BB1_829;
$L__BB1_828:
	cvt.u64.u32 	%rd9843, %r2995;
	sub.s64 	%rd9844, %rd9843, %rd759;
	cvt.u32.u64 	%r2995, %rd9844;
	shr.u64 	%rd9845, %rd9844, 63;
	and.b64  	%rd9846, %rd15950, 4294967295;
	add.s64 	%rd9847, %rd9845, %rd758;
	sub.s64 	%rd15950, %rd9846, %rd9847;
	shr.u64 	%rd9848, %rd15950, 63;
	and.b64  	%rd9849, %rd15951, 4294967295;
	add.s64 	%rd9850, %rd9848, %rd757;
	sub.s64 	%rd15951, %rd9849, %rd9850;
	shr.u64 	%rd9851, %rd15951, 63;
	and.b64  	%rd9852, %rd15952, 4294967295;
	add.s64 	%rd9853, %rd9851, %rd756;
	sub.s64 	%rd15952, %rd9852, %rd9853;
	shr.u64 	%rd9854, %rd15952, 63;
	and.b64  	%rd9855, %rd15953, 4294967295;
	add.s64 	%rd9856, %rd9854, %rd755;
	sub.s64 	%rd15953, %rd9855, %rd9856;
	shr.u64 	%rd9857, %rd15953, 63;
	and.b64  	%rd9858, %rd15954, 4294967295;
	add.s64 	%rd9859, %rd9857, %rd565;
	sub.s64 	%rd15954, %rd9858, %rd9859;
	shr.u64 	%rd9860, %rd15954, 63;
	and.b64  	%rd9861, %rd15955, 4294967295;
	add.s64 	%rd9862, %rd9860, %rd566;
	sub.s64 	%rd15955, %rd9861, %rd9862;
	shr.u64 	%rd9863, %rd15955, 63;
	cvt.u32.u64 	%r2419, %rd9863;
	add.s32 	%r2420, %r513, %r2419;
	sub.s32 	%r2996, %r2996, %r2420;
$L__BB1_829:
	shl.b32 	%r2997, %r2995, 1;
	shr.u32 	%r2421, %r2995, 31;
	cvt.u64.u32 	%rd9864, %r2421;
	shl.b64 	%rd9865, %rd15950, 1;
	and.b64  	%rd9866, %rd9865, 8589934590;
	or.b64  	%rd15956, %rd9866, %rd9864;
	cvt.u32.u64 	%r584, %rd15956;
	shr.u64 	%rd9867, %rd9866, 32;
	shl.b64 	%rd9868, %rd15951, 1;
	and.b64  	%rd9869, %rd9868, 8589934590;
	or.b64  	%rd15957, %rd9867, %rd9869;
	cvt.u32.u64 	%r585, %rd15957;
	shr.u64 	%rd9870, %rd9869, 32;
	shl.b64 	%rd9871, %rd15952, 1;
	and.b64  	%rd9872, %rd9871, 8589934590;
	or.b64  	%rd15958, %rd9870, %rd9872;
	cvt.u32.u64 	%r586, %rd15958;
	shr.u64 	%rd9873, %rd9872, 32;
	shl.b64 	%rd9874, %rd15953, 1;
	and.b64  	%rd9875, %rd9874, 8589934590;
	or.b64  	%rd15959, %rd9873, %rd9875;
	cvt.u32.u64 	%r587, %rd15959;
	shr.u64 	%rd9876, %rd9875, 32;
	shl.b64 	%rd9877, %rd15954, 1;
	and.b64  	%rd9878, %rd9877, 8589934590;
	or.b64  	%rd15960, %rd9876, %rd9878;
	cvt.u32.u64 	%r588, %rd15960;
	shr.u64 	%rd9879, %rd9878, 32;
	shl.b64 	%rd9880, %rd15955, 1;
	and.b64  	%rd9881, %rd9880, 8589934590;
	or.b64  	%rd15961, %rd9879, %rd9881;
	cvt.u32.u64 	%r589, %rd15961;
	shr.u64 	%rd9882, %rd9881, 32;
	mul.wide.u32 	%rd9883, %r2996, 2;
	add.s64 	%rd9884, %rd9882, %rd9883;
	cvt.u32.u64 	%r2998, %rd9884;
	setp.gt.u64 	%p913, %rd9884, 4294967295;
	@%p913 bra 	$L__BB1_844;
	setp.gt.u32 	%p914, %r513, %r2998;
	@%p914 bra 	$L__BB1_845;
	setp.lt.u32 	%p915, %r513, %r2998;
	@%p915 bra 	$L__BB1_844;
	cvt.u32.u64 	%r2422, %rd566;
	setp.gt.u32 	%p916, %r2422, %r589;
	@%p916 bra 	$L__BB1_845;
	setp.lt.u32 	%p917, %r2422, %r589;
	@%p917 bra 	$L__BB1_844;
	cvt.u32.u64 	%r2424, %rd565;
	setp.gt.u32 	%p918, %r2424, %r588;
	@%p918 bra 	$L__BB1_845;
	setp.lt.u32 	%p919, %r2424, %r588;
	@%p919 bra 	$L__BB1_844;
	cvt.u32.u64 	%r2426, %rd755;
	setp.gt.u32 	%p920, %r2426, %r587;
	@%p920 bra 	$L__BB1_845;
	setp.lt.u32 	%p921, %r2426, %r587;
	@%p921 bra 	$L__BB1_844;
	cvt.u32.u64 	%r2428, %rd756;
	setp.gt.u32 	%p922, %r2428, %r586;
	@%p922 bra 	$L__BB1_845;
	setp.lt.u32 	%p923, %r2428, %r586;
	@%p923 bra 	$L__BB1_844;
	cvt.u32.u64 	%r2430, %rd757;
	setp.gt.u32 	%p924, %r2430, %r585;
	@%p924 bra 	$L__BB1_845;
	setp.lt.u32 	%p925, %r2430, %r585;
	@%p925 bra 	$L__BB1_844;
	cvt.u32.u64 	%r2432, %rd758;
	setp.gt.u32 	%p926, %r2432, %r584;
	@%p926 bra 	$L__BB1_845;
	cvt.u32.u64 	%r2433, %rd759;
	setp.ge.u32 	%p927, %r2432, %r584;
	setp.lt.u32 	%p928, %r2997, %r2433;
	and.pred  	%p929, %p927, %p928;
	@%p929 bra 	$L__BB1_845;
$L__BB1_844:
	cvt.u64.u32 	%rd9886, %r2997;
	sub.s64 	%rd9887, %rd9886, %rd759;
	cvt.u32.u64 	%r2997, %rd9887;
	shr.u64 	%rd9888, %rd9887, 63;
	and.b64  	%rd9889, %rd15956, 4294967295;
	add.s64 	%rd9890, %rd9888, %rd758;
	sub.s64 	%rd15956, %rd9889, %rd9890;
	shr.u64 	%rd9891, %rd15956, 63;
	and.b64  	%rd9892, %rd15957, 4294967295;
	add.s64 	%rd9893, %rd9891, %rd757;
	sub.s64 	%rd15957, %rd9892, %rd9893;
	shr.u64 	%rd9894, %rd15957, 63;
	and.b64  	%rd9895, %rd15958, 4294967295;
	add.s64 	%rd9896, %rd9894, %rd756;
	sub.s64 	%rd15958, %rd9895, %rd9896;
	shr.u64 	%rd9897, %rd15958, 63;
	and.b64  	%rd9898, %rd15959, 4294967295;
	add.s64 	%rd9899, %rd9897, %rd755;
	sub.s64 	%rd15959, %rd9898, %rd9899;
	shr.u64 	%rd9900, %rd15959, 63;
	and.b64  	%rd9901, %rd15960, 4294967295;
	add.s64 	%rd9902, %rd9900, %rd565;
	sub.s64 	%rd15960, %rd9901, %rd9902;
	shr.u64 	%rd9903, %rd15960, 63;
	and.b64  	%rd9904, %rd15961, 4294967295;
	add.s64 	%rd9905, %rd9903, %rd566;
	sub.s64 	%rd15961, %rd9904, %rd9905;
	shr.u64 	%rd9906, %rd15961, 63;
	cvt.u32.u64 	%r2435, %rd9906;
	add.s32 	%r2436, %r513, %r2435;
	sub.s32 	%r2998, %r2998, %r2436;
$L__BB1_845:
	and.b64  	%rd9907, %rd15936, 4294967295;
	cvt.u64.u32 	%rd9908, %r2997;
	sub.s64 	%rd9909, %rd9907, %rd9908;
	cvt.u32.u64 	%r3046, %rd9909;
	shr.u64 	%rd9910, %rd9909, 63;
	and.b64  	%rd9911, %rd15935, 4294967295;
	and.b64  	%rd9912, %rd15956, 4294967295;
	add.s64 	%rd9913, %rd9910, %rd9912;
	sub.s64 	%rd15967, %rd9911, %rd9913;
	shr.u64 	%rd9914, %rd15967, 63;
	and.b64  	%rd9915, %rd15934, 4294967295;
	and.b64  	%rd9916, %rd15957, 4294967295;
	add.s64 	%rd9917, %rd9914, %rd9916;
	sub.s64 	%rd15966, %rd9915, %rd9917;
	shr.u64 	%rd9918, %rd15966, 63;
	and.b64  	%rd9919, %rd15933, 4294967295;
	and.b64  	%rd9920, %rd15958, 4294967295;
	add.s64 	%rd9921, %rd9918, %rd9920;
	sub.s64 	%rd15965, %rd9919, %rd9921;
	shr.u64 	%rd9922, %rd15965, 63;
	and.b64  	%rd9923, %rd15932, 4294967295;
	and.b64  	%rd9924, %rd15959, 4294967295;
	add.s64 	%rd9925, %rd9922, %rd9924;
	sub.s64 	%rd15964, %rd9923, %rd9925;
	shr.u64 	%rd9926, %rd15964, 63;
	and.b64  	%rd9927, %rd15931, 4294967295;
	and.b64  	%rd9928, %rd15960, 4294967295;
	add.s64 	%rd9929, %rd9926, %rd9928;
	sub.s64 	%rd15963, %rd9927, %rd9929;
	shr.u64 	%rd9930, %rd15963, 63;
	and.b64  	%rd9931, %rd15930, 4294967295;
	and.b64  	%rd9932, %rd15961, 4294967295;
	add.s64 	%rd9933, %rd9930, %rd9932;
	sub.s64 	%rd15962, %rd9931, %rd9933;
	shr.u64 	%rd9934, %rd15962, 63;
	cvt.u64.u32 	%rd9935, %r2991;
	cvt.u64.u32 	%rd9936, %r2998;
	add.s64 	%rd9937, %rd9934, %rd9936;
	sub.s64 	%rd9938, %rd9935, %rd9937;
	cvt.u32.u64 	%r3039, %rd9938;
	setp.gt.s64 	%p930, %rd9938, -1;
	@%p930 bra 	$L__BB1_847;
	cvt.u32.u64 	%r2437, %rd759;
	add.s32 	%r3046, %r2437, %r3046;
	setp.lt.u32 	%p931, %r3046, %r2437;
	selp.u64 	%rd9939, 1, 0, %p931;
	and.b64  	%rd9940, %rd15967, 4294967295;
	add.s64 	%rd9941, %rd9940, %rd9939;
	add.s64 	%rd15967, %rd9941, %rd758;
	shr.u64 	%rd9942, %rd15967, 32;
	and.b64  	%rd9943, %rd15966, 4294967295;
	add.s64 	%rd9944, %rd9942, %rd9943;
	add.s64 	%rd15966, %rd9944, %rd757;
	shr.u64 	%rd9945, %rd15966, 32;
	and.b64  	%rd9946, %rd15965, 4294967295;
	add.s64 	%rd9947, %rd9945, %rd9946;
	add.s64 	%rd15965, %rd9947, %rd756;
	shr.u64 	%rd9948, %rd15965, 32;
	and.b64  	%rd9949, %rd15964, 4294967295;
	add.s64 	%rd9950, %rd9948, %rd9949;
	add.s64 	%rd15964, %rd9950, %rd755;
	shr.u64 	%rd9951, %rd15964, 32;
	and.b64  	%rd9952, %rd15963, 4294967295;
	add.s64 	%rd9953, %rd9951, %rd9952;
	add.s64 	%rd15963, %rd9953, %rd565;
	shr.u64 	%rd9954, %rd15963, 32;
	and.b64  	%rd9955, %rd15962, 4294967295;
	add.s64 	%rd9956, %rd9954, %rd9955;
	add.s64 	%rd15962, %rd9956, %rd566;
	{ .reg .b32 tmp; mov.b64 {tmp, %r2438}, %rd15962; }
	add.s32 	%r2439, %r3039, %r2438;
	add.s32 	%r3039, %r2439, %r513;
$L__BB1_847:
	cvt.u32.u64 	%r3045, %rd15967;
	cvt.u32.u64 	%r3044, %rd15966;
	cvt.u32.u64 	%r3043, %rd15965;
	cvt.u32.u64 	%r3042, %rd15964;
	cvt.u32.u64 	%r3041, %rd15963;
	cvt.u32.u64 	%r3040, %rd15962;
	mul.wide.u32 	%rd9957, %r2934, %r2942;
	cvt.u32.u64 	%r2440, %rd9957;
	shr.u64 	%rd9958, %rd9957, 32;
	mul.wide.u32 	%rd9959, %r2933, %r2942;
	add.s64 	%rd9960, %rd9958, %rd9959;
	shr.u64 	%rd9961, %rd9960, 32;
	mul.wide.u32 	%rd9962, %r2932, %r2942;
	add.s64 	%rd9963, %rd9961, %rd9962;
	shr.u64 	%rd9964, %rd9963, 32;
	mul.wide.u32 	%rd9965, %r2931, %r2942;
	add.s64 	%rd9966, %rd9964, %rd9965;
	shr.u64 	%rd9967, %rd9966, 32;
	mul.wide.u32 	%rd9968, %r2930, %r2942;
	add.s64 	%rd9969, %rd9967, %rd9968;
	shr.u64 	%rd9970, %rd9969, 32;
	mul.wide.u32 	%rd9971, %r2929, %r2942;
	add.s64 	%rd9972, %rd9970, %rd9971;
	shr.u64 	%rd9973, %rd9972, 32;
	mul.wide.u32 	%rd9974, %r2928, %r2942;
	add.s64 	%rd9975, %rd9973, %rd9974;
	shr.u64 	%rd9976, %rd9975, 32;
	mul.wide.u32 	%rd9977, %r2927, %r2942;
	add.s64 	%rd9978, %rd9976, %rd9977;
	shr.u64 	%rd9979, %rd9978, 32;
	mul.wide.u32 	%rd9980, %r2934, %r2941;
	and.b64  	%rd9981, %rd9960, 4294967295;
	add.s64 	%rd9982, %rd9980, %rd9981;
	shr.u64 	%rd9983, %rd9982, 32;
	mul.wide.u32 	%rd9984, %r2933, %r2941;
	and.b64  	%rd9985, %rd9963, 4294967295;
	add.s64 	%rd9986, %rd9983, %rd9985;
	add.s64 	%rd9987, %rd9986, %rd9984;
	shr.u64 	%rd9988, %rd9987, 32;
	mul.wide.u32 	%rd9989, %r2932, %r2941;
	and.b64  	%rd9990, %rd9966, 4294967295;
	add.s64 	%rd9991, %rd9988, %rd9990;
	add.s64 	%rd9992, %rd9991, %rd9989;
	shr.u64 	%rd9993, %rd9992, 32;
	mul.wide.u32 	%rd9994, %r2931, %r2941;
	and.b64  	%rd9995, %rd9969, 4294967295;
	add.s64 	%rd9996, %rd9993, %rd9995;
	add.s64 	%rd9997, %rd9996, %rd9994;
	shr.u64 	%rd9998, %rd9997, 32;
	mul.wide.u32 	%rd9999, %r2930, %r2941;
	and.b64  	%rd10000, %rd9972, 4294967295;
	add.s64 	%rd10001, %rd9998, %rd10000;
	add.s64 	%rd10002, %rd10001, %rd9999;
	shr.u64 	%rd10003, %rd10002, 32;
	mul.wide.u32 	%rd10004, %r2929, %r2941;
	and.b64  	%rd10005, %rd9975, 4294967295;
	add.s64 	%rd10006, %rd10003, %rd10005;
	add.s64 	%rd10007, %rd10006, %rd10004;
	shr.u64 	%rd10008, %rd10007, 32;
	mul.wide.u32 	%rd10009, %r2928, %r2941;
	and.b64  	%rd10010, %rd9978, 4294967295;
	add.s64 	%rd10011, %rd10008, %rd10010;
	add.s64 	%rd10012, %rd10011, %rd10009;
	shr.u64 	%rd10013, %rd10012, 32;
	mul.wide.u32 	%rd10014, %r2927, %r2941;
	add.s64 	%rd10015, %rd10013, %rd9979;
	add.s64 	%rd10016, %rd10015, %rd10014;
	shr.u64 	%rd10017, %rd10016, 32;
	mul.wide.u32 	%rd10018, %r2934, %r2940;
	and.b64  	%rd10019, %rd9987, 4294967295;
	add.s64 	%rd10020, %rd10018, %rd10019;
	shr.u64 	%rd10021, %rd10020, 32;
	mul.wide.u32 	%rd10022, %r2933, %r2940;
	and.b64  	%rd10023, %rd9992, 4294967295;
	add.s64 	%rd10024, %rd10021, %rd10023;
	add.s64 	%rd10025, %rd10024, %rd10022;
	shr.u64 	%rd10026, %rd10025, 32;
	mul.wide.u32 	%rd10027, %r2932, %r2940;
	and.b64  	%rd10028, %rd9997, 4294967295;
	add.s64 	%rd10029, %rd10026, %rd10028;
	add.s64 	%rd10030, %rd10029, %rd10027;
	shr.u64 	%rd10031, %rd10030, 32;
	mul.wide.u32 	%rd10032, %r2931, %r2940;
	and.b64  	%rd10033, %rd10002, 4294967295;
	add.s64 	%rd10034, %rd10031, %rd10033;
	add.s64 	%rd10035, %rd10034, %rd10032;
	shr.u64 	%rd10036, %rd10035, 32;
	mul.wide.u32 	%rd10037, %r2930, %r2940;
	and.b64  	%rd10038, %rd10007, 4294967295;
	add.s64 	%rd10039, %rd10036, %rd10038;
	add.s64 	%rd10040, %rd10039, %rd10037;
	shr.u64 	%rd10041, %rd10040, 32;
	mul.wide.u32 	%rd10042, %r2929, %r2940;
	and.b64  	%rd10043, %rd10012, 4294967295;
	add.s64 	%rd10044, %rd10041, %rd10043;
	add.s64 	%rd10045, %rd10044, %rd10042;
	shr.u64 	%rd10046, %rd10045, 32;
	mul.wide.u32 	%rd10047, %r2928, %r2940;
	and.b64  	%rd10048, %rd10016, 4294967295;
	add.s64 	%rd10049, %rd10046, %rd10048;
	add.s64 	%rd10050, %rd10049, %rd10047;
	shr.u64 	%rd10051, %rd10050, 32;
	mul.wide.u32 	%rd10052, %r2927, %r2940;
	add.s64 	%rd10053, %rd10051, %rd10017;
	add.s64 	%rd10054, %rd10053, %rd10052;
	shr.u64 	%rd10055, %rd10054, 32;
	mul.wide.u32 	%rd10056, %r2934, %r2939;
	and.b64  	%rd10057, %rd10025, 4294967295;
	add.s64 	%rd10058, %rd10056, %rd10057;
	shr.u64 	%rd10059, %rd10058, 32;
	mul.wide.u32 	%rd10060, %r2933, %r2939;
	and.b64  	%rd10061, %rd10030, 4294967295;
	add.s64 	%rd10062, %rd10059, %rd10061;
	add.s64 	%rd10063, %rd10062, %rd10060;
	shr.u64 	%rd10064, %rd10063, 32;
	mul.wide.u32 	%rd10065, %r2932, %r2939;
	and.b64  	%rd10066, %rd10035, 4294967295;
	add.s64 	%rd10067, %rd10064, %rd10066;
	add.s64 	%rd10068, %rd10067, %rd10065;
	shr.u64 	%rd10069, %rd10068, 32;
	mul.wide.u32 	%rd10070, %r2931, %r2939;
	and.b64  	%rd10071, %rd10040, 4294967295;
	add.s64 	%rd10072, %rd10069, %rd10071;
	add.s64 	%rd10073, %rd10072, %rd10070;
	shr.u64 	%rd10074, %rd10073, 32;
	mul.wide.u32 	%rd10075, %r2930, %r2939;
	and.b64  	%rd10076, %rd10045, 4294967295;
	add.s64 	%rd10077, %rd10074, %rd10076;
	add.s64 	%rd10078, %rd10077, %rd10075;
	shr.u64 	%rd10079, %rd10078, 32;
	mul.wide.u32 	%rd10080, %r2929, %r2939;
	and.b64  	%rd10081, %rd10050, 4294967295;
	add.s64 	%rd10082, %rd10079, %rd10081;
	add.s64 	%rd10083, %rd10082, %rd10080;
	shr.u64 	%rd10084, %rd10083, 32;
	mul.wide.u32 	%rd10085, %r2928, %r2939;
	and.b64  	%rd10086, %rd10054, 4294967295;
	add.s64 	%rd10087, %rd10084, %rd10086;
	add.s64 	%rd10088, %rd10087, %rd10085;
	shr.u64 	%rd10089, %rd10088, 32;
	mul.wide.u32 	%rd10090, %r2927, %r2939;
	add.s64 	%rd10091, %rd10089, %rd10055;
	add.s64 	%rd10092, %rd10091, %rd10090;
	shr.u64 	%rd10093, %rd10092, 32;
	mul.wide.u32 	%rd10094, %r2934, %r2938;
	and.b64  	%rd10095, %rd10063, 4294967295;
	add.s64 	%rd10096, %rd10094, %rd10095;
	shr.u64 	%rd10097, %rd10096, 32;
	mul.wide.u32 	%rd10098, %r2933, %r2938;
	and.b64  	%rd10099, %rd10068, 4294967295;
	add.s64 	%rd10100, %rd10097, %rd10099;
	add.s64 	%rd10101, %rd10100, %rd10098;
	shr.u64 	%rd10102, %rd10101, 32;
	mul.wide.u32 	%rd10103, %r2932, %r2938;
	and.b64  	%rd10104, %rd10073, 4294967295;
	add.s64 	%rd10105, %rd10102, %rd10104;
	add.s64 	%rd10106, %rd10105, %rd10103;
	shr.u64 	%rd10107, %rd10106, 32;
	mul.wide.u32 	%rd10108, %r2931, %r2938;
	and.b64  	%rd10109, %rd10078, 4294967295;
	add.s64 	%rd10110, %rd10107, %rd10109;
	add.s64 	%rd10111, %rd10110, %rd10108;
	shr.u64 	%rd10112, %rd10111, 32;
	mul.wide.u32 	%rd10113, %r2930, %r2938;
	and.b64  	%rd10114, %rd10083, 4294967295;
	add.s64 	%rd10115, %rd10112, %rd10114;
	add.s64 	%rd10116, %rd10115, %rd10113;
	shr.u64 	%rd10117, %rd10116, 32;
	mul.wide.u32 	%rd10118, %r2929, %r2938;
	and.b64  	%rd10119, %rd10088, 4294967295;
	add.s64 	%rd10120, %rd10117, %rd10119;
	add.s64 	%rd10121, %rd10120, %rd10118;
	shr.u64 	%rd10122, %rd10121, 32;
	mul.wide.u32 	%rd10123, %r2928, %r2938;
	and.b64  	%rd10124, %rd10092, 4294967295;
	add.s64 	%rd10125, %rd10122, %rd10124;
	add.s64 	%rd10126, %rd10125, %rd10123;
	shr.u64 	%rd10127, %rd10126, 32;
	mul.wide.u32 	%rd10128, %r2927, %r2938;
	add.s64 	%rd10129, %rd10127, %rd10093;
	add.s64 	%rd10130, %rd10129, %rd10128;
	shr.u64 	%rd10131, %rd10130, 32;
	mul.wide.u32 	%rd10132, %r2934, %r2937;
	and.b64  	%rd10133, %rd10101, 4294967295;
	add.s64 	%rd10134, %rd10132, %rd10133;
	shr.u64 	%rd10135, %rd10134, 32;
	mul.wide.u32 	%rd10136, %r2933, %r2937;
	and.b64  	%rd10137, %rd10106, 4294967295;
	add.s64 	%rd10138, %rd10135, %rd10137;
	add.s64 	%rd10139, %rd10138, %rd10136;
	shr.u64 	%rd10140, %rd10139, 32;
	mul.wide.u32 	%rd10141, %r2932, %r2937;
	and.b64  	%rd10142, %rd10111, 4294967295;
	add.s64 	%rd10143, %rd10140, %rd10142;
	add.s64 	%rd10144, %rd10143, %rd10141;
	shr.u64 	%rd10145, %rd10144, 32;
	mul.wide.u32 	%rd10146, %r2931, %r2937;
	and.b64  	%rd10147, %rd10116, 4294967295;
	add.s64 	%rd10148, %rd10145, %rd10147;
	add.s64 	%rd10149, %rd10148, %rd10146;
	shr.u64 	%rd10150, %rd10149, 32;
	mul.wide.u32 	%rd10151, %r2930, %r2937;
	and.b64  	%rd10152, %rd10121, 4294967295;
	add.s64 	%rd10153, %rd10150, %rd10152;
	add.s64 	%rd10154, %rd10153, %rd10151;
	shr.u64 	%rd10155, %rd10154, 32;
	mul.wide.u32 	%rd10156, %r2929, %r2937;
	and.b64  	%rd10157, %rd10126, 4294967295;
	add.s64 	%rd10158, %rd10155, %rd10157;
	add.s64 	%rd10159, %rd10158, %rd10156;
	shr.u64 	%rd10160, %rd10159, 32;
	mul.wide.u32 	%rd10161, %r2928, %r2937;
	and.b64  	%rd10162, %rd10130, 4294967295;
	add.s64 	%rd10163, %rd10160, %rd10162;
	add.s64 	%rd10164, %rd10163, %rd10161;
	shr.u64 	%rd10165, %rd10164, 32;
	mul.wide.u32 	%rd10166, %r2927, %r2937;
	add.s64 	%rd10167, %rd10165, %rd10131;
	add.s64 	%rd10168, %rd10167, %rd10166;
	shr.u64 	%rd10169, %rd10168, 32;
	mul.wide.u32 	%rd10170, %r2934, %r2936;
	and.b64  	%rd10171, %rd10139, 4294967295;
	add.s64 	%rd10172, %rd10170, %rd10171;
	shr.u64 	%rd10173, %rd10172, 32;
	mul.wide.u32 	%rd10174, %r2933, %r2936;
	and.b64  	%rd10175, %rd10144, 4294967295;
	add.s64 	%rd10176, %rd10173, %rd10175;
	add.s64 	%rd10177, %rd10176, %rd10174;
	shr.u64 	%rd10178, %rd10177, 32;
	mul.wide.u32 	%rd10179, %r2932, %r2936;
	and.b64  	%rd10180, %rd10149, 4294967295;
	add.s64 	%rd10181, %rd10178, %rd10180;
	add.s64 	%rd10182, %rd10181, %rd10179;
	shr.u64 	%rd10183, %rd10182, 32;
	mul.wide.u32 	%rd10184, %r2931, %r2936;
	and.b64  	%rd10185, %rd10154, 4294967295;
	add.s64 	%rd10186, %rd10183, %rd10185;
	add.s64 	%rd10187, %rd10186, %rd10184;
	shr.u64 	%rd10188, %rd10187, 32;
	mul.wide.u32 	%rd10189, %r2930, %r2936;
	and.b64  	%rd10190, %rd10159, 4294967295;
	add.s64 	%rd10191, %rd10188, %rd10190;
	add.s64 	%rd10192, %rd10191, %rd10189;
	shr.u64 	%rd10193, %rd10192, 32;
	mul.wide.u32 	%rd10194, %r2929, %r2936;
	and.b64  	%rd10195, %rd10164, 4294967295;
	add.s64 	%rd10196, %rd10193, %rd10195;
	add.s64 	%rd10197, %rd10196, %rd10194;
	shr.u64 	%rd10198, %rd10197, 32;
	mul.wide.u32 	%rd10199, %r2928, %r2936;
	and.b64  	%rd10200, %rd10168, 4294967295;
	add.s64 	%rd10201, %rd10198, %rd10200;
	add.s64 	%rd10202, %rd10201, %rd10199;
	shr.u64 	%rd10203, %rd10202, 32;
	mul.wide.u32 	%rd10204, %r2927, %r2936;
	add.s64 	%rd10205, %rd10203, %rd10169;
	add.s64 	%rd10206, %rd10205, %rd10204;
	shr.u64 	%rd10207, %rd10206, 32;
	mul.wide.u32 	%rd10208, %r2934, %r2935;
	and.b64  	%rd10209, %rd10177, 4294967295;
	add.s64 	%rd10210, %rd10208, %rd10209;
	shr.u64 	%rd10211, %rd10210, 32;
	mul.wide.u32 	%rd10212, %r2933, %r2935;
	and.b64  	%rd10213, %rd10182, 4294967295;
	add.s64 	%rd10214, %rd10211, %rd10213;
	add.s64 	%rd10215, %rd10214, %rd10212;
	cvt.u32.u64 	%r2441, %rd10215;
	shr.u64 	%rd10216, %rd10215, 32;
	mul.wide.u32 	%rd10217, %r2932, %r2935;
	and.b64  	%rd10218, %rd10187, 4294967295;
	add.s64 	%rd10219, %rd10216, %rd10218;
	add.s64 	%rd10220, %rd10219, %rd10217;
	shr.u64 	%rd10221, %rd10220, 32;
	mul.wide.u32 	%rd10222, %r2931, %r2935;
	and.b64  	%rd10223, %rd10192, 4294967295;
	add.s64 	%rd10224, %rd10221, %rd10223;
	add.s64 	%rd10225, %rd10224, %rd10222;
	shr.u64 	%rd10226, %rd10225, 32;
	mul.wide.u32 	%rd10227, %r2930, %r2935;
	and.b64  	%rd10228, %rd10197, 4294967295;
	add.s64 	%rd10229, %rd10226, %rd10228;
	add.s64 	%rd10230, %rd10229, %rd10227;
	shr.u64 	%rd10231, %rd10230, 32;
	mul.wide.u32 	%rd10232, %r2929, %r2935;
	and.b64  	%rd10233, %rd10202, 4294967295;
	add.s64 	%rd10234, %rd10231, %rd10233;
	add.s64 	%rd10235, %rd10234, %rd10232;
	shr.u64 	%rd10236, %rd10235, 32;
	mul.wide.u32 	%rd10237, %r2928, %r2935;
	and.b64  	%rd10238, %rd10206, 4294967295;
	add.s64 	%rd10239, %rd10236, %rd10238;
	add.s64 	%rd10240, %rd10239, %rd10237;
	shr.u64 	%rd10241, %rd10240, 32;
	mul.wide.u32 	%rd10242, %r2927, %r2935;
	add.s64 	%rd10243, %rd10241, %rd10207;
	add.s64 	%rd10244, %rd10243, %rd10242;
	shr.u64 	%rd10245, %rd10244, 32;
	and.b64  	%rd10246, %rd10215, 4294967295;
	mul.lo.s64 	%rd10247, %rd10246, 977;
	cvt.u32.u64 	%r2442, %rd10247;
	shr.u64 	%rd10248, %rd10247, 32;
	and.b64  	%rd10249, %rd10220, 4294967295;
	mad.lo.s64 	%rd10250, %rd10249, 977, %rd10248;
	shr.u64 	%rd10251, %rd10250, 32;
	and.b64  	%rd10252, %rd10225, 4294967295;
	mad.lo.s64 	%rd10253, %rd10252, 977, %rd10251;
	shr.u64 	%rd10254, %rd10253, 32;
	and.b64  	%rd10255, %rd10230, 4294967295;
	mad.lo.s64 	%rd10256, %rd10255, 977, %rd10254;
	shr.u64 	%rd10257, %rd10256, 32;
	and.b64  	%rd10258, %rd10235, 4294967295;
	mad.lo.s64 	%rd10259, %rd10258, 977, %rd10257;
	shr.u64 	%rd10260, %rd10259, 32;
	and.b64  	%rd10261, %rd10240, 4294967295;
	mad.lo.s64 	%rd10262, %rd10261, 977, %rd10260;
	shr.u64 	%rd10263, %rd10262, 32;
	and.b64  	%rd10264, %rd10244, 4294967295;
	mad.lo.s64 	%rd10265, %rd10264, 977, %rd10263;
	shr.u64 	%rd10266, %rd10265, 32;
	mad.lo.s64 	%rd10267, %rd10245, 977, %rd10266;
	shr.u64 	%rd10268, %rd10267, 32;
	add.s32 	%r2443, %r2440, %r2442;
	setp.lt.u32 	%p932, %r2443, %r2440;
	selp.u64 	%rd10269, 1, 0, %p932;
	and.b64  	%rd10270, %rd9982, 4294967295;
	and.b64  	%rd10271, %rd10250, 4294967295;
	add.s64 	%rd10272, %rd10270, %rd10269;
	add.s64 	%rd10273, %rd10272, %rd10271;
	cvt.u32.u64 	%r2444, %rd10273;
	shr.u64 	%rd10274, %rd10273, 32;
	and.b64  	%rd10275, %rd10020, 4294967295;
	and.b64  	%rd10276, %rd10253, 4294967295;
	add.s64 	%rd10277, %rd10274, %rd10275;
	add.s64 	%rd10278, %rd10277, %rd10276;
	shr.u64 	%rd10279, %rd10278, 32;
	and.b64  	%rd10280, %rd10058, 4294967295;
	and.b64  	%rd10281, %rd10256, 4294967295;
	add.s64 	%rd10282, %rd10279, %rd10280;
	add.s64 	%rd10283, %rd10282, %rd10281;
	shr.u64 	%rd10284, %rd10283, 32;
	and.b64  	%rd10285, %rd10096, 4294967295;
	and.b64  	%rd10286, %rd10259, 4294967295;
	add.s64 	%rd10287, %rd10284, %rd10285;
	add.s64 	%rd10288, %rd10287, %rd10286;
	shr.u64 	%rd10289, %rd10288, 32;
	and.b64  	%rd10290, %rd10134, 4294967295;
	and.b64  	%rd10291, %rd10262, 4294967295;
	add.s64 	%rd10292, %rd10289, %rd10290;
	add.s64 	%rd10293, %rd10292, %rd10291;
	shr.u64 	%rd10294, %rd10293, 32;
	and.b64  	%rd10295, %rd10172, 4294967295;
	and.b64  	%rd10296, %rd10265, 4294967295;
	add.s64 	%rd10297, %rd10294, %rd10295;
	add.s64 	%rd10298, %rd10297, %rd10296;
	shr.u64 	%rd10299, %rd10298, 32;
	and.b64  	%rd10300, %rd10210, 4294967295;
	and.b64  	%rd10301, %rd10267, 4294967295;
	add.s64 	%rd10302, %rd10299, %rd10300;
	add.s64 	%rd10303, %rd10302, %rd10301;
	shr.u64 	%rd10304, %rd10303, 32;
	add.s64 	%rd10305, %rd10268, %rd10304;
	add.s32 	%r2445, %r2444, %r2441;
	setp.lt.u32 	%p933, %r2445, %r2444;
	selp.u64 	%rd10306, 1, 0, %p933;
	and.b64  	%rd10307, %rd10278, 4294967295;
	add.s64 	%rd10308, %rd10307, %rd10306;
	add.s64 	%rd10309, %rd10308, %rd10249;
	shr.u64 	%rd10310, %rd10309, 32;
	and.b64  	%rd10311, %rd10283, 4294967295;
	add.s64 	%rd10312, %rd10310, %rd10311;
	add.s64 	%rd10313, %rd10312, %rd10252;
	shr.u64 	%rd10314, %rd10313, 32;
	and.b64  	%rd10315, %rd10288, 4294967295;
	add.s64 	%rd10316, %rd10314, %rd10315;
	add.s64 	%rd10317, %rd10316, %rd10255;
	shr.u64 	%rd10318, %rd10317, 32;
	and.b64  	%rd10319, %rd10293, 4294967295;
	add.s64 	%rd10320, %rd10318, %rd10319;
	add.s64 	%rd10321, %rd10320, %rd10258;
	shr.u64 	%rd10322, %rd10321, 32;
	and.b64  	%rd10323, %rd10298, 4294967295;
	add.s64 	%rd10324, %rd10322, %rd10323;
	add.s64 	%rd10325, %rd10324, %rd10261;
	shr.u64 	%rd10326, %rd10325, 32;
	and.b64  	%rd10327, %rd10303, 4294967295;
	add.s64 	%rd10328, %rd10326, %rd10327;
	add.s64 	%rd10329, %rd10328, %rd10264;
	cvt.u32.u64 	%r2446, %rd10329;
	shr.u64 	%rd10330, %rd10329, 32;
	add.s64 	%rd10331, %rd10330, %rd10305;
	add.s64 	%rd10332, %rd10331, %rd10245;
	shr.u64 	%rd10333, %rd10332, 32;
	and.b64  	%rd10334, %rd10332, 4294967295;
	mul.lo.s64 	%rd10335, %rd10334, 977;
	shr.u64 	%rd10336, %rd10335, 32;
	mad.lo.s64 	%rd10337, %rd10333, 977, %rd10336;
	cvt.u64.u32 	%rd10338, %r2443;
	and.b64  	%rd10339, %rd10335, 4294967295;
	add.s64 	%rd15974, %rd10339, %rd10338;
	shr.u64 	%rd10340, %rd15974, 32;
	cvt.u64.u32 	%rd10341, %r2445;
	add.s64 	%rd10342, %rd10340, %rd10341;
	add.s64 	%rd10343, %rd10332, %rd10337;
	and.b64  	%rd10344, %rd10343, 4294967295;
	add.s64 	%rd15973, %rd10342, %rd10344;
	shr.u64 	%rd10345, %rd15973, 32;
	and.b64  	%rd10346, %rd10309, 4294967295;
	add.s64 	%rd10347, %rd10345, %rd10346;
	add.s64 	%rd15972, %rd10347, %rd10333;
	shr.u64 	%rd10348, %rd15972, 32;
	and.b64  	%rd10349, %rd10313, 4294967295;
	add.s64 	%rd15971, %rd10348, %rd10349;
	shr.u64 	%rd10350, %rd15971, 32;
	and.b64  	%rd10351, %rd10317, 4294967295;
	add.s64 	%rd15970, %rd10350, %rd10351;
	shr.u64 	%rd10352, %rd15970, 32;
	and.b64  	%rd10353, %rd10321, 4294967295;
	add.s64 	%rd15969, %rd10352, %rd10353;
	shr.u64 	%rd10354, %rd15969, 32;
	and.b64  	%rd10355, %rd10325, 4294967295;
	add.s64 	%rd15968, %rd10354, %rd10355;
	{ .reg .b32 tmp; mov.b64 {tmp, %r2447}, %rd15968; }
	add.s32 	%r3001, %r2446, %r2447;
$L__BB1_848:
	cvt.u32.u64 	%r609, %rd15974;
	cvt.u32.u64 	%r610, %rd15973;
	cvt.u32.u64 	%r611, %rd15972;
	cvt.u32.u64 	%r612, %rd15971;
	cvt.u32.u64 	%r613, %rd15970;
	cvt.u32.u64 	%r614, %rd15969;
	cvt.u32.u64 	%r615, %rd15968;
	setp.lt.u32 	%p934, %r3001, %r513;
	@%p934 bra 	$L__BB1_863;
	setp.gt.u32 	%p935, %r3001, %r513;
	@%p935 bra 	$L__BB1_862;
	cvt.u32.u64 	%r2448, %rd566;
	setp.gt.u32 	%p936, %r2448, %r615;
	@%p936 bra 	$L__BB1_863;
	setp.lt.u32 	%p937, %r2448, %r615;
	@%p937 bra 	$L__BB1_862;
	cvt.u32.u64 	%r2450, %rd565;
	setp.gt.u32 	%p938, %r2450, %r614;
	@%p938 bra 	$L__BB1_863;
	setp.lt.u32 	%p939, %r2450, %r614;
	@%p939 bra 	$L__BB1_862;
	cvt.u32.u64 	%r2452, %rd755;
	setp.gt.u32 	%p940, %r2452, %r613;
	@%p940 bra 	$L__BB1_863;
	setp.lt.u32 	%p941, %r2452, %r613;
	@%p941 bra 	$L__BB1_862;
	cvt.u32.u64 	%r2454, %rd756;
	setp.gt.u32 	%p942, %r2454, %r612;
	@%p942 bra 	$L__BB1_863;
	setp.lt.u32 	%p943, %r2454, %r612;
	@%p943 bra 	$L__BB1_862;
	cvt.u32.u64 	%r2456, %rd757;
	setp.gt.u32 	%p944, %r2456, %r611;
	@%p944 bra 	$L__BB1_863;
	setp.lt.u32 	%p945, %r2456, %r611;
	@%p945 bra 	$L__BB1_862;
	cvt.u32.u64 	%r2458, %rd758;
	setp.gt.u32 	%p946, %r2458, %r610;
	@%p946 bra 	$L__BB1_863;
	cvt.u32.u64 	%r2459, %rd759;
	setp.ge.u32 	%p947, %r2458, %r610;
	setp.gt.u32 	%p948, %r2459, %r609;
	and.pred  	%p949, %p947, %p948;
	@%p949 bra 	$L__BB1_863;
$L__BB1_862:
	and.b64  	%rd10357, %rd15974, 4294967295;
	sub.s64 	%rd15974, %rd10357, %rd759;
	shr.u64 	%rd10358, %rd15974, 63;
	and.b64  	%rd10359, %rd15973, 4294967295;
	add.s64 	%rd10360, %rd10358, %rd758;
	sub.s64 	%rd15973, %rd10359, %rd10360;
	shr.u64 	%rd10361, %rd15973, 63;
	and.b64  	%rd10362, %rd15972, 4294967295;
	add.s64 	%rd10363, %rd10361, %rd757;
	sub.s64 	%rd15972, %rd10362, %rd10363;
	shr.u64 	%rd10364, %rd15972, 63;
	and.b64  	%rd10365, %rd15971, 4294967295;
	add.s64 	%rd10366, %rd10364, %rd756;
	sub.s64 	%rd15971, %rd10365, %rd10366;
	shr.u64 	%rd10367, %rd15971, 63;
	and.b64  	%rd10368, %rd15970, 4294967295;
	add.s64 	%rd10369, %rd10367, %rd755;
	sub.s64 	%rd15970, %rd10368, %rd10369;
	shr.u64 	%rd10370, %rd15970, 63;
	and.b64  	%rd10371, %rd15969, 4294967295;
	add.s64 	%rd10372, %rd10370, %rd565;
	sub.s64 	%rd15969, %rd10371, %rd10372;
	shr.u64 	%rd10373, %rd15969, 63;
	and.b64  	%rd10374, %rd15968, 4294967295;
	add.s64 	%rd10375, %rd10373, %rd566;
	sub.s64 	%rd15968, %rd10374, %rd10375;
	shr.u64 	%rd10376, %rd15968, 63;
	cvt.u32.u64 	%r2461, %rd10376;
	add.s32 	%r2462, %r513, %r2461;
	sub.s32 	%r3001, %r3001, %r2462;
	bra.uni 	$L__BB1_848;
$L__BB1_863:
	shl.b32 	%r3038, %r609, 1;
	shr.u64 	%rd10377, %rd15974, 31;
	and.b64  	%rd10378, %rd10377, 1;
	shl.b64 	%rd10379, %rd15973, 1;
	and.b64  	%rd10380, %rd10379, 8589934590;
	or.b64  	%rd968, %rd10378, %rd10380;
	cvt.u32.u64 	%r3037, %rd968;
	shr.u64 	%rd10381, %rd10380, 32;
	shl.b64 	%rd10382, %rd15972, 1;
	and.b64  	%rd10383, %rd10382, 8589934590;
	or.b64  	%rd969, %rd10381, %rd10383;
	cvt.u32.u64 	%r3036, %rd969;
	shr.u64 	%rd10384, %rd10383, 32;
	shl.b64 	%rd10385, %rd15971, 1;
	and.b64  	%rd10386, %rd10385, 8589934590;
	or.b64  	%rd970, %rd10384, %rd10386;
	cvt.u32.u64 	%r3035, %rd970;
	shr.u64 	%rd10387, %rd10386, 32;
	shl.b64 	%rd10388, %rd15970, 1;
	and.b64  	%rd10389, %rd10388, 8589934590;
	or.b64  	%rd971, %rd10387, %rd10389;
	cvt.u32.u64 	%r3034, %rd971;
	shr.u64 	%rd10390, %rd10389, 32;
	shl.b64 	%rd10391, %rd15969, 1;
	and.b64  	%rd10392, %rd10391, 8589934590;
	or.b64  	%rd972, %rd10390, %rd10392;
	cvt.u32.u64 	%r3033, %rd972;
	shr.u64 	%rd10393, %rd10392, 32;
	shl.b64 	%rd10394, %rd15968, 1;
	and.b64  	%rd10395, %rd10394, 8589934590;
	or.b64  	%rd973, %rd10393, %rd10395;
	cvt.u32.u64 	%r3032, %rd973;
	shr.u64 	%rd10396, %rd10395, 32;
	mul.wide.u32 	%rd10397, %r3001, 2;
	add.s64 	%rd10398, %rd10396, %rd10397;
	cvt.u32.u64 	%r3031, %rd10398;
	setp.gt.u64 	%p950, %rd10398, 4294967295;
	@%p950 bra 	$L__BB1_878;
	setp.gt.u32 	%p951, %r513, %r3031;
	@%p951 bra 	$L__BB1_879;
	setp.lt.u32 	%p952, %r513, %r3031;
	@%p952 bra 	$L__BB1_878;
	cvt.u32.u64 	%r2463, %rd566;
	setp.gt.u32 	%p953, %r2463, %r3032;
	@%p953 bra 	$L__BB1_879;
	setp.lt.u32 	%p954, %r2463, %r3032;
	@%p954 bra 	$L__BB1_878;
	cvt.u32.u64 	%r2465, %rd565;
	setp.gt.u32 	%p955, %r2465, %r3033;
	@%p955 bra 	$L__BB1_879;
	setp.lt.u32 	%p956, %r2465, %r3033;
	@%p956 bra 	$L__BB1_878;
	cvt.u32.u64 	%r2467, %rd755;
	setp.gt.u32 	%p957, %r2467, %r3034;
	@%p957 bra 	$L__BB1_879;
	setp.lt.u32 	%p958, %r2467, %r3034;
	@%p958 bra 	$L__BB1_878;
	cvt.u32.u64 	%r2469, %rd756;
	setp.gt.u32 	%p959, %r2469, %r3035;
	@%p959 bra 	$L__BB1_879;
	setp.lt.u32 	%p960, %r2469, %r3035;
	@%p960 bra 	$L__BB1_878;
	cvt.u32.u64 	%r2471, %rd757;
	setp.gt.u32 	%p961, %r2471, %r3036;
	@%p961 bra 	$L__BB1_879;
	setp.lt.u32 	%p962, %r2471, %r3036;
	@%p962 bra 	$L__BB1_878;
	cvt.u32.u64 	%r2473, %rd758;
	setp.gt.u32 	%p963, %r2473, %r3037;
	@%p963 bra 	$L__BB1_879;
	cvt.u32.u64 	%r2474, %rd759;
	setp.ge.u32 	%p964, %r2473, %r3037;
	setp.lt.u32 	%p965, %r3038, %r2474;
	and.pred  	%p966, %p964, %p965;
	@%p966 bra 	$L__BB1_879;
$L__BB1_878:
	cvt.u64.u32 	%rd10400, %r3038;
	sub.s64 	%rd10401, %rd10400, %rd759;
	cvt.u32.u64 	%r3038, %rd10401;
	shr.u64 	%rd10402, %rd10401, 63;
	and.b64  	%rd10403, %rd968, 4294967295;
	add.s64 	%rd10404, %rd10402, %rd758;
	sub.s64 	%rd10405, %rd10403, %rd10404;
	cvt.u32.u64 	%r3037, %rd10405;
	shr.u64 	%rd10406, %rd10405, 63;
	and.b64  	%rd10407, %rd969, 4294967295;
	add.s64 	%rd10408, %rd10406, %rd757;
	sub.s64 	%rd10409, %rd10407, %rd10408;
	cvt.u32.u64 	%r3036, %rd10409;
	shr.u64 	%rd10410, %rd10409, 63;
	and.b64  	%rd10411, %rd970, 4294967295;
	add.s64 	%rd10412, %rd10410, %rd756;
	sub.s64 	%rd10413, %rd10411, %rd10412;
	cvt.u32.u64 	%r3035, %rd10413;
	shr.u64 	%rd10414, %rd10413, 63;
	and.b64  	%rd10415, %rd971, 4294967295;
	add.s64 	%rd10416, %rd10414, %rd755;
	sub.s64 	%rd10417, %rd10415, %rd10416;
	cvt.u32.u64 	%r3034, %rd10417;
	shr.u64 	%rd10418, %rd10417, 63;
	and.b64  	%rd10419, %rd972, 4294967295;
	add.s64 	%rd10420, %rd10418, %rd565;
	sub.s64 	%rd10421, %rd10419, %rd10420;
	cvt.u32.u64 	%r3033, %rd10421;
	shr.u64 	%rd10422, %rd10421, 63;
	and.b64  	%rd10423, %rd973, 4294967295;
	add.s64 	%rd10424, %rd10422, %rd566;
	sub.s64 	%rd10425, %rd10423, %rd10424;
	cvt.u32.u64 	%r3032, %rd10425;
	shr.u64 	%rd10426, %rd10425, 63;
	cvt.u32.u64 	%r2476, %rd10426;
	add.s32 	%r2477, %r513, %r2476;
	sub.s32 	%r3031, %r3031, %r2477;
$L__BB1_879:
	add.s32 	%r2897, %r83, -1;
	setp.gt.s32 	%p1123, %r83, 0;
	@%p1123 bra 	$L__BB1_249;
	cvt.u64.u32 	%rd16081, %r3054;
	cvt.u64.u32 	%rd16080, %r3053;
	cvt.u64.u32 	%rd16079, %r3052;
	cvt.u64.u32 	%rd16078, %r3051;
	cvt.u64.u32 	%rd16077, %r3050;
	cvt.u64.u32 	%rd16076, %r3049;
	cvt.u64.u32 	%rd16075, %r3048;
	cvt.u64.u32 	%rd16074, %r3047;
	cvt.u64.u32 	%rd16073, %r3046;
	cvt.u64.u32 	%rd16072, %r3045;
	cvt.u64.u32 	%rd16071, %r3044;
	cvt.u64.u32 	%rd16070, %r3043;
	cvt.u64.u32 	%rd16069, %r3042;
	cvt.u64.u32 	%rd16068, %r3041;
	cvt.u64.u32 	%rd16067, %r3040;
	cvt.u64.u32 	%rd16066, %r3039;
$L__BB1_881:
	ld.const.u32 	%rd1362, [FIELD_P];
	ld.const.u32 	%rd1363, [FIELD_P+4];
	ld.const.u32 	%rd1364, [FIELD_P+8];
	ld.const.u32 	%rd1365, [FIELD_P+12];
	ld.const.u32 	%rd1366, [FIELD_P+16];
	ld.const.u32 	%rd1367, [FIELD_P+20];
	ld.const.u32 	%rd1368, [FIELD_P+24];
	ld.const.u32 	%r794, [FIELD_P+28];
	add.s64 	%rd13381, %rd1362, -2;
	cvt.u32.u64 	%r2715, %rd13381;
	shr.s64 	%rd13382, %rd13381, 63;
	add.s64 	%rd13383, %rd13382, %rd1363;
	cvt.u32.u64 	%r2716, %rd13383;
	shr.s64 	%rd13384, %rd13383, 63;
	add.s64 	%rd13385, %rd13384, %rd1364;
	cvt.u32.u64 	%r2717, %rd13385;
	shr.s64 	%rd13386, %rd13385, 63;
	add.s64 	%rd13387, %rd13386, %rd1365;
	cvt.u32.u64 	%r2718, %rd13387;
	st.local.v4.u32 	[%rd1], {%r2715, %r2716, %r2717, %r2718};
	shr.s64 	%rd13388, %rd13387, 63;
	add.s64 	%rd13389, %rd13388, %rd1366;
	cvt.u32.u64 	%r2719, %rd13389;
	shr.s64 	%rd13390, %rd13389, 63;
	add.s64 	%rd13391, %rd13390, %rd1367;
	cvt.u32.u64 	%r2720, %rd13391;
	shr.s64 	%rd13392, %rd13391, 63;
	add.s64 	%rd13393, %rd13392, %rd1368;
	cvt.u32.u64 	%r2721, %rd13393;
	shr.s64 	%rd13394, %rd13393, 63;
	cvt.u32.u64 	%r2722, %rd13394;
	add.s32 	%r2723, %r794, %r2722;
	st.local.v4.u32 	[%rd1+16], {%r2719, %r2720, %r2721, %r2723};
	mov.b32 	%r3081, 0;
	mov.b32 	%r3080, 1;
	mov.u32 	%r3082, %r3081;
	mov.u32 	%r3083, %r3081;
	mov.u32 	%r3084, %r3081;
	mov.u32 	%r3085, %r3081;
	mov.u32 	%r3086, %r3081;
	mov.u32 	%r3106, %r3081;
	mov.u32 	%r3079, %r3081;
$L__BB1_882:
	mul.wide.u32 	%rd13395, %r3079, 4;
	add.s64 	%rd13396, %rd1, %rd13395;
	ld.local.u32 	%r3097, [%rd13396];
	mov.b32 	%r3096, 0;
$L__BB1_883:
	and.b32  	%r2725, %r3097, 1;
	setp.eq.b32 	%p1124, %r2725, 1;
	not.pred 	%p1125, %p1124;
	@%p1125 bra 	$L__BB1_1042;
	mul.wide.u32 	%rd13397, %r3038, %r3080;
	cvt.u32.u64 	%r2726, %rd13397;
	shr.u64 	%rd13398, %rd13397, 32;
	mul.wide.u32 	%rd13399, %r3037, %r3080;
	add.s64 	%rd13400, %rd13398, %rd13399;
	shr.u64 	%rd13401, %rd13400, 32;
	mul.wide.u32 	%rd13402, %r3036, %r3080;
	add.s64 	%rd13403, %rd13401, %rd13402;
	shr.u64 	%rd13404, %rd13403, 32;
	mul.wide.u32 	%rd13405, %r3035, %r3080;
	add.s64 	%rd13406, %rd13404, %rd13405;
	shr.u64 	%rd13407, %rd13406, 32;
	mul.wide.u32 	%rd13408, %r3034, %r3080;
	add.s64 	%rd13409, %rd13407, %rd13408;
	shr.u64 	%rd13410, %rd13409, 32;
	mul.wide.u32 	%rd13411, %r3033, %r3080;
	add.s64 	%rd13412, %rd13410, %rd13411;
	shr.u64 	%rd13413, %rd13412, 32;
	mul.wide.u32 	%rd13414, %r3032, %r3080;
	add.s64 	%rd13415, %rd13413, %rd13414;
	shr.u64 	%rd13416, %rd13415, 32;
	mul.wide.u32 	%rd13417, %r3031, %r3080;
	add.s64 	%rd13418, %rd13416, %rd13417;
	shr.u64 	%rd13419, %rd13418, 32;
	mul.wide.u32 	%rd13420, %r3038, %r3081;
	and.b64  	%rd13421, %rd13400, 4294967295;
	add.s64 	%rd13422, %rd13420, %rd13421;
	shr.u64 	%rd13423, %rd13422, 32;
	mul.wide.u32 	%rd13424, %r3037, %r3081;
	and.b64  	%rd13425, %rd13403, 4294967295;
	add.s64 	%rd13426, %rd13423, %rd13425;
	add.s64 	%rd13427, %rd13426, %rd13424;
	shr.u64 	%rd13428, %rd13427, 32;
	mul.wide.u32 	%rd13429, %r3036, %r3081;
	and.b64  	%rd13430, %rd13406, 4294967295;
	add.s64 	%rd13431, %rd13428, %rd13430;
	add.s64 	%rd13432, %rd13431, %rd13429;
	shr.u64 	%rd13433, %rd13432, 32;
	mul.wide.u32 	%rd13434, %r3035, %r3081;
	and.b64  	%rd13435, %rd13409, 4294967295;
	add.s64 	%rd13436, %rd13433, %rd13435;
	add.s64 	%rd13437, %rd13436, %rd13434;
	shr.u64 	%rd13438, %rd13437, 32;
	mul.wide.u32 	%rd13439, %r3034, %r3081;
	and.b64  	%rd13440, %rd13412, 4294967295;
	add.s64 	%rd13441, %rd13438, %rd13440;
	add.s64 	%rd13442, %rd13441, %rd13439;
	shr.u64 	%rd13443, %rd13442, 32;
	mul.wide.u32 	%rd13444, %r3033, %r3081;
	and.b64  	%rd13445, %rd13415, 4294967295;
	add.s64 	%rd13446, %rd13443, %rd13445;
	add.s64 	%rd13447, %rd13446, %rd13444;
	shr.u64 	%rd13448, %rd13447, 32;
	mul.wide.u32 	%rd13449, %r3032, %r3081;
	and.b64  	%rd13450, %rd13418, 4294967295;
	add.s64 	%rd13451, %rd13448, %rd13450;
	add.s64 	%rd13452, %rd13451, %rd13449;
	shr.u64 	%rd13453, %rd13452, 32;
	mul.wide.u32 	%rd13454, %r3031, %r3081;
	add.s64 	%rd13455, %rd13453, %rd13419;
	add.s64 	%rd13456, %rd13455, %rd13454;
	shr.u64 	%rd13457, %rd13456, 32;
	mul.wide.u32 	%rd13458, %r3038, %r3082;
	and.b64  	%rd13459, %rd13427, 4294967295;
	add.s64 	%rd13460, %rd13458, %rd13459;
	shr.u64 	%rd13461, %rd13460, 32;
	mul.wide.u32 	%rd13462, %r3037, %r3082;
	and.b64  	%rd13463, %rd13432, 4294967295;
	add.s64 	%rd13464, %rd13461, %rd13463;
	add.s64 	%rd13465, %rd13464, %rd13462;
	shr.u64 	%rd13466, %rd13465, 32;
	mul.wide.u32 	%rd13467, %r3036, %r3082;
	and.b64  	%rd13468, %rd13437, 4294967295;
	add.s64 	%rd13469, %rd13466, %rd13468;
	add.s64 	%rd13470, %rd13469, %rd13467;
	shr.u64 	%rd13471, %rd13470, 32;
	mul.wide.u32 	%rd13472, %r3035, %r3082;
	and.b64  	%rd13473, %rd13442, 4294967295;
	add.s64 	%rd13474, %rd13471, %rd13473;
	add.s64 	%rd13475, %rd13474, %rd13472;
	shr.u64 	%rd13476, %rd13475, 32;
	mul.wide.u32 	%rd13477, %r3034, %r3082;
	and.b64  	%rd13478, %rd13447, 4294967295;
	add.s64 	%rd13479, %rd13476, %rd13478;
	add.s64 	%rd13480, %rd13479, %rd13477;
	shr.u64 	%rd13481, %rd13480, 32;
	mul.wide.u32 	%rd13482, %r3033, %r3082;
	and.b64  	%rd13483, %rd13452, 4294967295;
	add.s64 	%rd13484, %rd13481, %rd13483;
	add.s64 	%rd13485, %rd13484, %rd13482;
	shr.u64 	%rd13486, %rd13485, 32;
	mul.wide.u32 	%rd13487, %r3032, %r3082;
	and.b64  	%rd13488, %rd13456, 4294967295;
	add.s64 	%rd13489, %rd13486, %rd13488;
	add.s64 	%rd13490, %rd13489, %rd13487;
	shr.u64 	%rd13491, %rd13490, 32;
	mul.wide.u32 	%rd13492, %r3031, %r3082;
	add.s64 	%rd13493, %rd13491, %rd13457;
	add.s64 	%rd13494, %rd13493, %rd13492;
	shr.u64 	%rd13495, %rd13494, 32;
	mul.wide.u32 	%rd13496, %r3038, %r3083;
	and.b64  	%rd13497, %rd13465, 4294967295;
	add.s64 	%rd13498, %rd13496, %rd13497;
	shr.u64 	%rd13499, %rd13498, 32;
	mul.wide.u32 	%rd13500, %r3037, %r3083;
	and.b64  	%rd13501, %rd13470, 4294967295;
	add.s64 	%rd13502, %rd13499, %rd13501;
	add.s64 	%rd13503, %rd13502, %rd13500;
	shr.u64 	%rd13504, %rd13503, 32;
	mul.wide.u32 	%rd13505, %r3036, %r3083;
	and.b64  	%rd13506, %rd13475, 4294967295;
	add.s64 	%rd13507, %rd13504, %rd13506;
	add.s64 	%rd13508, %rd13507, %rd13505;
	shr.u64 	%rd13509, %rd13508, 32;
	mul.wide.u32 	%rd13510, %r3035, %r3083;
	and.b64  	%rd13511, %rd13480, 4294967295;
	add.s64 	%rd13512, %rd13509, %rd13511;
	add.s64 	%rd13513, %rd13512, %rd13510;
	shr.u64 	%rd13514, %rd13513, 32;
	mul.wide.u32 	%rd13515, %r3034, %r3083;
	and.b64  	%rd13516, %rd13485, 4294967295;
	add.s64 	%rd13517, %rd13514, %rd13516;
	add.s64 	%rd13518, %rd13517, %rd13515;
	shr.u64 	%rd13519, %rd13518, 32;
	mul.wide.u32 	%rd13520, %r3033, %r3083;
	and.b64  	%rd13521, %rd13490, 4294967295;
	add.s64 	%rd13522, %rd13519, %rd13521;
	add.s64 	%rd13523, %rd13522, %rd13520;
	shr.u64 	%rd13524, %rd13523, 32;
	mul.wide.u32 	%rd13525, %r3032, %r3083;
	and.b64  	%rd13526, %rd13494, 4294967295;
	add.s64 	%rd13527, %rd13524, %rd13526;
	add.s64 	%rd13528, %rd13527, %rd13525;
	shr.u64 	%rd13529, %rd13528, 32;
	mul.wide.u32 	%rd13530, %r3031, %r3083;
	add.s64 	%rd13531, %rd13529, %rd13495;
	add.s64 	%rd13532, %rd13531, %rd13530;
	shr.u64 	%rd13533, %rd13532, 32;
	mul.wide.u32 	%rd13534, %r3038, %r3084;
	and.b64  	%rd13535, %rd13503, 4294967295;
	add.s64 	%rd13536, %rd13534, %rd13535;
	shr.u64 	%rd13537, %rd13536, 32;
	mul.wide.u32 	%rd13538, %r3037, %r3084;
	and.b64  	%rd13539, %rd13508, 4294967295;
	add.s64 	%rd13540, %rd13537, %rd13539;
	add.s64 	%rd13541, %rd13540, %rd13538;
	shr.u64 	%rd13542, %rd13541, 32;
	mul.wide.u32 	%rd13543, %r3036, %r3084;
	and.b64  	%rd13544, %rd13513, 4294967295;
	add.s64 	%rd13545, %rd13542, %rd13544;
	add.s64 	%rd13546, %rd13545, %rd13543;
	shr.u64 	%rd13547, %rd13546, 32;
	mul.wide.u32 	%rd13548, %r3035, %r3084;
	and.b64  	%rd13549, %rd13518, 4294967295;
	add.s64 	%rd13550, %rd13547, %rd13549;
	add.s64 	%rd13551, %rd13550, %rd13548;
	shr.u64 	%rd13552, %rd13551, 32;
	mul.wide.u32 	%rd13553, %r3034, %r3084;
	and.b64  	%rd13554, %rd13523, 4294967295;
	add.s64 	%rd13555, %rd13552, %rd13554;
	add.s64 	%rd13556, %rd13555, %rd13553;
	shr.u64 	%rd13557, %rd13556, 32;
	mul.wide.u32 	%rd13558, %r3033, %r3084;
	and.b64  	%rd13559, %rd13528, 4294967295;
	add.s64 	%rd13560, %rd13557, %rd13559;
	add.s64 	%rd13561, %rd13560, %rd13558;
	shr.u64 	%rd13562, %rd13561, 32;
	mul.wide.u32 	%rd13563, %r3032, %r3084;
	and.b64  	%rd13564, %rd13532, 4294967295;
	add.s64 	%rd13565, %rd13562, %rd13564;
	add.s64 	%rd13566, %rd13565, %rd13563;
	shr.u64 	%rd13567, %rd13566, 32;
	mul.wide.u32 	%rd13568, %r3031, %r3084;
	add.s64 	%rd13569, %rd13567, %rd13533;
	add.s64 	%rd13570, %rd13569, %rd13568;
	shr.u64 	%rd13571, %rd13570, 32;
	mul.wide.u32 	%rd13572, %r3038, %r3085;
	and.b64  	%rd13573, %rd13541, 4294967295;
	add.s64 	%rd13574, %rd13572, %rd13573;
	shr.u64 	%rd13575, %rd13574, 32;
	mul.wide.u32 	%rd13576, %r3037, %r3085;
	and.b64  	%rd13577, %rd13546, 4294967295;
	add.s64 	%rd13578, %rd13575, %rd13577;
	add.s64 	%rd13579, %rd13578, %rd13576;
	shr.u64 	%rd13580, %rd13579, 32;
	mul.wide.u32 	%rd13581, %r3036, %r3085;
	and.b64  	%rd13582, %rd13551, 4294967295;
	add.s64 	%rd13583, %rd13580, %rd13582;
	add.s64 	%rd13584, %rd13583, %rd13581;
	shr.u64 	%rd13585, %rd13584, 32;
	mul.wide.u32 	%rd13586, %r3035, %r3085;
	and.b64  	%rd13587, %rd13556, 4294967295;
	add.s64 	%rd13588, %rd13585, %rd13587;
	add.s64 	%rd13589, %rd13588, %rd13586;
	shr.u64 	%rd13590, %rd13589, 32;
	mul.wide.u32 	%rd13591, %r3034, %r3085;
	and.b64  	%rd13592, %rd13561, 4294967295;
	add.s64 	%rd13593, %rd13590, %rd13592;
	add.s64 	%rd13594, %rd13593, %rd13591;
	shr.u64 	%rd13595, %rd13594, 32;
	mul.wide.u32 	%rd13596, %r3033, %r3085;
	and.b64  	%rd13597, %rd13566, 4294967295;
	add.s64 	%rd13598, %rd13595, %rd13597;
	add.s64 	%rd13599, %rd13598, %rd13596;
	shr.u64 	%rd13600, %rd13599, 32;
	mul.wide.u32 	%rd13601, %r3032, %r3085;
	and.b64  	%rd13602, %rd13570, 4294967295;
	add.s64 	%rd13603, %rd13600, %rd13602;
	add.s64 	%rd13604, %rd13603, %rd13601;
	shr.u64 	%rd13605, %rd13604, 32;
	mul.wide.u32 	%rd13606, %r3031, %r3085;
	add.s64 	%rd13607, %rd13605, %rd13571;
	add.s64 	%rd13608, %rd13607, %rd13606;
	shr.u64 	%rd13609, %rd13608, 32;
	mul.wide.u32 	%rd13610, %r3038, %r3086;
	and.b64  	%rd13611, %rd13579, 4294967295;
	add.s64 	%rd13612, %rd13610, %rd13611;
	shr.u64 	%rd13613, %rd13612, 32;
	mul.wide.u32 	%rd13614, %r3037, %r3086;
	and.b64  	%rd13615, %rd13584, 4294967295;
	add.s64 	%rd13616, %rd13613, %rd13615;
	add.s64 	%rd13617, %rd13616, %rd13614;
	shr.u64 	%rd13618, %rd13617, 32;
	mul.wide.u32 	%rd13619, %r3036, %r3086;
	and.b64  	%rd13620, %rd13589, 4294967295;
	add.s64 	%rd13621, %rd13618, %rd13620;
	add.s64 	%rd13622, %rd13621, %rd13619;
	shr.u64 	%rd13623, %rd13622, 32;
	mul.wide.u32 	%rd13624, %r3035, %r3086;
	and.b64  	%rd13625, %rd13594, 4294967295;
	add.s64 	%rd13626, %rd13623, %rd13625;
	add.s64 	%rd13627, %rd13626, %rd13624;
	shr.u64 	%rd13628, %rd13627, 32;
	mul.wide.u32 	%rd13629, %r3034, %r3086;
	and.b64  	%rd13630, %rd13599, 4294967295;
	add.s64 	%rd13631, %rd13628, %rd13630;
	add.s64 	%rd13632, %rd13631, %rd13629;
	shr.u64 	%rd13633, %rd13632, 32;
	mul.wide.u32 	%rd13634, %r3033, %r3086;
	and.b64  	%rd13635, %rd13604, 4294967295;
	add.s64 	%rd13636, %rd13633, %rd13635;
	add.s64 	%rd13637, %rd13636, %rd13634;
	shr.u64 	%rd13638, %rd13637, 32;
	mul.wide.u32 	%rd13639, %r3032, %r3086;
	and.b64  	%rd13640, %rd13608, 4294967295;
	add.s64 	%rd13641, %rd13638, %rd13640;
	add.s64 	%rd13642, %rd13641, %rd13639;
	shr.u64 	%rd13643, %rd13642, 32;
	mul.wide.u32 	%rd13644, %r3031, %r3086;
	add.s64 	%rd13645, %rd13643, %rd13609;
	add.s64 	%rd13646, %rd13645, %rd13644;
	shr.u64 	%rd13647, %rd13646, 32;
	mul.wide.u32 	%rd13648, %r3038, %r3106;
	and.b64  	%rd13649, %rd13617, 4294967295;
	add.s64 	%rd13650, %rd13648, %rd13649;
	shr.u64 	%rd13651, %rd13650, 32;
	mul.wide.u32 	%rd13652, %r3037, %r3106;
	and.b64  	%rd13653, %rd13622, 4294967295;
	add.s64 	%rd13654, %rd13651, %rd13653;
	add.s64 	%rd13655, %rd13654, %rd13652;
	cvt.u32.u64 	%r2727, %rd13655;
	shr.u64 	%rd13656, %rd13655, 32;
	mul.wide.u32 	%rd13657, %r3036, %r3106;
	and.b64  	%rd13658, %rd13627, 4294967295;
	add.s64 	%rd13659, %rd13656, %rd13658;
	add.s64 	%rd13660, %rd13659, %rd13657;
	shr.u64 	%rd13661, %rd13660, 32;
	mul.wide.u32 	%rd13662, %r3035, %r3106;
	and.b64  	%rd13663, %rd13632, 4294967295;
	add.s64 	%rd13664, %rd13661, %rd13663;
	add.s64 	%rd13665, %rd13664, %rd13662;
	shr.u64 	%rd13666, %rd13665, 32;
	mul.wide.u32 	%rd13667, %r3034, %r3106;
	and.b64  	%rd13668, %rd13637, 4294967295;
	add.s64 	%rd13669, %rd13666, %rd13668;
	add.s64 	%rd13670, %rd13669, %rd13667;
	shr.u64 	%rd13671, %rd13670, 32;
	mul.wide.u32 	%rd13672, %r3033, %r3106;
	and.b64  	%rd13673, %rd13642, 4294967295;
	add.s64 	%rd13674, %rd13671, %rd13673;
	add.s64 	%rd13675, %rd13674, %rd13672;
	shr.u64 	%rd13676, %rd13675, 32;
	mul.wide.u32 	%rd13677, %r3032, %r3106;
	and.b64  	%rd13678, %rd13646, 4294967295;
	add.s64 	%rd13679, %rd13676, %rd13678;
	add.s64 	%rd13680, %rd13679, %rd13677;
	shr.u64 	%rd13681, %rd13680, 32;
	mul.wide.u32 	%rd13682, %r3031, %r3106;
	add.s64 	%rd13683, %rd13681, %rd13647;
	add.s64 	%rd13684, %rd13683, %rd13682;
	shr.u64 	%rd13685, %rd13684, 32;
	and.b64  	%rd13686, %rd13655, 4294967295;
	mul.lo.s64 	%rd13687, %rd13686, 977;
	cvt.u32.u64 	%r2728, %rd13687;
	shr.u64 	%rd13688, %rd13687, 32;
	and.b64  	%rd13689, %rd13660, 4294967295;
	mad.lo.s64 	%rd13690, %rd13689, 977, %rd13688;
	shr.u64 	%rd13691, %rd13690, 32;
	and.b64  	%rd13692, %rd13665, 4294967295;
	mad.lo.s64 	%rd13693, %rd13692, 977, %rd13691;
	shr.u64 	%rd13694, %rd13693, 32;
	and.b64  	%rd13695, %rd13670, 4294967295;
	mad.lo.s64 	%rd13696, %rd13695, 977, %rd13694;
	shr.u64 	%rd13697, %rd13696, 32;
	and.b64  	%rd13698, %rd13675, 4294967295;
	mad.lo.s64 	%rd13699, %rd13698, 977, %rd13697;
	shr.u64 	%rd13700, %rd13699, 32;
	and.b64  	%rd13701, %rd13680, 4294967295;
	mad.lo.s64 	%rd13702, %rd13701, 977, %rd13700;
	shr.u64 	%rd13703, %rd13702, 32;
	and.b64  	%rd13704, %rd13684, 4294967295;
	mad.lo.s64 	%rd13705, %rd13704, 977, %rd13703;
	shr.u64 	%rd13706, %rd13705, 32;
	mad.lo.s64 	%rd13707, %rd13685, 977, %rd13706;
	shr.u64 	%rd13708, %rd13707, 32;
	add.s32 	%r2729, %r2726, %r2728;
	setp.lt.u32 	%p1126, %r2729, %r2726;
	selp.u64 	%rd13709, 1, 0, %p1126;
	and.b64  	%rd13710, %rd13422, 4294967295;
	and.b64  	%rd13711, %rd13690, 4294967295;
	add.s64 	%rd13712, %rd13710, %rd13709;
	add.s64 	%rd13713, %rd13712, %rd13711;
	cvt.u32.u64 	%r2730, %rd13713;
	shr.u64 	%rd13714, %rd13713, 32;
	and.b64  	%rd13715, %rd13460, 4294967295;
	and.b64  	%rd13716, %rd13693, 4294967295;
	add.s64 	%rd13717, %rd13714, %rd13715;
	add.s64 	%rd13718, %rd13717, %rd13716;
	shr.u64 	%rd13719, %rd13718, 32;
	and.b64  	%rd13720, %rd13498, 4294967295;
	and.b64  	%rd13721, %rd13696, 4294967295;
	add.s64 	%rd13722, %rd13719, %rd13720;
	add.s64 	%rd13723, %rd13722, %rd13721;
	shr.u64 	%rd13724, %rd13723, 32;
	and.b64  	%rd13725, %rd13536, 4294967295;
	and.b64  	%rd13726, %rd13699, 4294967295;
	add.s64 	%rd13727, %rd13724, %rd13725;
	add.s64 	%rd13728, %rd13727, %rd13726;
	shr.u64 	%rd13729, %rd13728, 32;
	and.b64  	%rd13730, %rd13574, 4294967295;
	and.b64  	%rd13731, %rd13702, 4294967295;
	add.s64 	%rd13732, %rd13729, %rd13730;
	add.s64 	%rd13733, %rd13732, %rd13731;
	shr.u64 	%rd13734, %rd13733, 32;
	and.b64  	%rd13735, %rd13612, 4294967295;
	and.b64  	%rd13736, %rd13705, 4294967295;
	add.s64 	%rd13737, %rd13734, %rd13735;
	add.s64 	%rd13738, %rd13737, %rd13736;
	shr.u64 	%rd13739, %rd13738, 32;
	and.b64  	%rd13740, %rd13650, 4294967295;
	and.b64  	%rd13741, %rd13707, 4294967295;
	add.s64 	%rd13742, %rd13739, %rd13740;
	add.s64 	%rd13743, %rd13742, %rd13741;
	shr.u64 	%rd13744, %rd13743, 32;
	add.s64 	%rd13745, %rd13708, %rd13744;
	add.s32 	%r2731, %r2730, %r2727;
	setp.lt.u32 	%p1127, %r2731, %r2730;
	selp.u64 	%rd13746, 1, 0, %p1127;
	and.b64  	%rd13747, %rd13718, 4294967295;
	add.s64 	%rd13748, %rd13747, %rd13746;
	add.s64 	%rd13749, %rd13748, %rd13689;
	shr.u64 	%rd13750, %rd13749, 32;
	and.b64  	%rd13751, %rd13723, 4294967295;
	add.s64 	%rd13752, %rd13750, %rd13751;
	add.s64 	%rd13753, %rd13752, %rd13692;
	shr.u64 	%rd13754, %rd13753, 32;
	and.b64  	%rd13755, %rd13728, 4294967295;
	add.s64 	%rd13756, %rd13754, %rd13755;
	add.s64 	%rd13757, %rd13756, %rd13695;
	shr.u64 	%rd13758, %rd13757, 32;
	and.b64  	%rd13759, %rd13733, 4294967295;
	add.s64 	%rd13760, %rd13758, %rd13759;
	add.s64 	%rd13761, %rd13760, %rd13698;
	shr.u64 	%rd13762, %rd13761, 32;
	and.b64  	%rd13763, %rd13738, 4294967295;
	add.s64 	%rd13764, %rd13762, %rd13763;
	add.s64 	%rd13765, %rd13764, %rd13701;
	shr.u64 	%rd13766, %rd13765, 32;
	and.b64  	%rd13767, %rd13743, 4294967295;
	add.s64 	%rd13768, %rd13766, %rd13767;
	add.s64 	%rd13769, %rd13768, %rd13704;
	cvt.u32.u64 	%r2732, %rd13769;
	shr.u64 	%rd13770, %rd13769, 32;
	add.s64 	%rd13771, %rd13770, %rd13745;
	add.s64 	%rd13772, %rd13771, %rd13685;
	shr.u64 	%rd13773, %rd13772, 32;
	and.b64  	%rd13774, %rd13772, 4294967295;
	mul.lo.s64 	%rd13775, %rd13774, 977;
	shr.u64 	%rd13776, %rd13775, 32;
	mad.lo.s64 	%rd13777, %rd13773, 977, %rd13776;
	cvt.u64.u32 	%rd13778, %r2729;
	and.b64  	%rd13779, %rd13775, 4294967295;
	add.s64 	%rd16082, %rd13779, %rd13778;
	shr.u64 	%rd13780, %rd16082, 32;
	cvt.u64.u32 	%rd13781, %r2731;
	add.s64 	%rd13782, %rd13780, %rd13781;
	add.s64 	%rd13783, %rd13772, %rd13777;
	and.b64  	%rd13784, %rd13783, 4294967295;
	add.s64 	%rd16083, %rd13782, %rd13784;
	shr.u64 	%rd13785, %rd16083, 32;
	and.b64  	%rd13786, %rd13749, 4294967295;
	add.s64 	%rd13787, %rd13785, %rd13786;
	add.s64 	%rd16084, %rd13787, %rd13773;
	shr.u64 	%rd13788, %rd16084, 32;
	and.b64  	%rd13789, %rd13753, 4294967295;
	add.s64 	%rd16085, %rd13788, %rd13789;
	shr.u64 	%rd13790, %rd16085, 32;
	and.b64  	%rd13791, %rd13757, 4294967295;
	add.s64 	%rd16086, %rd13790, %rd13791;
	shr.u64 	%rd13792, %rd16086, 32;
	and.b64  	%rd13793, %rd13761, 4294967295;
	add.s64 	%rd16087, %rd13792, %rd13793;
	shr.u64 	%rd13794, %rd16087, 32;
	and.b64  	%rd13795, %rd13765, 4294967295;
	add.s64 	%rd16088, %rd13794, %rd13795;
	{ .reg .b32 tmp; mov.b64 {tmp, %r2733}, %rd16088; }
	add.s32 	%r3106, %r2732, %r2733;
$L__BB1_885:
	cvt.u32.u64 	%r3086, %rd16088;
	cvt.u32.u64 	%r3085, %rd16087;
	cvt.u32.u64 	%r3084, %rd16086;
	cvt.u32.u64 	%r3083, %rd16085;
	cvt.u32.u64 	%r3082, %rd16084;
	cvt.u32.u64 	%r3081, %rd16083;
	cvt.u32.u64 	%r3080, %rd16082;
	setp.lt.u32 	%p1128, %r3106, %r794;
	@%p1128 bra 	$L__BB1_1042;
	setp.gt.u32 	%p1129, %r3106, %r794;
	@%p1129 bra 	$L__BB1_899;
	cvt.u32.u64 	%r2734, %rd1368;
	setp.gt.u32 	%p1130, %r2734, %r3086;
	@%p1130 bra 	$L__BB1_1042;
	setp.lt.u32 	%p1131, %r2734, %r3086;
	@%p1131 bra 	$L__BB1_899;
	cvt.u32.u64 	%r2736, %rd1367;
	setp.gt.u32 	%p1132, %r2736, %r3085;
	@%p1132 bra 	$L__BB1_1042;
	setp.lt.u32 	%p1133, %r2736, %r3085;
	@%p1133 bra 	$L__BB1_899;
	cvt.u32.u64 	%r2738, %rd1366;
	setp.gt.u32 	%p1134, %r2738, %r3084;
	@%p1134 bra 	$L__BB1_1042;
	setp.lt.u32 	%p1135, %r2738, %r3084;
	@%p1135 bra 	$L__BB1_899;
	cvt.u32.u64 	%r2740, %rd1365;
	setp.gt.u32 	%p1136, %r2740, %r3083;
	@%p1136 bra 	$L__BB1_1042;
	setp.lt.u32 	%p1137, %r2740, %r3083;
	@%p1137 bra 	$L__BB1_899;
	cvt.u32.u64 	%r2742, %rd1364;
	setp.gt.u32 	%p1138, %r2742, %r3082;
	@%p1138 bra 	$L__BB1_1042;
	setp.lt.u32 	%p1139, %r2742, %r3082;
	@%p1139 bra 	$L__BB1_899;
	cvt.u32.u64 	%r2744, %rd1363;
	setp.gt.u32 	%p1140, %r2744, %r3081;
	@%p1140 bra 	$L__BB1_1042;
	cvt.u32.u64 	%r2746, %rd1362;
	setp.ge.u32 	%p1141, %r2744, %r3081;
	setp.gt.u32 	%p1142, %r2746, %r3080;
	and.pred  	%p1143, %p1141, %p1142;
	@%p1143 bra 	$L__BB1_1042;
$L__BB1_899:
	and.b64  	%rd13797, %rd16082, 4294967295;
	sub.s64 	%rd16082, %rd13797, %rd1362;
	shr.u64 	%rd13798, %rd16082, 63;
	and.b64  	%rd13799, %rd16083, 4294967295;
	add.s64 	%rd13800, %rd13798, %rd1363;
	sub.s64 	%rd16083, %rd13799, %rd13800;
	shr.u64 	%rd13801, %rd16083, 63;
	and.b64  	%rd13802, %rd16084, 4294967295;
	add.s64 	%rd13803, %rd13801, %rd1364;
	sub.s64 	%rd16084, %rd13802, %rd13803;
	shr.u64 	%rd13804, %rd16084, 63;
	and.b64  	%rd13805, %rd16085, 4294967295;
	add.s64 	%rd13806, %rd13804, %rd1365;
	sub.s64 	%rd16085, %rd13805, %rd13806;
	shr.u64 	%rd13807, %rd16085, 63;
	and.b64  	%rd13808, %rd16086, 4294967295;
	add.s64 	%rd13809, %rd13807, %rd1366;
	sub.s64 	%rd16086, %rd13808, %rd13809;
	shr.u64 	%rd13810, %rd16086, 63;
	and.b64  	%rd13811, %rd16087, 4294967295;
	add.s64 	%rd13812, %rd13810, %rd1367;
	sub.s64 	%rd16087, %rd13811, %rd13812;
	shr.u64 	%rd13813, %rd16087, 63;
	and.b64  	%rd13814, %rd16088, 4294967295;
	add.s64 	%rd13815, %rd13813, %rd1368;
	sub.s64 	%rd16088, %rd13814, %rd13815;
	shr.u64 	%rd13816, %rd16088, 63;
	cvt.u32.u64 	%r2747, %rd13816;
	add.s32 	%r2748, %r794, %r2747;
	sub.s32 	%r3106, %r3106, %r2748;
	bra.uni 	$L__BB1_885;
$L__BB1_900:
	ld.const.u32 	%rd974, [FIELD_P];
	and.b64  	%rd10427, %rd474, 4294967295;
	and.b64  	%rd975, %rd441, 4294967295;
	sub.s64 	%rd10428, %rd10427, %rd975;
	cvt.u32.u64 	%r3002, %rd10428;
	shr.u64 	%rd10429, %rd10428, 63;
	and.b64  	%rd10430, %rd475, 4294967295;
	and.b64  	%rd976, %rd442, 4294967295;
	add.s64 	%rd10431, %rd10429, %rd976;
	sub.s64 	%rd15975, %rd10430, %rd10431;
	shr.u64 	%rd10432, %rd15975, 63;
	and.b64  	%rd10433, %rd476, 4294967295;
	and.b64  	%rd978, %rd443, 4294967295;
	add.s64 	%rd10434, %rd10432, %rd978;
	sub.s64 	%rd15976, %rd10433, %rd10434;
	shr.u64 	%rd10435, %rd15976, 63;
	and.b64  	%rd10436, %rd477, 4294967295;
	and.b64  	%rd980, %rd444, 4294967295;
	add.s64 	%rd10437, %rd10435, %rd980;
	sub.s64 	%rd15977, %rd10436, %rd10437;
	shr.u64 	%rd10438, %rd15977, 63;
	and.b64  	%rd10439, %rd478, 4294967295;
	and.b64  	%rd982, %rd445, 4294967295;
	add.s64 	%rd10440, %rd10438, %rd982;
	sub.s64 	%rd15978, %rd10439, %rd10440;
	shr.u64 	%rd10441, %rd15978, 63;
	and.b64  	%rd10442, %rd479, 4294967295;
	and.b64  	%rd984, %rd446, 4294967295;
	add.s64 	%rd10443, %rd10441, %rd984;
	sub.s64 	%rd15979, %rd10442, %rd10443;
	shr.u64 	%rd10444, %rd15979, 63;
	and.b64  	%rd10445, %rd480, 4294967295;
	and.b64  	%rd986, %rd447, 4294967295;
	add.s64 	%rd10446, %rd10444, %rd986;
	sub.s64 	%rd15980, %rd10445, %rd10446;
	shr.u64 	%rd10447, %rd15980, 63;
	cvt.u64.u32 	%rd10448, %r370;
	cvt.u64.u32 	%rd10449, %r359;
	add.s64 	%rd10450, %rd10447, %rd10449;
	sub.s64 	%rd10451, %rd10448, %rd10450;
	cvt.u32.u64 	%r3003, %rd10451;
	setp.gt.s64 	%p967, %rd10451, -1;
	@%p967 bra 	$L__BB1_902;
	cvt.u32.u64 	%r2478, %rd974;
	add.s32 	%r3002, %r2478, %r3002;
	setp.lt.u32 	%p968, %r3002, %r2478;
	selp.u64 	%rd10452, 1, 0, %p968;
	and.b64  	%rd10453, %rd15975, 4294967295;
	add.s64 	%rd10454, %rd10453, %rd10452;
	add.s64 	%rd15975, %rd10454, %rd577;
	shr.u64 	%rd10455, %rd15975, 32;
	and.b64  	%rd10456, %rd15976, 4294967295;
	add.s64 	%rd10457, %rd10455, %rd10456;
	add.s64 	%rd15976, %rd10457, %rd569;
	shr.u64 	%rd10458, %rd15976, 32;
	and.b64  	%rd10459, %rd15977, 4294967295;
	add.s64 	%rd10460, %rd10458, %rd10459;
	add.s64 	%rd15977, %rd10460, %rd568;
	shr.u64 	%rd10461, %rd15977, 32;
	and.b64  	%rd10462, %rd15978, 4294967295;
	add.s64 	%rd10463, %rd10461, %rd10462;
	add.s64 	%rd15978, %rd10463, %rd567;
	shr.u64 	%rd10464, %rd15978, 32;
	and.b64  	%rd10465, %rd15979, 4294967295;
	add.s64 	%rd10466, %rd10464, %rd10465;
	add.s64 	%rd15979, %rd10466, %rd565;
	shr.u64 	%rd10467, %rd15979, 32;
	and.b64  	%rd10468, %rd15980, 4294967295;
	add.s64 	%rd10469, %rd10467, %rd10468;
	add.s64 	%rd15980, %rd10469, %rd566;
	{ .reg .b32 tmp; mov.b64 {tmp, %r2479}, %rd15980; }
	add.s32 	%r2480, %r3003, %r2479;
	add.s32 	%r3003, %r2480, %r2142;
$L__BB1_902:
	and.b64  	%rd10470, %rd558, 4294967295;
	and.b64  	%rd1000, %rd530, 4294967295;
	sub.s64 	%rd10471, %rd10470, %rd1000;
	cvt.u32.u64 	%r3004, %rd10471;
	shr.u64 	%rd10472, %rd10471, 63;
	and.b64  	%rd10473, %rd559, 4294967295;
	and.b64  	%rd1001, %rd531, 4294967295;
	add.s64 	%rd10474, %rd10472, %rd1001;
	sub.s64 	%rd15981, %rd10473, %rd10474;
	shr.u64 	%rd10475, %rd15981, 63;
	and.b64  	%rd10476, %rd560, 4294967295;
	and.b64  	%rd1003, %rd532, 4294967295;
	add.s64 	%rd10477, %rd10475, %rd1003;
	sub.s64 	%rd15982, %rd10476, %rd10477;
	shr.u64 	%rd10478, %rd15982, 63;
	and.b64  	%rd10479, %rd561, 4294967295;
	and.b64  	%rd1005, %rd533, 4294967295;
	add.s64 	%rd10480, %rd10478, %rd1005;
	sub.s64 	%rd15983, %rd10479, %rd10480;
	shr.u64 	%rd10481, %rd15983, 63;
	and.b64  	%rd10482, %rd562, 4294967295;
	and.b64  	%rd1007, %rd534, 4294967295;
	add.s64 	%rd10483, %rd10481, %rd1007;
	sub.s64 	%rd15984, %rd10482, %rd10483;
	shr.u64 	%rd10484, %rd15984, 63;
	and.b64  	%rd10485, %rd563, 4294967295;
	and.b64  	%rd1009, %rd535, 4294967295;
	add.s64 	%rd10486, %rd10484, %rd1009;
	sub.s64 	%rd15985, %rd10485, %rd10486;
	shr.u64 	%rd10487, %rd15985, 63;
	and.b64  	%rd10488, %rd564, 4294967295;
	and.b64  	%rd1011, %rd536, 4294967295;
	add.s64 	%rd10489, %rd10487, %rd1011;
	sub.s64 	%rd15986, %rd10488, %rd10489;
	shr.u64 	%rd10490, %rd15986, 63;
	cvt.u64.u32 	%rd10491, %r417;
	cvt.u64.u32 	%rd10492, %r406;
	add.s64 	%rd10493, %rd10490, %rd10492;
	sub.s64 	%rd10494, %rd10491, %rd10493;
	cvt.u32.u64 	%r3005, %rd10494;
	setp.gt.s64 	%p969, %rd10494, -1;
	@%p969 bra 	$L__BB1_904;
	cvt.u32.u64 	%r2481, %rd974;
	add.s32 	%r3004, %r2481, %r3004;
	setp.lt.u32 	%p970, %r3004, %r2481;
	selp.u64 	%rd10495, 1, 0, %p970;
	and.b64  	%rd10496, %rd15981, 4294967295;
	add.s64 	%rd10497, %rd10496, %rd10495;
	add.s64 	%rd15981, %rd10497, %rd577;
	shr.u64 	%rd10498, %rd15981, 32;
	and.b64  	%rd10499, %rd15982, 4294967295;
	add.s64 	%rd10500, %rd10498, %rd10499;
	add.s64 	%rd15982, %rd10500, %rd569;
	shr.u64 	%rd10501, %rd15982, 32;
	and.b64  	%rd10502, %rd15983, 4294967295;
	add.s64 	%rd10503, %rd10501, %rd10502;
	add.s64 	%rd15983, %rd10503, %rd568;
	shr.u64 	%rd10504, %rd15983, 32;
	and.b64  	%rd10505, %rd15984, 4294967295;
	add.s64 	%rd10506, %rd10504, %rd10505;
	add.s64 	%rd15984, %rd10506, %rd567;
	shr.u64 	%rd10507, %rd15984, 32;
	and.b64  	%rd10508, %rd15985, 4294967295;
	add.s64 	%rd10509, %rd10507, %rd10508;
	add.s64 	%rd15985, %rd10509, %rd565;
	shr.u64 	%rd10510, %rd15985, 32;
	and.b64  	%rd10511, %rd15986, 4294967295;
	add.s64 	%rd10512, %rd10510, %rd10511;
	add.s64 	%rd15986, %rd10512, %rd566;
	{ .reg .b32 tmp; mov.b64 {tmp, %r2482}, %rd15986; }
	add.s32 	%r2483, %r3005, %r2482;
	add.s32 	%r3005, %r2483, %r2142;
$L__BB1_904:
	cvt.u64.u32 	%rd10513, %r3002;
	mul.wide.u32 	%rd10514, %r3002, %r3002;
	cvt.u32.u64 	%r2484, %rd10514;
	shr.u64 	%rd10515, %rd10514, 32;
	and.b64  	%rd1025, %rd15975, 4294967295;
	mul.lo.s64 	%rd10516, %rd1025, %rd10513;
	add.s64 	%rd10517, %rd10515, %rd10516;
	shr.u64 	%rd10518, %rd10517, 32;
	and.b64  	%rd1026, %rd15976, 4294967295;
	mul.lo.s64 	%rd10519, %rd1026, %rd10513;
	add.s64 	%rd10520, %rd10518, %rd10519;
	shr.u64 	%rd10521, %rd10520, 32;
	and.b64  	%rd1027, %rd15977, 4294967295;
	mul.lo.s64 	%rd10522, %rd1027, %rd10513;
	add.s64 	%rd10523, %rd10521, %rd10522;
	shr.u64 	%rd10524, %rd10523, 32;
	and.b64  	%rd1028, %rd15978, 4294967295;
	mul.lo.s64 	%rd10525, %rd1028, %rd10513;
	add.s64 	%rd10526, %rd10524, %rd10525;
	shr.u64 	%rd10527, %rd10526, 32;
	and.b64  	%rd1029, %rd15979, 4294967295;
	mul.lo.s64 	%rd10528, %rd1029, %rd10513;
	add.s64 	%rd10529, %rd10527, %rd10528;
	shr.u64 	%rd10530, %rd10529, 32;
	and.b64  	%rd1030, %rd15980, 4294967295;
	mul.lo.s64 	%rd10531, %rd1030, %rd10513;
	add.s64 	%rd10532, %rd10530, %rd10531;
	shr.u64 	%rd10533, %rd10532, 32;
	cvt.u64.u32 	%rd10534, %r3003;
	mul.wide.u32 	%rd10535, %r3003, %r3002;
	add.s64 	%rd10536, %rd10533, %rd10535;
	shr.u64 	%rd10537, %rd10536, 32;
	and.b64  	%rd10538, %rd10517, 4294967295;
	add.s64 	%rd10539, %rd10516, %rd10538;
	shr.u64 	%rd10540, %rd10539, 32;
	and.b64  	%rd10541, %rd10520, 4294967295;
	add.s64 	%rd10542, %rd10540, %rd10541;
	mad.lo.s64 	%rd10543, %rd1025, %rd1025, %rd10542;
	shr.u64 	%rd10544, %rd10543, 32;
	mul.lo.s64 	%rd10545, %rd1026, %rd1025;
	and.b64  	%rd10546, %rd10523, 4294967295;
	add.s64 	%rd10547, %rd10544, %rd10546;
	add.s64 	%rd10548, %rd10547, %rd10545;
	shr.u64 	%rd10549, %rd10548, 32;
	mul.lo.s64 	%rd10550, %rd1027, %rd1025;
	and.b64  	%rd10551, %rd10526, 4294967295;
	add.s64 	%rd10552, %rd10549, %rd10551;
	add.s64 	%rd10553, %rd10552, %rd10550;
	shr.u64 	%rd10554, %rd10553, 32;
	mul.lo.s64 	%rd10555, %rd1028, %rd1025;
	and.b64  	%rd10556, %rd10529, 4294967295;
	add.s64 	%rd10557, %rd10554, %rd10556;
	add.s64 	%rd10558, %rd10557, %rd10555;
	shr.u64 	%rd10559, %rd10558, 32;
	mul.lo.s64 	%rd10560, %rd1029, %rd1025;
	and.b64  	%rd10561, %rd10532, 4294967295;
	add.s64 	%rd10562, %rd10559, %rd10561;
	add.s64 	%rd10563, %rd10562, %rd10560;
	shr.u64 	%rd10564, %rd10563, 32;
	mul.lo.s64 	%rd10565, %rd1030, %rd1025;
	and.b64  	%rd10566, %rd10536, 4294967295;
	add.s64 	%rd10567, %rd10564, %rd10566;
	add.s64 	%rd10568, %rd10567, %rd10565;
	shr.u64 	%rd10569, %rd10568, 32;
	mul.lo.s64 	%rd10570, %rd1025, %rd10534;
	add.s64 	%rd10571, %rd10569, %rd10537;
	add.s64 	%rd10572, %rd10571, %rd10570;
	shr.u64 	%rd10573, %rd10572, 32;
	and.b64  	%rd10574, %rd10543, 4294967295;
	add.s64 	%rd10575, %rd10519, %rd10574;
	shr.u64 	%rd10576, %rd10575, 32;
	and.b64  	%rd10577, %rd10548, 4294967295;
	add.s64 	%rd10578, %rd10576, %rd10577;
	add.s64 	%rd10579, %rd10578, %rd10545;
	shr.u64 	%rd10580, %rd10579, 32;
	and.b64  	%rd10581, %rd10553, 4294967295;
	add.s64 	%rd10582, %rd10580, %rd10581;
	mad.lo.s64 	%rd10583, %rd1026, %rd1026, %rd10582;
	shr.u64 	%rd10584, %rd10583, 32;
	mul.lo.s64 	%rd10585, %rd1027, %rd1026;
	and.b64  	%rd10586, %rd10558, 4294967295;
	add.s64 	%rd10587, %rd10584, %rd10586;
	add.s64 	%rd10588, %rd10587, %rd10585;
	shr.u64 	%rd10589, %rd10588, 32;
	mul.lo.s64 	%rd10590, %rd1028, %rd1026;
	and.b64  	%rd10591, %rd10563, 4294967295;
	add.s64 	%rd10592, %rd10589, %rd10591;
	add.s64 	%rd10593, %rd10592, %rd10590;
	shr.u64 	%rd10594, %rd10593, 32;
	mul.lo.s64 	%rd10595, %rd1029, %rd1026;
	and.b64  	%rd10596, %rd10568, 4294967295;
	add.s64 	%rd10597, %rd10594, %rd10596;
	add.s64 	%rd10598, %rd10597, %rd10595;
	shr.u64 	%rd10599, %rd10598, 32;
	mul.lo.s64 	%rd10600, %rd1030, %rd1026;
	and.b64  	%rd10601, %rd10572, 4294967295;
	add.s64 	%rd10602, %rd10599, %rd10601;
	add.s64 	%rd10603, %rd10602, %rd10600;
	shr.u64 	%rd10604, %rd10603, 32;
	mul.lo.s64 	%rd10605, %rd1026, %rd10534;
	add.s64 	%rd10606, %rd10604, %rd10573;
	add.s64 	%rd10607, %rd10606, %rd10605;
	shr.u64 	%rd10608, %rd10607, 32;
	and.b64  	%rd10609, %rd10579, 4294967295;
	add.s64 	%rd10610, %rd10522, %rd10609;
	shr.u64 	%rd10611, %rd10610, 32;
	and.b64  	%rd10612, %rd10583, 4294967295;
	add.s64 	%rd10613, %rd10611, %rd10612;
	add.s64 	%rd10614, %rd10613, %rd10550;
	shr.u64 	%rd10615, %rd10614, 32;
	and.b64  	%rd10616, %rd10588, 4294967295;
	add.s64 	%rd10617, %rd10615, %rd10616;
	add.s64 	%rd10618, %rd10617, %rd10585;
	shr.u64 	%rd10619, %rd10618, 32;
	and.b64  	%rd10620, %rd10593, 4294967295;
	add.s64 	%rd10621, %rd10619, %rd10620;
	mad.lo.s64 	%rd10622, %rd1027, %rd1027, %rd10621;
	shr.u64 	%rd10623, %rd10622, 32;
	mul.lo.s64 	%rd10624, %rd1028, %rd1027;
	and.b64  	%rd10625, %rd10598, 4294967295;
	add.s64 	%rd10626, %rd10623, %rd10625;
	add.s64 	%rd10627, %rd10626, %rd10624;
	shr.u64 	%rd10628, %rd10627, 32;
	mul.lo.s64 	%rd10629, %rd1029, %rd1027;
	and.b64  	%rd10630, %rd10603, 4294967295;
	add.s64 	%rd10631, %rd10628, %rd10630;
	add.s64 	%rd10632, %rd10631, %rd10629;
	shr.u64 	%rd10633, %rd10632, 32;
	mul.lo.s64 	%rd10634, %rd1030, %rd1027;
	and.b64  	%rd10635, %rd10607, 4294967295;
	add.s64 	%rd10636, %rd10633, %rd10635;
	add.s64 	%rd10637, %rd10636, %rd10634;
	shr.u64 	%rd10638, %rd10637, 32;
	mul.lo.s64 	%rd10639, %rd1027, %rd10534;
	add.s64 	%rd10640, %rd10638, %rd10608;
	add.s64 	%rd10641, %rd10640, %rd10639;
	shr.u64 	%rd10642, %rd10641, 32;
	and.b64  	%rd10643, %rd10614, 4294967295;
	add.s64 	%rd10644, %rd10525, %rd10643;
	shr.u64 	%rd10645, %rd10644, 32;
	and.b64  	%rd10646, %rd10618, 4294967295;
	add.s64 	%rd10647, %rd10645, %rd10646;
	add.s64 	%rd10648, %rd10647, %rd10555;
	shr.u64 	%rd10649, %rd10648, 32;
	and.b64  	%rd10650, %rd10622, 4294967295;
	add.s64 	%rd10651, %rd10649, %rd10650;
	add.s64 	%rd10652, %rd10651, %rd10590;
	shr.u64 	%rd10653, %rd10652, 32;
	and.b64  	%rd10654, %rd10627, 4294967295;
	add.s64 	%rd10655, %rd10653, %rd10654;
	add.s64 	%rd10656, %rd10655, %rd10624;
	shr.u64 	%rd10657, %rd10656, 32;
	and.b64  	%rd10658, %rd10632, 4294967295;
	add.s64 	%rd10659, %rd10657, %rd10658;
	mad.lo.s64 	%rd10660, %rd1028, %rd1028, %rd10659;
	shr.u64 	%rd10661, %rd10660, 32;
	mul.lo.s64 	%rd10662, %rd1029, %rd1028;
	and.b64  	%rd10663, %rd10637, 4294967295;
	add.s64 	%rd10664, %rd10661, %rd10663;
	add.s64 	%rd10665, %rd10664, %rd10662;
	shr.u64 	%rd10666, %rd10665, 32;
	mul.lo.s64 	%rd10667, %rd1030, %rd1028;
	and.b64  	%rd10668, %rd10641, 4294967295;
	add.s64 	%rd10669, %rd10666, %rd10668;
	add.s64 	%rd10670, %rd10669, %rd10667;
	shr.u64 	%rd10671, %rd10670, 32;
	mul.lo.s64 	%rd10672, %rd1028, %rd10534;
	add.s64 	%rd10673, %rd10671, %rd10642;
	add.s64 	%rd10674, %rd10673, %rd10672;
	shr.u64 	%rd10675, %rd10674, 32;
	and.b64  	%rd10676, %rd10648, 4294967295;
	add.s64 	%rd10677, %rd10528, %rd10676;
	shr.u64 	%rd10678, %rd10677, 32;
	and.b64  	%rd10679, %rd10652, 4294967295;
	add.s64 	%rd10680, %rd10678, %rd10679;
	add.s64 	%rd10681, %rd10680, %rd10560;
	shr.u64 	%rd10682, %rd10681, 32;
	and.b64  	%rd10683, %rd10656, 4294967295;
	add.s64 	%rd10684, %rd10682, %rd10683;
	add.s64 	%rd10685, %rd10684, %rd10595;
	shr.u64 	%rd10686, %rd10685, 32;
	and.b64  	%rd10687, %rd10660, 4294967295;
	add.s64 	%rd10688, %rd10686, %rd10687;
	add.s64 	%rd10689, %rd10688, %rd10629;
	shr.u64 	%rd10690, %rd10689, 32;
	and.b64  	%rd10691, %rd10665, 4294967295;
	add.s64 	%rd10692, %rd10690, %rd10691;
	add.s64 	%rd10693, %rd10692, %rd10662;
	shr.u64 	%rd10694, %rd10693, 32;
	and.b64  	%rd10695, %rd10670, 4294967295;
	add.s64 	%rd10696, %rd10694, %rd10695;
	mad.lo.s64 	%rd10697, %rd1029, %rd1029, %rd10696;
	shr.u64 	%rd10698, %rd10697, 32;
	mul.lo.s64 	%rd10699, %rd1030, %rd1029;
	and.b64  	%rd10700, %rd10674, 4294967295;
	add.s64 	%rd10701, %rd10698, %rd10700;
	add.s64 	%rd10702, %rd10701, %rd10699;
	shr.u64 	%rd10703, %rd10702, 32;
	mul.lo.s64 	%rd10704, %rd1029, %rd10534;
	add.s64 	%rd10705, %rd10703, %rd10675;
	add.s64 	%rd10706, %rd10705, %rd10704;
	shr.u64 	%rd10707, %rd10706, 32;
	and.b64  	%rd10708, %rd10681, 4294967295;
	add.s64 	%rd10709, %rd10531, %rd10708;
	shr.u64 	%rd10710, %rd10709, 32;
	and.b64  	%rd10711, %rd10685, 4294967295;
	add.s64 	%rd10712, %rd10710, %rd10711;
	add.s64 	%rd10713, %rd10712, %rd10565;
	shr.u64 	%rd10714, %rd10713, 32;
	and.b64  	%rd10715, %rd10689, 4294967295;
	add.s64 	%rd10716, %rd10714, %rd10715;
	add.s64 	%rd10717, %rd10716, %rd10600;
	shr.u64 	%rd10718, %rd10717, 32;
	and.b64  	%rd10719, %rd10693, 4294967295;
	add.s64 	%rd10720, %rd10718, %rd10719;
	add.s64 	%rd10721, %rd10720, %rd10634;
	shr.u64 	%rd10722, %rd10721, 32;
	and.b64  	%rd10723, %rd10697, 4294967295;
	add.s64 	%rd10724, %rd10722, %rd10723;
	add.s64 	%rd10725, %rd10724, %rd10667;
	shr.u64 	%rd10726, %rd10725, 32;
	and.b64  	%rd10727, %rd10702, 4294967295;
	add.s64 	%rd10728, %rd10726, %rd10727;
	add.s64 	%rd10729, %rd10728, %rd10699;
	shr.u64 	%rd10730, %rd10729, 32;
	and.b64  	%rd10731, %rd10706, 4294967295;
	add.s64 	%rd10732, %rd10730, %rd10731;
	mad.lo.s64 	%rd10733, %rd1030, %rd1030, %rd10732;
	shr.u64 	%rd10734, %rd10733, 32;
	mul.lo.s64 	%rd10735, %rd1030, %rd10534;
	add.s64 	%rd10736, %rd10734, %rd10707;
	add.s64 	%rd10737, %rd10736, %rd10735;
	shr.u64 	%rd10738, %rd10737, 32;
	and.b64  	%rd10739, %rd10713, 4294967295;
	add.s64 	%rd10740, %rd10535, %rd10739;
	shr.u64 	%rd10741, %rd10740, 32;
	and.b64  	%rd10742, %rd10717, 4294967295;
	add.s64 	%rd10743, %rd10741, %rd10742;
	add.s64 	%rd10744, %rd10743, %rd10570;
	cvt.u32.u64 	%r2485, %rd10744;
	shr.u64 	%rd10745, %rd10744, 32;
	and.b64  	%rd10746, %rd10721, 4294967295;
	add.s64 	%rd10747, %rd10745, %rd10746;
	add.s64 	%rd10748, %rd10747, %rd10605;
	shr.u64 	%rd10749, %rd10748, 32;
	and.b64  	%rd10750, %rd10725, 4294967295;
	add.s64 	%rd10751, %rd10749, %rd10750;
	add.s64 	%rd10752, %rd10751, %rd10639;
	shr.u64 	%rd10753, %rd10752, 32;
	and.b64  	%rd10754, %rd10729, 4294967295;
	add.s64 	%rd10755, %rd10753, %rd10754;
	add.s64 	%rd10756, %rd10755, %rd10672;
	shr.u64 	%rd10757, %rd10756, 32;
	and.b64  	%rd10758, %rd10733, 4294967295;
	add.s64 	%rd10759, %rd10757, %rd10758;
	add.s64 	%rd10760, %rd10759, %rd10704;
	shr.u64 	%rd10761, %rd10760, 32;
	and.b64  	%rd10762, %rd10737, 4294967295;
	add.s64 	%rd10763, %rd10761, %rd10762;
	add.s64 	%rd10764, %rd10763, %rd10735;
	shr.u64 	%rd10765, %rd10764, 32;
	mul.wide.u32 	%rd10766, %r3003, %r3003;
	add.s64 	%rd10767, %rd10765, %rd10738;
	add.s64 	%rd10768, %rd10767, %rd10766;
	shr.u64 	%rd10769, %rd10768, 32;
	and.b64  	%rd10770, %rd10744, 4294967295;
	mul.lo.s64 	%rd10771, %rd10770, 977;
	cvt.u32.u64 	%r2486, %rd10771;
	shr.u64 	%rd10772, %rd10771, 32;
	and.b64  	%rd10773, %rd10748, 4294967295;
	mad.lo.s64 	%rd10774, %rd10773, 977, %rd10772;
	shr.u64 	%rd10775, %rd10774, 32;
	and.b64  	%rd10776, %rd10752, 4294967295;
	mad.lo.s64 	%rd10777, %rd10776, 977, %rd10775;
	shr.u64 	%rd10778, %rd10777, 32;
	and.b64  	%rd10779, %rd10756, 4294967295;
	mad.lo.s64 	%rd10780, %rd10779, 977, %rd10778;
	shr.u64 	%rd10781, %rd10780, 32;
	and.b64  	%rd10782, %rd10760, 4294967295;
	mad.lo.s64 	%rd10783, %rd10782, 977, %rd10781;
	shr.u64 	%rd10784, %rd10783, 32;
	and.b64  	%rd10785, %rd10764, 4294967295;
	mad.lo.s64 	%rd10786, %rd10785, 977, %rd10784;
	shr.u64 	%rd10787, %rd10786, 32;
	and.b64  	%rd10788, %rd10768, 4294967295;
	mad.lo.s64 	%rd10789, %rd10788, 977, %rd10787;
	shr.u64 	%rd10790, %rd10789, 32;
	mad.lo.s64 	%rd10791, %rd10769, 977, %rd10790;
	shr.u64 	%rd10792, %rd10791, 32;
	add.s32 	%r2487, %r2484, %r2486;
	setp.lt.u32 	%p971, %r2487, %r2484;
	selp.u64 	%rd10793, 1, 0, %p971;
	and.b64  	%rd10794, %rd10539, 4294967295;
	and.b64  	%rd10795, %rd10774, 4294967295;
	add.s64 	%rd10796, %rd10794, %rd10793;
	add.s64 	%rd10797, %rd10796, %rd10795;
	cvt.u32.u64 	%r2488, %rd10797;
	shr.u64 	%rd10798, %rd10797, 32;
	and.b64  	%rd10799, %rd10575, 4294967295;
	and.b64  	%rd10800, %rd10777, 4294967295;
	add.s64 	%rd10801, %rd10798, %rd10799;
	add.s64 	%rd10802, %rd10801, %rd10800;
	shr.u64 	%rd10803, %rd10802, 32;
	and.b64  	%rd10804, %rd10610, 4294967295;
	and.b64  	%rd10805, %rd10780, 4294967295;
	add.s64 	%rd10806, %rd10803, %rd10804;
	add.s64 	%rd10807, %rd10806, %rd10805;
	shr.u64 	%rd10808, %rd10807, 32;
	and.b64  	%rd10809, %rd10644, 4294967295;
	and.b64  	%rd10810, %rd10783, 4294967295;
	add.s64 	%rd10811, %rd10808, %rd10809;
	add.s64 	%rd10812, %rd10811, %rd10810;
	shr.u64 	%rd10813, %rd10812, 32;
	and.b64  	%rd10814, %rd10677, 4294967295;
	and.b64  	%rd10815, %rd10786, 4294967295;
	add.s64 	%rd10816, %rd10813, %rd10814;
	add.s64 	%rd10817, %rd10816, %rd10815;
	shr.u64 	%rd10818, %rd10817, 32;
	and.b64  	%rd10819, %rd10709, 4294967295;
	and.b64  	%rd10820, %rd10789, 4294967295;
	add.s64 	%rd10821, %rd10818, %rd10819;
	add.s64 	%rd10822, %rd10821, %rd10820;
	shr.u64 	%rd10823, %rd10822, 32;
	and.b64  	%rd10824, %rd10740, 4294967295;
	and.b64  	%rd10825, %rd10791, 4294967295;
	add.s64 	%rd10826, %rd10823, %rd10824;
	add.s64 	%rd10827, %rd10826, %rd10825;
	shr.u64 	%rd10828, %rd10827, 32;
	add.s64 	%rd10829, %rd10792, %rd10828;
	add.s32 	%r2489, %r2488, %r2485;
	setp.lt.u32 	%p972, %r2489, %r2488;
	selp.u64 	%rd10830, 1, 0, %p972;
	and.b64  	%rd10831, %rd10802, 4294967295;
	add.s64 	%rd10832, %rd10831, %rd10830;
	add.s64 	%rd10833, %rd10832, %rd10773;
	shr.u64 	%rd10834, %rd10833, 32;
	and.b64  	%rd10835, %rd10807, 4294967295;
	add.s64 	%rd10836, %rd10834, %rd10835;
	add.s64 	%rd10837, %rd10836, %rd10776;
	shr.u64 	%rd10838, %rd10837, 32;
	and.b64  	%rd10839, %rd10812, 4294967295;
	add.s64 	%rd10840, %rd10838, %rd10839;
	add.s64 	%rd10841, %rd10840, %rd10779;
	shr.u64 	%rd10842, %rd10841, 32;
	and.b64  	%rd10843, %rd10817, 4294967295;
	add.s64 	%rd10844, %rd10842, %rd10843;
	add.s64 	%rd10845, %rd10844, %rd10782;
	shr.u64 	%rd10846, %rd10845, 32;
	and.b64  	%rd10847, %rd10822, 4294967295;
	add.s64 	%rd10848, %rd10846, %rd10847;
	add.s64 	%rd10849, %rd10848, %rd10785;
	shr.u64 	%rd10850, %rd10849, 32;
	and.b64  	%rd10851, %rd10827, 4294967295;
	add.s64 	%rd10852, %rd10850, %rd10851;
	add.s64 	%rd10853, %rd10852, %rd10788;
	cvt.u32.u64 	%r2490, %rd10853;
	shr.u64 	%rd10854, %rd10853, 32;
	add.s64 	%rd10855, %rd10854, %rd10829;
	add.s64 	%rd10856, %rd10855, %rd10769;
	shr.u64 	%rd10857, %rd10856, 32;
	and.b64  	%rd10858, %rd10856, 4294967295;
	mul.lo.s64 	%rd10859, %rd10858, 977;
	shr.u64 	%rd10860, %rd10859, 32;
	mad.lo.s64 	%rd10861, %rd10857, 977, %rd10860;
	cvt.u64.u32 	%rd10862, %r2487;
	and.b64  	%rd10863, %rd10859, 4294967295;
	add.s64 	%rd15987, %rd10863, %rd10862;
	shr.u64 	%rd10864, %rd15987, 32;
	cvt.u64.u32 	%rd10865, %r2489;
	add.s64 	%rd10866, %rd10864, %rd10865;
	add.s64 	%rd10867, %rd10856, %rd10861;
	and.b64  	%rd10868, %rd10867, 4294967295;
	add.s64 	%rd15988, %rd10866, %rd10868;
	shr.u64 	%rd10869, %rd15988, 32;
	and.b64  	%rd10870, %rd10833, 4294967295;
	add.s64 	%rd10871, %rd10869, %rd10870;
	add.s64 	%rd15989, %rd10871, %rd10857;
	shr.u64 	%rd10872, %rd15989, 32;
	and.b64  	%rd10873, %rd10837, 4294967295;
	add.s64 	%rd15990, %rd10872, %rd10873;
	shr.u64 	%rd10874, %rd15990, 32;
	and.b64  	%rd10875, %rd10841, 4294967295;
	add.s64 	%rd15991, %rd10874, %rd10875;
	shr.u64 	%rd10876, %rd15991, 32;
	and.b64  	%rd10877, %rd10845, 4294967295;
	add.s64 	%rd15992, %rd10876, %rd10877;
	shr.u64 	%rd10878, %rd15992, 32;
	and.b64  	%rd10879, %rd10849, 4294967295;
	add.s64 	%rd15993, %rd10878, %rd10879;
	{ .reg .b32 tmp; mov.b64 {tmp, %r2491}, %rd15993; }
	add.s32 	%r3006, %r2490, %r2491;
$L__BB1_905:
	cvt.u32.u64 	%r648, %rd15993;
	cvt.u32.u64 	%r649, %rd15992;
	cvt.u32.u64 	%r650, %rd15991;
	cvt.u32.u64 	%r651, %rd15990;
	cvt.u32.u64 	%r652, %rd15989;
	cvt.u32.u64 	%r653, %rd15988;
	ld.const.u32 	%r654, [FIELD_P+28];
	setp.lt.u32 	%p973, %r3006, %r654;
	@%p973 bra 	$L__BB1_920;
	ld.const.u32 	%rd1045, [FIELD_P+20];
	ld.const.u32 	%rd1046, [FIELD_P+24];
	ld.const.u32 	%rd1047, [FIELD_P+16];
	ld.const.u32 	%rd1048, [FIELD_P+12];
	ld.const.u32 	%rd1049, [FIELD_P+8];
	ld.const.u32 	%rd1050, [FIELD_P+4];
	ld.const.u32 	%rd1051, [FIELD_P];
	setp.gt.u32 	%p974, %r3006, %r654;
	@%p974 bra 	$L__BB1_919;
	cvt.u32.u64 	%r2492, %rd1046;
	setp.gt.u32 	%p975, %r2492, %r648;
	@%p975 bra 	$L__BB1_920;
	setp.lt.u32 	%p976, %r2492, %r648;
	@%p976 bra 	$L__BB1_919;
	cvt.u32.u64 	%r2494, %rd1045;
	setp.gt.u32 	%p977, %r2494, %r649;
	@%p977 bra 	$L__BB1_920;
	setp.lt.u32 	%p978, %r2494, %r649;
	@%p978 bra 	$L__BB1_919;
	cvt.u32.u64 	%r2496, %rd1047;
	setp.gt.u32 	%p979, %r2496, %r650;
	@%p979 bra 	$L__BB1_920;
	setp.lt.u32 	%p980, %r2496, %r650;
	@%p980 bra 	$L__BB1_919;
	cvt.u32.u64 	%r2498, %rd1048;
	setp.gt.u32 	%p981, %r2498, %r651;
	@%p981 bra 	$L__BB1_920;
	setp.lt.u32 	%p982, %r2498, %r651;
	@%p982 bra 	$L__BB1_919;
	cvt.u32.u64 	%r2500, %rd1049;
	setp.gt.u32 	%p983, %r2500, %r652;
	@%p983 bra 	$L__BB1_920;
	setp.lt.u32 	%p984, %r2500, %r652;
	@%p984 bra 	$L__BB1_919;
	cvt.u32.u64 	%r2502, %rd1050;
	setp.gt.u32 	%p985, %r2502, %r653;
	@%p985 bra 	$L__BB1_920;
	cvt.u32.u64 	%r2504, %rd1051;
	setp.ge.u32 	%p986, %r2502, %r653;
	cvt.u32.u64 	%r2505, %rd15987;
	setp.gt.u32 	%p987, %r2504, %r2505;
	and.pred  	%p988, %p986, %p987;
	@%p988 bra 	$L__BB1_920;
$L__BB1_919:
	and.b64  	%rd10881, %rd15987, 4294967295;
	sub.s64 	%rd15987, %rd10881, %rd1051;
	shr.u64 	%rd10882, %rd15987, 63;
	and.b64  	%rd10883, %rd15988, 4294967295;
	add.s64 	%rd10884, %rd10882, %rd1050;
	sub.s64 	%rd15988, %rd10883, %rd10884;
	shr.u64 	%rd10885, %rd15988, 63;
	and.b64  	%rd10886, %rd15989, 4294967295;
	add.s64 	%rd10887, %rd10885, %rd1049;
	sub.s64 	%rd15989, %rd10886, %rd10887;
	shr.u64 	%rd10888, %rd15989, 63;
	and.b64  	%rd10889, %rd15990, 4294967295;
	add.s64 	%rd10890, %rd10888, %rd1048;
	sub.s64 	%rd15990, %rd10889, %rd10890;
	shr.u64 	%rd10891, %rd15990, 63;
	and.b64  	%rd10892, %rd15991, 4294967295;
	add.s64 	%rd10893, %rd10891, %rd1047;
	sub.s64 	%rd15991, %rd10892, %rd10893;
	shr.u64 	%rd10894, %rd15991, 63;
	and.b64  	%rd10895, %rd15992, 4294967295;
	add.s64 	%rd10896, %rd10894, %rd1045;
	sub.s64 	%rd15992, %rd10895, %rd10896;
	shr.u64 	%rd10897, %rd15992, 63;
	and.b64  	%rd10898, %rd15993, 4294967295;
	add.s64 	%rd10899, %rd10897, %rd1046;
	sub.s64 	%rd15993, %rd10898, %rd10899;
	shr.u64 	%rd10900, %rd15993, 63;
	cvt.u32.u64 	%r2506, %rd10900;
	add.s32 	%r2507, %r654, %r2506;
	sub.s32 	%r3006, %r3006, %r2507;
	bra.uni 	$L__BB1_905;
$L__BB1_920:
	and.b64  	%rd1059, %rd15987, 4294967295;
	cvt.u64.u32 	%rd10901, %r3002;
	mul.lo.s64 	%rd10902, %rd1059, %rd10901;
	cvt.u32.u64 	%r2508, %rd10902;
	shr.u64 	%rd10903, %rd10902, 32;
	mad.lo.s64 	%rd10904, %rd1025, %rd1059, %rd10903;
	shr.u64 	%rd10905, %rd10904, 32;
	mad.lo.s64 	%rd10906, %rd1026, %rd1059, %rd10905;
	shr.u64 	%rd10907, %rd10906, 32;
	mad.lo.s64 	%rd10908, %rd1027, %rd1059, %rd10907;
	shr.u64 	%rd10909, %rd10908, 32;
	mad.lo.s64 	%rd10910, %rd1028, %rd1059, %rd10909;
	shr.u64 	%rd10911, %rd10910, 32;
	mad.lo.s64 	%rd10912, %rd1029, %rd1059, %rd10911;
	shr.u64 	%rd10913, %rd10912, 32;
	mad.lo.s64 	%rd10914, %rd1030, %rd1059, %rd10913;
	shr.u64 	%rd10915, %rd10914, 32;
	cvt.u64.u32 	%rd10916, %r3003;
	mad.lo.s64 	%rd10917, %rd1059, %rd10916, %rd10915;
	shr.u64 	%rd10918, %rd10917, 32;
	and.b64  	%rd1060, %rd15988, 4294967295;
	and.b64  	%rd10919, %rd10904, 4294967295;
	mad.lo.s64 	%rd10920, %rd1060, %rd10901, %rd10919;
	shr.u64 	%rd10921, %rd10920, 32;
	and.b64  	%rd10922, %rd10906, 4294967295;
	add.s64 	%rd10923, %rd10921, %rd10922;
	mad.lo.s64 	%rd10924, %rd1025, %rd1060, %rd10923;
	shr.u64 	%rd10925, %rd10924, 32;
	and.b64  	%rd10926, %rd10908, 4294967295;
	add.s64 	%rd10927, %rd10925, %rd10926;
	mad.lo.s64 	%rd10928, %rd1026, %rd1060, %rd10927;
	shr.u64 	%rd10929, %rd10928, 32;
	and.b64  	%rd10930, %rd10910, 4294967295;
	add.s64 	%rd10931, %rd10929, %rd10930;
	mad.lo.s64 	%rd10932, %rd1027, %rd1060, %rd10931;
	shr.u64 	%rd10933, %rd10932, 32;
	and.b64  	%rd10934, %rd10912, 4294967295;
	add.s64 	%rd10935, %rd10933, %rd10934;
	mad.lo.s64 	%rd10936, %rd1028, %rd1060, %rd10935;
	shr.u64 	%rd10937, %rd10936, 32;
	and.b64  	%rd10938, %rd10914, 4294967295;
	add.s64 	%rd10939, %rd10937, %rd10938;
	mad.lo.s64 	%rd10940, %rd1029, %rd1060, %rd10939;
	shr.u64 	%rd10941, %rd10940, 32;
	and.b64  	%rd10942, %rd10917, 4294967295;
	add.s64 	%rd10943, %rd10941, %rd10942;
	mad.lo.s64 	%rd10944, %rd1030, %rd1060, %rd10943;
	shr.u64 	%rd10945, %rd10944, 32;
	add.s64 	%rd10946, %rd10945, %rd10918;
	mad.lo.s64 	%rd10947, %rd1060, %rd10916, %rd10946;
	shr.u64 	%rd10948, %rd10947, 32;
	and.b64  	%rd1061, %rd15989, 4294967295;
	and.b64  	%rd10949, %rd10924, 4294967295;
	mad.lo.s64 	%rd10950, %rd1061, %rd10901, %rd10949;
	shr.u64 	%rd10951, %rd10950, 32;
	and.b64  	%rd10952, %rd10928, 4294967295;
	add.s64 	%rd10953, %rd10951, %rd10952;
	mad.lo.s64 	%rd10954, %rd1025, %rd1061, %rd10953;
	shr.u64 	%rd10955, %rd10954, 32;
	and.b64  	%rd10956, %rd10932, 4294967295;
	add.s64 	%rd10957, %rd10955, %rd10956;
	mad.lo.s64 	%rd10958, %rd1026, %rd1061, %rd10957;
	shr.u64 	%rd10959, %rd10958, 32;
	and.b64  	%rd10960, %rd10936, 4294967295;
	add.s64 	%rd10961, %rd10959, %rd10960;
	mad.lo.s64 	%rd10962, %rd1027, %rd1061, %rd10961;
	shr.u64 	%rd10963, %rd10962, 32;
	and.b64  	%rd10964, %rd10940, 4294967295;
	add.s64 	%rd10965, %rd10963, %rd10964;
	mad.lo.s64 	%rd10966, %rd1028, %rd1061, %rd10965;
	shr.u64 	%rd10967, %rd10966, 32;
	and.b64  	%rd10968, %rd10944, 4294967295;
	add.s64 	%rd10969, %rd10967, %rd10968;
	mad.lo.s64 	%rd10970, %rd1029, %rd1061, %rd10969;
	shr.u64 	%rd10971, %rd10970, 32;
	and.b64  	%rd10972, %rd10947, 4294967295;
	add.s64 	%rd10973, %rd10971, %rd10972;
	mad.lo.s64 	%rd10974, %rd1030, %rd1061, %rd10973;
	shr.u64 	%rd10975, %rd10974, 32;
	add.s64 	%rd10976, %rd10975, %rd10948;
	mad.lo.s64 	%rd10977, %rd1061, %rd10916, %rd10976;
	shr.u64 	%rd10978, %rd10977, 32;
	and.b64  	%rd1062, %rd15990, 4294967295;
	and.b64  	%rd10979, %rd10954, 4294967295;
	mad.lo.s64 	%rd10980, %rd1062, %rd10901, %rd10979;
	shr.u64 	%rd10981, %rd10980, 32;
	and.b64  	%rd10982, %rd10958, 4294967295;
	add.s64 	%rd10983, %rd10981, %rd10982;
	mad.lo.s64 	%rd10984, %rd1025, %rd1062, %rd10983;
	shr.u64 	%rd10985, %rd10984, 32;
	and.b64  	%rd10986, %rd10962, 4294967295;
	add.s64 	%rd10987, %rd10985, %rd10986;
	mad.lo.s64 	%rd10988, %rd1026, %rd1062, %rd10987;
	shr.u64 	%rd10989, %rd10988, 32;
	and.b64  	%rd10990, %rd10966, 4294967295;
	add.s64 	%rd10991, %rd10989, %rd10990;
	mad.lo.s64 	%rd10992, %rd1027, %rd1062, %rd10991;
	shr.u64 	%rd10993, %rd10992, 32;
	and.b64  	%rd10994, %rd10970, 4294967295;
	add.s64 	%rd10995, %rd10993, %rd10994;
	mad.lo.s64 	%rd10996, %rd1028, %rd1062, %rd10995;
	shr.u64 	%rd10997, %rd10996, 32;
	and.b64  	%rd10998, %rd10974, 4294967295;
	add.s64 	%rd10999, %rd10997, %rd10998;
	mad.lo.s64 	%rd11000, %rd1029, %rd1062, %rd10999;
	shr.u64 	%rd11001, %rd11000, 32;
	and.b64  	%rd11002, %rd10977, 4294967295;
	add.s64 	%rd11003, %rd11001, %rd11002;
	mad.lo.s64 	%rd11004, %rd1030, %rd1062, %rd11003;
	shr.u64 	%rd11005, %rd11004, 32;
	add.s64 	%rd11006, %rd11005, %rd10978;
	mad.lo.s64 	%rd11007, %rd1062, %rd10916, %rd11006;
	shr.u64 	%rd11008, %rd11007, 32;
	and.b64  	%rd1063, %rd15991, 4294967295;
	and.b64  	%rd11009, %rd10984, 4294967295;
	mad.lo.s64 	%rd11010, %rd1063, %rd10901, %rd11009;
	shr.u64 	%rd11011, %rd11010, 32;
	and.b64  	%rd11012, %rd10988, 4294967295;
	add.s64 	%rd11013, %rd11011, %rd11012;
	mad.lo.s64 	%rd11014, %rd1025, %rd1063, %rd11013;
	shr.u64 	%rd11015, %rd11014, 32;
	and.b64  	%rd11016, %rd10992, 4294967295;
	add.s64 	%rd11017, %rd11015, %rd11016;
	mad.lo.s64 	%rd11018, %rd1026, %rd1063, %rd11017;
	shr.u64 	%rd11019, %rd11018, 32;
	and.b64  	%rd11020, %rd10996, 4294967295;
	add.s64 	%rd11021, %rd11019, %rd11020;
	mad.lo.s64 	%rd11022, %rd1027, %rd1063, %rd11021;
	shr.u64 	%rd11023, %rd11022, 32;
	and.b64  	%rd11024, %rd11000, 4294967295;
	add.s64 	%rd11025, %rd11023, %rd11024;
	mad.lo.s64 	%rd11026, %rd1028, %rd1063, %rd11025;
	shr.u64 	%rd11027, %rd11026, 32;
	and.b64  	%rd11028, %rd11004, 4294967295;
	add.s64 	%rd11029, %rd11027, %rd11028;
	mad.lo.s64 	%rd11030, %rd1029, %rd1063, %rd11029;
	shr.u64 	%rd11031, %rd11030, 32;
	and.b64  	%rd11032, %rd11007, 4294967295;
	add.s64 	%rd11033, %rd11031, %rd11032;
	mad.lo.s64 	%rd11034, %rd1030, %rd1063, %rd11033;
	shr.u64 	%rd11035, %rd11034, 32;
	add.s64 	%rd11036, %rd11035, %rd11008;
	mad.lo.s64 	%rd11037, %rd1063, %rd10916, %rd11036;
	shr.u64 	%rd11038, %rd11037, 32;
	and.b64  	%rd1064, %rd15992, 4294967295;
	and.b64  	%rd11039, %rd11014, 4294967295;
	mad.lo.s64 	%rd11040, %rd1064, %rd10901, %rd11039;
	shr.u64 	%rd11041, %rd11040, 32;
	and.b64  	%rd11042, %rd11018, 4294967295;
	add.s64 	%rd11043, %rd11041, %rd11042;
	mad.lo.s64 	%rd11044, %rd1025, %rd1064, %rd11043;
	shr.u64 	%rd11045, %rd11044, 32;
	and.b64  	%rd11046, %rd11022, 4294967295;
	add.s64 	%rd11047, %rd11045, %rd11046;
	mad.lo.s64 	%rd11048, %rd1026, %rd1064, %rd11047;
	shr.u64 	%rd11049, %rd11048, 32;
	and.b64  	%rd11050, %rd11026, 4294967295;
	add.s64 	%rd11051, %rd11049, %rd11050;
	mad.lo.s64 	%rd11052, %rd1027, %rd1064, %rd11051;
	shr.u64 	%rd11053, %rd11052, 32;
	and.b64  	%rd11054, %rd11030, 4294967295;
	add.s64 	%rd11055, %rd11053, %rd11054;
	mad.lo.s64 	%rd11056, %rd1028, %rd1064, %rd11055;
	shr.u64 	%rd11057, %rd11056, 32;
	and.b64  	%rd11058, %rd11034, 4294967295;
	add.s64 	%rd11059, %rd11057, %rd11058;
	mad.lo.s64 	%rd11060, %rd1029, %rd1064, %rd11059;
	shr.u64 	%rd11061, %rd11060, 32;
	and.b64  	%rd11062, %rd11037, 4294967295;
	add.s64 	%rd11063, %rd11061, %rd11062;
	mad.lo.s64 	%rd11064, %rd1030, %rd1064, %rd11063;
	shr.u64 	%rd11065, %rd11064, 32;
	add.s64 	%rd11066, %rd11065, %rd11038;
	mad.lo.s64 	%rd11067, %rd1064, %rd10916, %rd11066;
	shr.u64 	%rd11068, %rd11067, 32;
	and.b64  	%rd1065, %rd15993, 4294967295;
	and.b64  	%rd11069, %rd11044, 4294967295;
	mad.lo.s64 	%rd11070, %rd1065, %rd10901, %rd11069;
	shr.u64 	%rd11071, %rd11070, 32;
	and.b64  	%rd11072, %rd11048, 4294967295;
	add.s64 	%rd11073, %rd11071, %rd11072;
	mad.lo.s64 	%rd11074, %rd1025, %rd1065, %rd11073;
	shr.u64 	%rd11075, %rd11074, 32;
	and.b64  	%rd11076, %rd11052, 4294967295;
	add.s64 	%rd11077, %rd11075, %rd11076;
	mad.lo.s64 	%rd11078, %rd1026, %rd1065, %rd11077;
	shr.u64 	%rd11079, %rd11078, 32;
	and.b64  	%rd11080, %rd11056, 4294967295;
	add.s64 	%rd11081, %rd11079, %rd11080;
	mad.lo.s64 	%rd11082, %rd1027, %rd1065, %rd11081;
	shr.u64 	%rd11083, %rd11082, 32;
	and.b64  	%rd11084, %rd11060, 4294967295;
	add.s64 	%rd11085, %rd11083, %rd11084;
	mad.lo.s64 	%rd11086, %rd1028, %rd1065, %rd11085;
	shr.u64 	%rd11087, %rd11086, 32;
	and.b64  	%rd11088, %rd11064, 4294967295;
	add.s64 	%rd11089, %rd11087, %rd11088;
	mad.lo.s64 	%rd11090, %rd1029, %rd1065, %rd11089;
	shr.u64 	%rd11091, %rd11090, 32;
	and.b64  	%rd11092, %rd11067, 4294967295;
	add.s64 	%rd11093, %rd11091, %rd11092;
	mad.lo.s64 	%rd11094, %rd1030, %rd1065, %rd11093;
	shr.u64 	%rd11095, %rd11094, 32;
	add.s64 	%rd11096, %rd11095, %rd11068;
	mad.lo.s64 	%rd11097, %rd1065, %rd10916, %rd11096;
	shr.u64 	%rd11098, %rd11097, 32;
	cvt.u64.u32 	%rd11099, %r3006;
	mul.wide.u32 	%rd11100, %r3002, %r3006;
	and.b64  	%rd11101, %rd11074, 4294967295;
	add.s64 	%rd11102, %rd11100, %rd11101;
	shr.u64 	%rd11103, %rd11102, 32;
	and.b64  	%rd11104, %rd11078, 4294967295;
	add.s64 	%rd11105, %rd11103, %rd11104;
	mad.lo.s64 	%rd11106, %rd1025, %rd11099, %rd11105;
	cvt.u32.u64 	%r2509, %rd11106;
	shr.u64 	%rd11107, %rd11106, 32;
	and.b64  	%rd11108, %rd11082, 4294967295;
	add.s64 	%rd11109, %rd11107, %rd11108;
	mad.lo.s64 	%rd11110, %rd1026, %rd11099, %rd11109;
	shr.u64 	%rd11111, %rd11110, 32;
	and.b64  	%rd11112, %rd11086, 4294967295;
	add.s64 	%rd11113, %rd11111, %rd11112;
	mad.lo.s64 	%rd11114, %rd1027, %rd11099, %rd11113;
	shr.u64 	%rd11115, %rd11114, 32;
	and.b64  	%rd11116, %rd11090, 4294967295;
	add.s64 	%rd11117, %rd11115, %rd11116;
	mad.lo.s64 	%rd11118, %rd1028, %rd11099, %rd11117;
	shr.u64 	%rd11119, %rd11118, 32;
	and.b64  	%rd11120, %rd11094, 4294967295;
	add.s64 	%rd11121, %rd11119, %rd11120;
	mad.lo.s64 	%rd11122, %rd1029, %rd11099, %rd11121;
	shr.u64 	%rd11123, %rd11122, 32;
	and.b64  	%rd11124, %rd11097, 4294967295;
	add.s64 	%rd11125, %rd11123, %rd11124;
	mad.lo.s64 	%rd11126, %rd1030, %rd11099, %rd11125;
	shr.u64 	%rd11127, %rd11126, 32;
	mul.wide.u32 	%rd11128, %r3003, %r3006;
	add.s64 	%rd11129, %rd11127, %rd11098;
	add.s64 	%rd11130, %rd11129, %rd11128;
	shr.u64 	%rd11131, %rd11130, 32;
	and.b64  	%rd11132, %rd11106, 4294967295;
	mul.lo.s64 	%rd11133, %rd11132, 977;
	cvt.u32.u64 	%r2510, %rd11133;
	shr.u64 	%rd11134, %rd11133, 32;
	and.b64  	%rd11135, %rd11110, 4294967295;
	mad.lo.s64 	%rd11136, %rd11135, 977, %rd11134;
	shr.u64 	%rd11137, %rd11136, 32;
	and.b64  	%rd11138, %rd11114, 4294967295;
	mad.lo.s64 	%rd11139, %rd11138, 977, %rd11137;
	shr.u64 	%rd11140, %rd11139, 32;
	and.b64  	%rd11141, %rd11118, 4294967295;
	mad.lo.s64 	%rd11142, %rd11141, 977, %rd11140;
	shr.u64 	%rd11143, %rd11142, 32;
	and.b64  	%rd11144, %rd11122, 4294967295;
	mad.lo.s64 	%rd11145, %rd11144, 977, %rd11143;
	shr.u64 	%rd11146, %rd11145, 32;
	and.b64  	%rd11147, %rd11126, 4294967295;
	mad.lo.s64 	%rd11148, %rd11147, 977, %rd11146;
	shr.u64 	%rd11149, %rd11148, 32;
	and.b64  	%rd11150, %rd11130, 4294967295;
	mad.lo.s64 	%rd11151, %rd11150, 977, %rd11149;
	shr.u64 	%rd11152, %rd11151, 32;
	mad.lo.s64 	%rd11153, %rd11131, 977, %rd11152;
	shr.u64 	%rd11154, %rd11153, 32;
	add.s32 	%r2511, %r2508, %r2510;
	setp.lt.u32 	%p989, %r2511, %r2508;
	selp.u64 	%rd11155, 1, 0, %p989;
	and.b64  	%rd11156, %rd10920, 4294967295;
	and.b64  	%rd11157, %rd11136, 4294967295;
	add.s64 	%rd11158, %rd11156, %rd11155;
	add.s64 	%rd11159, %rd11158, %rd11157;
	cvt.u32.u64 	%r2512, %rd11159;
	shr.u64 	%rd11160, %rd11159, 32;
	and.b64  	%rd11161, %rd10950, 4294967295;
	and.b64  	%rd11162, %rd11139, 4294967295;
	add.s64 	%rd11163, %rd11160, %rd11161;
	add.s64 	%rd11164, %rd11163, %rd11162;
	shr.u64 	%rd11165, %rd11164, 32;
	and.b64  	%rd11166, %rd10980, 4294967295;
	and.b64  	%rd11167, %rd11142, 4294967295;
	add.s64 	%rd11168, %rd11165, %rd11166;
	add.s64 	%rd11169, %rd11168, %rd11167;
	shr.u64 	%rd11170, %rd11169, 32;
	and.b64  	%rd11171, %rd11010, 4294967295;
	and.b64  	%rd11172, %rd11145, 4294967295;
	add.s64 	%rd11173, %rd11170, %rd11171;
	add.s64 	%rd11174, %rd11173, %rd11172;
	shr.u64 	%rd11175, %rd11174, 32;
	and.b64  	%rd11176, %rd11040, 4294967295;
	and.b64  	%rd11177, %rd11148, 4294967295;
	add.s64 	%rd11178, %rd11175, %rd11176;
	add.s64 	%rd11179, %rd11178, %rd11177;
	shr.u64 	%rd11180, %rd11179, 32;
	and.b64  	%rd11181, %rd11070, 4294967295;
	and.b64  	%rd11182, %rd11151, 4294967295;
	add.s64 	%rd11183, %rd11180, %rd11181;
	add.s64 	%rd11184, %rd11183, %rd11182;
	shr.u64 	%rd11185, %rd11184, 32;
	and.b64  	%rd11186, %rd11102, 4294967295;
	and.b64  	%rd11187, %rd11153, 4294967295;
	add.s64 	%rd11188, %rd11185, %rd11186;
	add.s64 	%rd11189, %rd11188, %rd11187;
	shr.u64 	%rd11190, %rd11189, 32;
	add.s64 	%rd11191, %rd11154, %rd11190;
	add.s32 	%r2513, %r2512, %r2509;
	setp.lt.u32 	%p990, %r2513, %r2512;
	selp.u64 	%rd11192, 1, 0, %p990;
	and.b64  	%rd11193, %rd11164, 4294967295;
	add.s64 	%rd11194, %rd11193, %rd11192;
	add.s64 	%rd11195, %rd11194, %rd11135;
	shr.u64 	%rd11196, %rd11195, 32;
	and.b64  	%rd11197, %rd11169, 4294967295;
	add.s64 	%rd11198, %rd11196, %rd11197;
	add.s64 	%rd11199, %rd11198, %rd11138;
	shr.u64 	%rd11200, %rd11199, 32;
	and.b64  	%rd11201, %rd11174, 4294967295;
	add.s64 	%rd11202, %rd11200, %rd11201;
	add.s64 	%rd11203, %rd11202, %rd11141;
	shr.u64 	%rd11204, %rd11203, 32;
	and.b64  	%rd11205, %rd11179, 4294967295;
	add.s64 	%rd11206, %rd11204, %rd11205;
	add.s64 	%rd11207, %rd11206, %rd11144;
	shr.u64 	%rd11208, %rd11207, 32;
	and.b64  	%rd11209, %rd11184, 4294967295;
	add.s64 	%rd11210, %rd11208, %rd11209;
	add.s64 	%rd11211, %rd11210, %rd11147;
	shr.u64 	%rd11212, %rd11211, 32;
	and.b64  	%rd11213, %rd11189, 4294967295;
	add.s64 	%rd11214, %rd11212, %rd11213;
	add.s64 	%rd11215, %rd11214, %rd11150;
	cvt.u32.u64 	%r2514, %rd11215;
	shr.u64 	%rd11216, %rd11215, 32;
	add.s64 	%rd11217, %rd11216, %rd11191;
	add.s64 	%rd11218, %rd11217, %rd11131;
	shr.u64 	%rd11219, %rd11218, 32;
	and.b64  	%rd11220, %rd11218, 4294967295;
	mul.lo.s64 	%rd11221, %rd11220, 977;
	shr.u64 	%rd11222, %rd11221, 32;
	mad.lo.s64 	%rd11223, %rd11219, 977, %rd11222;
	cvt.u64.u32 	%rd11224, %r2511;
	and.b64  	%rd11225, %rd11221, 4294967295;
	add.s64 	%rd15994, %rd11225, %rd11224;
	shr.u64 	%rd11226, %rd15994, 32;
	cvt.u64.u32 	%rd11227, %r2513;
	add.s64 	%rd11228, %rd11226, %rd11227;
	add.s64 	%rd11229, %rd11218, %rd11223;
	and.b64  	%rd11230, %rd11229, 4294967295;
	add.s64 	%rd15995, %rd11228, %rd11230;
	shr.u64 	%rd11231, %rd15995, 32;
	and.b64  	%rd11232, %rd11195, 4294967295;
	add.s64 	%rd11233, %rd11231, %rd11232;
	add.s64 	%rd15996, %rd11233, %rd11219;
	shr.u64 	%rd11234, %rd15996, 32;
	and.b64  	%rd11235, %rd11199, 4294967295;
	add.s64 	%rd15997, %rd11234, %rd11235;
	shr.u64 	%rd11236, %rd15997, 32;
	and.b64  	%rd11237, %rd11203, 4294967295;
	add.s64 	%rd15998, %rd11236, %rd11237;
	shr.u64 	%rd11238, %rd15998, 32;
	and.b64  	%rd11239, %rd11207, 4294967295;
	add.s64 	%rd15999, %rd11238, %rd11239;
	shr.u64 	%rd11240, %rd15999, 32;
	and.b64  	%rd11241, %rd11211, 4294967295;
	add.s64 	%rd16000, %rd11240, %rd11241;
	{ .reg .b32 tmp; mov.b64 {tmp, %r2515}, %rd16000; }
	add.s32 	%r3007, %r2514, %r2515;
$L__BB1_921:
	ld.const.u32 	%r658, [FIELD_P+28];
	setp.lt.u32 	%p991, %r3007, %r658;
	@%p991 bra 	$L__BB1_936;
	ld.const.u32 	%rd1080, [FIELD_P+20];
	ld.const.u32 	%rd1081, [FIELD_P+24];
	ld.const.u32 	%rd1082, [FIELD_P+16];
	ld.const.u32 	%rd1083, [FIELD_P+12];
	ld.const.u32 	%rd1084, [FIELD_P+8];
	setp.gt.u32 	%p992, %r3007, %r658;
	@%p992 bra 	$L__BB1_935;
	cvt.u32.u64 	%r2516, %rd1081;
	cvt.u32.u64 	%r2517, %rd16000;
	setp.gt.u32 	%p993, %r2516, %r2517;
	@%p993 bra 	$L__BB1_936;
	setp.lt.u32 	%p994, %r2516, %r2517;
	@%p994 bra 	$L__BB1_935;
	cvt.u32.u64 	%r2520, %rd1080;
	cvt.u32.u64 	%r2521, %rd15999;
	setp.gt.u32 	%p995, %r2520, %r2521;
	@%p995 bra 	$L__BB1_936;
	setp.lt.u32 	%p996, %r2520, %r2521;
	@%p996 bra 	$L__BB1_935;
	cvt.u32.u64 	%r2524, %rd1082;
	cvt.u32.u64 	%r2525, %rd15998;
	setp.gt.u32 	%p997, %r2524, %r2525;
	@%p997 bra 	$L__BB1_936;
	setp.lt.u32 	%p998, %r2524, %r2525;
	@%p998 bra 	$L__BB1_935;
	cvt.u32.u64 	%r2528, %rd1083;
	cvt.u32.u64 	%r2529, %rd15997;
	setp.gt.u32 	%p999, %r2528, %r2529;
	@%p999 bra 	$L__BB1_936;
	setp.lt.u32 	%p1000, %r2528, %r2529;
	@%p1000 bra 	$L__BB1_935;
	cvt.u32.u64 	%r2532, %rd1084;
	cvt.u32.u64 	%r2533, %rd15996;
	setp.gt.u32 	%p1001, %r2532, %r2533;
	@%p1001 bra 	$L__BB1_936;
	setp.lt.u32 	%p1002, %r2532, %r2533;
	@%p1002 bra 	$L__BB1_935;
	ld.const.u32 	%r2536, [FIELD_P+4];
	cvt.u64.u32 	%rd1085, %r2536;
	cvt.u32.u64 	%r2537, %rd15995;
	setp.gt.u32 	%p1003, %r2536, %r2537;
	@%p1003 bra 	$L__BB1_936;
	ld.const.u32 	%r2538, [FIELD_P];
	cvt.u32.u64 	%r2540, %rd1085;
	setp.ge.u32 	%p1004, %r2540, %r2537;
	cvt.u32.u64 	%r2542, %rd15994;
	setp.gt.u32 	%p1005, %r2538, %r2542;
	and.pred  	%p1006, %p1004, %p1005;
	@%p1006 bra 	$L__BB1_936;
$L__BB1_935:
	and.b64  	%rd11242, %rd15994, 4294967295;
	ld.const.u32 	%rd11243, [FIELD_P];
	sub.s64 	%rd15994, %rd11242, %rd11243;
	shr.u64 	%rd11244, %rd15994, 63;
	and.b64  	%rd11245, %rd15995, 4294967295;
	ld.const.u32 	%rd11246, [FIELD_P+4];
	add.s64 	%rd11247, %rd11244, %rd11246;
	sub.s64 	%rd15995, %rd11245, %rd11247;
	shr.u64 	%rd11248, %rd15995, 63;
	and.b64  	%rd11249, %rd15996, 4294967295;
	add.s64 	%rd11250, %rd11248, %rd1084;
	sub.s64 	%rd15996, %rd11249, %rd11250;
	shr.u64 	%rd11251, %rd15996, 63;
	and.b64  	%rd11252, %rd15997, 4294967295;
	add.s64 	%rd11253, %rd11251, %rd1083;
	sub.s64 	%rd15997, %rd11252, %rd11253;
	shr.u64 	%rd11254, %rd15997, 63;
	and.b64  	%rd11255, %rd15998, 4294967295;
	add.s64 	%rd11256, %rd11254, %rd1082;
	sub.s64 	%rd15998, %rd11255, %rd11256;
	shr.u64 	%rd11257, %rd15998, 63;
	and.b64  	%rd11258, %rd15999, 4294967295;
	add.s64 	%rd11259, %rd11257, %rd1080;
	sub.s64 	%rd15999, %rd11258, %rd11259;
	shr.u64 	%rd11260, %rd15999, 63;
	and.b64  	%rd11261, %rd16000, 4294967295;
	add.s64 	%rd11262, %rd11260, %rd1081;
	sub.s64 	%rd16000, %rd11261, %rd11262;
	shr.u64 	%rd11263, %rd16000, 63;
	cvt.u32.u64 	%r2543, %rd11263;
	add.s32 	%r2545, %r658, %r2543;
	sub.s32 	%r3007, %r3007, %r2545;
	bra.uni 	$L__BB1_921;
$L__BB1_936:
	mul.lo.s64 	%rd11264, %rd1059, %rd975;
	cvt.u32.u64 	%r2546, %rd11264;
	shr.u64 	%rd11265, %rd11264, 32;
	mad.lo.s64 	%rd11266, %rd1060, %rd975, %rd11265;
	shr.u64 	%rd11267, %rd11266, 32;
	mad.lo.s64 	%rd11268, %rd1061, %rd975, %rd11267;
	shr.u64 	%rd11269, %rd11268, 32;
	mad.lo.s64 	%rd11270, %rd1062, %rd975, %rd11269;
	shr.u64 	%rd11271, %rd11270, 32;
	mad.lo.s64 	%rd11272, %rd1063, %rd975, %rd11271;
	shr.u64 	%rd11273, %rd11272, 32;
	mad.lo.s64 	%rd11274, %rd1064, %rd975, %rd11273;
	shr.u64 	%rd11275, %rd11274, 32;
	mad.lo.s64 	%rd11276, %rd1065, %rd975, %rd11275;
	shr.u64 	%rd11277, %rd11276, 32;
	mad.lo.s64 	%rd11279, %rd975, %rd11099, %rd11277;
	shr.u64 	%rd11280, %rd11279, 32;
	and.b64  	%rd11281, %rd11266, 4294967295;
	mad.lo.s64 	%rd11282, %rd1059, %rd976, %rd11281;
	shr.u64 	%rd11283, %rd11282, 32;
	and.b64  	%rd11284, %rd11268, 4294967295;
	add.s64 	%rd11285, %rd11283, %rd11284;
	mad.lo.s64 	%rd11286, %rd1060, %rd976, %rd11285;
	shr.u64 	%rd11287, %rd11286, 32;
	and.b64  	%rd11288, %rd11270, 4294967295;
	add.s64 	%rd11289, %rd11287, %rd11288;
	mad.lo.s64 	%rd11290, %rd1061, %rd976, %rd11289;
	shr.u64 	%rd11291, %rd11290, 32;
	and.b64  	%rd11292, %rd11272, 4294967295;
	add.s64 	%rd11293, %rd11291, %rd11292;
	mad.lo.s64 	%rd11294, %rd1062, %rd976, %rd11293;
	shr.u64 	%rd11295, %rd11294, 32;
	and.b64  	%rd11296, %rd11274, 4294967295;
	add.s64 	%rd11297, %rd11295, %rd11296;
	mad.lo.s64 	%rd11298, %rd1063, %rd976, %rd11297;
	shr.u64 	%rd11299, %rd11298, 32;
	and.b64  	%rd11300, %rd11276, 4294967295;
	add.s64 	%rd11301, %rd11299, %rd11300;
	mad.lo.s64 	%rd11302, %rd1064, %rd976, %rd11301;
	shr.u64 	%rd11303, %rd11302, 32;
	and.b64  	%rd11304, %rd11279, 4294967295;
	add.s64 	%rd11305, %rd11303, %rd11304;
	mad.lo.s64 	%rd11306, %rd1065, %rd976, %rd11305;
	shr.u64 	%rd11307, %rd11306, 32;
	add.s64 	%rd11308, %rd11307, %rd11280;
	mad.lo.s64 	%rd11309, %rd976, %rd11099, %rd11308;
	shr.u64 	%rd11310, %rd11309, 32;
	and.b64  	%rd11311, %rd11286, 4294967295;
	mad.lo.s64 	%rd11312, %rd1059, %rd978, %rd11311;
	shr.u64 	%rd11313, %rd11312, 32;
	and.b64  	%rd11314, %rd11290, 4294967295;
	add.s64 	%rd11315, %rd11313, %rd11314;
	mad.lo.s64 	%rd11316, %rd1060, %rd978, %rd11315;
	shr.u64 	%rd11317, %rd11316, 32;
	and.b64  	%rd11318, %rd11294, 4294967295;
	add.s64 	%rd11319, %rd11317, %rd11318;
	mad.lo.s64 	%rd11320, %rd1061, %rd978, %rd11319;
	shr.u64 	%rd11321, %rd11320, 32;
	and.b64  	%rd11322, %rd11298, 4294967295;
	add.s64 	%rd11323, %rd11321, %rd11322;
	mad.lo.s64 	%rd11324, %rd1062, %rd978, %rd11323;
	shr.u64 	%rd11325, %rd11324, 32;
	and.b64  	%rd11326, %rd11302, 4294967295;
	add.s64 	%rd11327, %rd11325, %rd11326;
	mad.lo.s64 	%rd11328, %rd1063, %rd978, %rd11327;
	shr.u64 	%rd11329, %rd11328, 32;
	and.b64  	%rd11330, %rd11306, 4294967295;
	add.s64 	%rd11331, %rd11329, %rd11330;
	mad.lo.s64 	%rd11332, %rd1064, %rd978, %rd11331;
	shr.u64 	%rd11333, %rd11332, 32;
	and.b64  	%rd11334, %rd11309, 4294967295;
	add.s64 	%rd11335, %rd11333, %rd11334;
	mad.lo.s64 	%rd11336, %rd1065, %rd978, %rd11335;
	shr.u64 	%rd11337, %rd11336, 32;
	add.s64 	%rd11338, %rd11337, %rd11310;
	mad.lo.s64 	%rd11339, %rd978, %rd11099, %rd11338;
	shr.u64 	%rd11340, %rd11339, 32;
	and.b64  	%rd11341, %rd11316, 4294967295;
	mad.lo.s64 	%rd11342, %rd1059, %rd980, %rd11341;
	shr.u64 	%rd11343, %rd11342, 32;
	and.b64  	%rd11344, %rd11320, 4294967295;
	add.s64 	%rd11345, %rd11343, %rd11344;
	mad.lo.s64 	%rd11346, %rd1060, %rd980, %rd11345;
	shr.u64 	%rd11347, %rd11346, 32;
	and.b64  	%rd11348, %rd11324, 4294967295;
	add.s64 	%rd11349, %rd11347, %rd11348;
	mad.lo.s64 	%rd11350, %rd1061, %rd980, %rd11349;
	shr.u64 	%rd11351, %rd11350, 32;
	and.b64  	%rd11352, %rd11328, 4294967295;
	add.s64 	%rd11353, %rd11351, %rd11352;
	mad.lo.s64 	%rd11354, %rd1062, %rd980, %rd11353;
	shr.u64 	%rd11355, %rd11354, 32;
	and.b64  	%rd11356, %rd11332, 4294967295;
	add.s64 	%rd11357, %rd11355, %rd11356;
	mad.lo.s64 	%rd11358, %rd1063, %rd980, %rd11357;
	shr.u64 	%rd11359, %rd11358, 32;
	and.b64  	%rd11360, %rd11336, 4294967295;
	add.s64 	%rd11361, %rd11359, %rd11360;
	mad.lo.s64 	%rd11362, %rd1064, %rd980, %rd11361;
	shr.u64 	%rd11363, %rd11362, 32;
	and.b64  	%rd11364, %rd11339, 4294967295;
	add.s64 	%rd11365, %rd11363, %rd11364;
	mad.lo.s64 	%rd11366, %rd1065, %rd980, %rd11365;
	shr.u64 	%rd11367, %rd11366, 32;
	add.s64 	%rd11368, %rd11367, %rd11340;
	mad.lo.s64 	%rd11369, %rd980, %rd11099, %rd11368;
	shr.u64 	%rd11370, %rd11369, 32;
	and.b64  	%rd11371, %rd11346, 4294967295;
	mad.lo.s64 	%rd11372, %rd1059, %rd982, %rd11371;
	shr.u64 	%rd11373, %rd11372, 32;
	and.b64  	%rd11374, %rd11350, 4294967295;
	add.s64 	%rd11375, %rd11373, %rd11374;
	mad.lo.s64 	%rd11376, %rd1060, %rd982, %rd11375;
	shr.u64 	%rd11377, %rd11376, 32;
	and.b64  	%rd11378, %rd11354, 4294967295;
	add.s64 	%rd11379, %rd11377, %rd11378;
	mad.lo.s64 	%rd11380, %rd1061, %rd982, %rd11379;
	shr.u64 	%rd11381, %rd11380, 32;
	and.b64  	%rd11382, %rd11358, 4294967295;
	add.s64 	%rd11383, %rd11381, %rd11382;
	mad.lo.s64 	%rd11384, %rd1062, %rd982, %rd11383;
	shr.u64 	%rd11385, %rd11384, 32;
	and.b64  	%rd11386, %rd11362, 4294967295;
	add.s64 	%rd11387, %rd11385, %rd11386;
	mad.lo.s64 	%rd11388, %rd1063, %rd982, %rd11387;
	shr.u64 	%rd11389, %rd11388, 32;
	and.b64  	%rd11390, %rd11366, 4294967295;
	add.s64 	%rd11391, %rd11389, %rd11390;
	mad.lo.s64 	%rd11392, %rd1064, %rd982, %rd11391;
	shr.u64 	%rd11393, %rd11392, 32;
	and.b64  	%rd11394, %rd11369, 4294967295;
	add.s64 	%rd11395, %rd11393, %rd11394;
	mad.lo.s64 	%rd11396, %rd1065, %rd982, %rd11395;
	shr.u64 	%rd11397, %rd11396, 32;
	add.s64 	%rd11398, %rd11397, %rd11370;
	mad.lo.s64 	%rd11399, %rd982, %rd11099, %rd11398;
	shr.u64 	%rd11400, %rd11399, 32;
	and.b64  	%rd11401, %rd11376, 4294967295;
	mad.lo.s64 	%rd11402, %rd1059, %rd984, %rd11401;
	shr.u64 	%rd11403, %rd11402, 32;
	and.b64  	%rd11404, %rd11380, 4294967295;
	add.s64 	%rd11405, %rd11403, %rd11404;
	mad.lo.s64 	%rd11406, %rd1060, %rd984, %rd11405;
	shr.u64 	%rd11407, %rd11406, 32;
	and.b64  	%rd11408, %rd11384, 4294967295;
	add.s64 	%rd11409, %rd11407, %rd11408;
	mad.lo.s64 	%rd11410, %rd1061, %rd984, %rd11409;
	shr.u64 	%rd11411, %rd11410, 32;
	and.b64  	%rd11412, %rd11388, 4294967295;
	add.s64 	%rd11413, %rd11411, %rd11412;
	mad.lo.s64 	%rd11414, %rd1062, %rd984, %rd11413;
	shr.u64 	%rd11415, %rd11414, 32;
	and.b64  	%rd11416, %rd11392, 4294967295;
	add.s64 	%rd11417, %rd11415, %rd11416;
	mad.lo.s64 	%rd11418, %rd1063, %rd984, %rd11417;
	shr.u64 	%rd11419, %rd11418, 32;
	and.b64  	%rd11420, %rd11396, 4294967295;
	add.s64 	%rd11421, %rd11419, %rd11420;
	mad.lo.s64 	%rd11422, %rd1064, %rd984, %rd11421;
	shr.u64 	%rd11423, %rd11422, 32;
	and.b64  	%rd11424, %rd11399, 4294967295;
	add.s64 	%rd11425, %rd11423, %rd11424;
	mad.lo.s64 	%rd11426, %rd1065, %rd984, %rd11425;
	shr.u64 	%rd11427, %rd11426, 32;
	add.s64 	%rd11428, %rd11427, %rd11400;
	mad.lo.s64 	%rd11429, %rd984, %rd11099, %rd11428;
	shr.u64 	%rd11430, %rd11429, 32;
	and.b64  	%rd11431, %rd11406, 4294967295;
	mad.lo.s64 	%rd11432, %rd1059, %rd986, %rd11431;
	shr.u64 	%rd11433, %rd11432, 32;
	and.b64  	%rd11434, %rd11410, 4294967295;
	add.s64 	%rd11435, %rd11433, %rd11434;
	mad.lo.s64 	%rd11436, %rd1060, %rd986, %rd11435;
	shr.u64 	%rd11437, %rd11436, 32;
	and.b64  	%rd11438, %rd11414, 4294967295;
	add.s64 	%rd11439, %rd11437, %rd11438;
	mad.lo.s64 	%rd11440, %rd1061, %rd986, %rd11439;
	shr.u64 	%rd11441, %rd11440, 32;
	and.b64  	%rd11442, %rd11418, 4294967295;
	add.s64 	%rd11443, %rd11441, %rd11442;
	mad.lo.s64 	%rd11444, %rd1062, %rd986, %rd11443;
	shr.u64 	%rd11445, %rd11444, 32;
	and.b64  	%rd11446, %rd11422, 4294967295;
	add.s64 	%rd11447, %rd11445, %rd11446;
	mad.lo.s64 	%rd11448, %rd1063, %rd986, %rd11447;
	shr.u64 	%rd11449, %rd11448, 32;
	and.b64  	%rd11450, %rd11426, 4294967295;
	add.s64 	%rd11451, %rd11449, %rd11450;
	mad.lo.s64 	%rd11452, %rd1064, %rd986, %rd11451;
	shr.u64 	%rd11453, %rd11452, 32;
	and.b64  	%rd11454, %rd11429, 4294967295;
	add.s64 	%rd11455, %rd11453, %rd11454;
	mad.lo.s64 	%rd11456, %rd1065, %rd986, %rd11455;
	shr.u64 	%rd11457, %rd11456, 32;
	add.s64 	%rd11458, %rd11457, %rd11430;
	mad.lo.s64 	%rd11459, %rd986, %rd11099, %rd11458;
	shr.u64 	%rd11460, %rd11459, 32;
	cvt.u64.u32 	%rd11461, %r359;
	and.b64  	%rd11462, %rd11436, 4294967295;
	mad.lo.s64 	%rd11463, %rd1059, %rd11461, %rd11462;
	shr.u64 	%rd11464, %rd11463, 32;
	and.b64  	%rd11465, %rd11440, 4294967295;
	add.s64 	%rd11466, %rd11464, %rd11465;
	mad.lo.s64 	%rd11467, %rd1060, %rd11461, %rd11466;
	cvt.u32.u64 	%r2547, %rd11467;
	shr.u64 	%rd11468, %rd11467, 32;
	and.b64  	%rd11469, %rd11444, 4294967295;
	add.s64 	%rd11470, %rd11468, %rd11469;
	mad.lo.s64 	%rd11471, %rd1061, %rd11461, %rd11470;
	shr.u64 	%rd11472, %rd11471, 32;
	and.b64  	%rd11473, %rd11448, 4294967295;
	add.s64 	%rd11474, %rd11472, %rd11473;
	mad.lo.s64 	%rd11475, %rd1062, %rd11461, %rd11474;
	shr.u64 	%rd11476, %rd11475, 32;
	and.b64  	%rd11477, %rd11452, 4294967295;
	add.s64 	%rd11478, %rd11476, %rd11477;
	mad.lo.s64 	%rd11479, %rd1063, %rd11461, %rd11478;
	shr.u64 	%rd11480, %rd11479, 32;
	and.b64  	%rd11481, %rd11456, 4294967295;
	add.s64 	%rd11482, %rd11480, %rd11481;
	mad.lo.s64 	%rd11483, %rd1064, %rd11461, %rd11482;
	shr.u64 	%rd11484, %rd11483, 32;
	and.b64  	%rd11485, %rd11459, 4294967295;
	add.s64 	%rd11486, %rd11484, %rd11485;
	mad.lo.s64 	%rd11487, %rd1065, %rd11461, %rd11486;
	shr.u64 	%rd11488, %rd11487, 32;
	mul.wide.u32 	%rd11489, %r3006, %r359;
	add.s64 	%rd11490, %rd11488, %rd11460;
	add.s64 	%rd11491, %rd11490, %rd11489;
	shr.u64 	%rd11492, %rd11491, 32;
	and.b64  	%rd11493, %rd11467, 4294967295;
	mul.lo.s64 	%rd11494, %rd11493, 977;
	cvt.u32.u64 	%r2548, %rd11494;
	shr.u64 	%rd11495, %rd11494, 32;
	and.b64  	%rd11496, %rd11471, 4294967295;
	mad.lo.s64 	%rd11497, %rd11496, 977, %rd11495;
	shr.u64 	%rd11498, %rd11497, 32;
	and.b64  	%rd11499, %rd11475, 4294967295;
	mad.lo.s64 	%rd11500, %rd11499, 977, %rd11498;
	shr.u64 	%rd11501, %rd11500, 32;
	and.b64  	%rd11502, %rd11479, 4294967295;
	mad.lo.s64 	%rd11503, %rd11502, 977, %rd11501;
	shr.u64 	%rd11504, %rd11503, 32;
	and.b64  	%rd11505, %rd11483, 4294967295;
	mad.lo.s64 	%rd11506, %rd11505, 977, %rd11504;
	shr.u64 	%rd11507, %rd11506, 32;
	and.b64  	%rd11508, %rd11487, 4294967295;
	mad.lo.s64 	%rd11509, %rd11508, 977, %rd11507;
	shr.u64 	%rd11510, %rd11509, 32;
	and.b64  	%rd11511, %rd11491, 4294967295;
	mad.lo.s64 	%rd11512, %rd11511, 977, %rd11510;
	shr.u64 	%rd11513, %rd11512, 32;
	mad.lo.s64 	%rd11514, %rd11492, 977, %rd11513;
	shr.u64 	%rd11515, %rd11514, 32;
	add.s32 	%r2549, %r2546, %r2548;
	setp.lt.u32 	%p1007, %r2549, %r2546;
	selp.u64 	%rd11516, 1, 0, %p1007;
	and.b64  	%rd11517, %rd11282, 4294967295;
	and.b64  	%rd11518, %rd11497, 4294967295;
	add.s64 	%rd11519, %rd11517, %rd11516;
	add.s64 	%rd11520, %rd11519, %rd11518;
	cvt.u32.u64 	%r2550, %rd11520;
	shr.u64 	%rd11521, %rd11520, 32;
	and.b64  	%rd11522, %rd11312, 4294967295;
	and.b64  	%rd11523, %rd11500, 4294967295;
	add.s64 	%rd11524, %rd11521, %rd11522;
	add.s64 	%rd11525, %rd11524, %rd11523;
	shr.u64 	%rd11526, %rd11525, 32;
	and.b64  	%rd11527, %rd11342, 4294967295;
	and.b64  	%rd11528, %rd11503, 4294967295;
	add.s64 	%rd11529, %rd11526, %rd11527;
	add.s64 	%rd11530, %rd11529, %rd11528;
	shr.u64 	%rd11531, %rd11530, 32;
	and.b64  	%rd11532, %rd11372, 4294967295;
	and.b64  	%rd11533, %rd11506, 4294967295;
	add.s64 	%rd11534, %rd11531, %rd11532;
	add.s64 	%rd11535, %rd11534, %rd11533;
	shr.u64 	%rd11536, %rd11535, 32;
	and.b64  	%rd11537, %rd11402, 4294967295;
	and.b64  	%rd11538, %rd11509, 4294967295;
	add.s64 	%rd11539, %rd11536, %rd11537;
	add.s64 	%rd11540, %rd11539, %rd11538;
	shr.u64 	%rd11541, %rd11540, 32;
	and.b64  	%rd11542, %rd11432, 4294967295;
	and.b64  	%rd11543, %rd11512, 4294967295;
	add.s64 	%rd11544, %rd11541, %rd11542;
	add.s64 	%rd11545, %rd11544, %rd11543;
	shr.u64 	%rd11546, %rd11545, 32;
	and.b64  	%rd11547, %rd11463, 4294967295;
	and.b64  	%rd11548, %rd11514, 4294967295;
	add.s64 	%rd11549, %rd11546, %rd11547;
	add.s64 	%rd11550, %rd11549, %rd11548;
	shr.u64 	%rd11551, %rd11550, 32;
	add.s64 	%rd11552, %rd11515, %rd11551;
	add.s32 	%r2551, %r2550, %r2547;
	setp.lt.u32 	%p1008, %r2551, %r2550;
	selp.u64 	%rd11553, 1, 0, %p1008;
	and.b64  	%rd11554, %rd11525, 4294967295;
	add.s64 	%rd11555, %rd11554, %rd11553;
	add.s64 	%rd11556, %rd11555, %rd11496;
	shr.u64 	%rd11557, %rd11556, 32;
	and.b64  	%rd11558, %rd11530, 4294967295;
	add.s64 	%rd11559, %rd11557, %rd11558;
	add.s64 	%rd11560, %rd11559, %rd11499;
	shr.u64 	%rd11561, %rd11560, 32;
	and.b64  	%rd11562, %rd11535, 4294967295;
	add.s64 	%rd11563, %rd11561, %rd11562;
	add.s64 	%rd11564, %rd11563, %rd11502;
	shr.u64 	%rd11565, %rd11564, 32;
	and.b64  	%rd11566, %rd11540, 4294967295;
	add.s64 	%rd11567, %rd11565, %rd11566;
	add.s64 	%rd11568, %rd11567, %rd11505;
	shr.u64 	%rd11569, %rd11568, 32;
	and.b64  	%rd11570, %rd11545, 4294967295;
	add.s64 	%rd11571, %rd11569, %rd11570;
	add.s64 	%rd11572, %rd11571, %rd11508;
	shr.u64 	%rd11573, %rd11572, 32;
	and.b64  	%rd11574, %rd11550, 4294967295;
	add.s64 	%rd11575, %rd11573, %rd11574;
	add.s64 	%rd11576, %rd11575, %rd11511;
	cvt.u32.u64 	%r2552, %rd11576;
	shr.u64 	%rd11577, %rd11576, 32;
	add.s64 	%rd11578, %rd11577, %rd11552;
	add.s64 	%rd11579, %rd11578, %rd11492;
	shr.u64 	%rd11580, %rd11579, 32;
	and.b64  	%rd11581, %rd11579, 4294967295;
	mul.lo.s64 	%rd11582, %rd11581, 977;
	shr.u64 	%rd11583, %rd11582, 32;
	mad.lo.s64 	%rd11584, %rd11580, 977, %rd11583;
	cvt.u64.u32 	%rd11585, %r2549;
	and.b64  	%rd11586, %rd11582, 4294967295;
	add.s64 	%rd16001, %rd11586, %rd11585;
	shr.u64 	%rd11587, %rd16001, 32;
	cvt.u64.u32 	%rd11588, %r2551;
	add.s64 	%rd11589, %rd11587, %rd11588;
	add.s64 	%rd11590, %rd11579, %rd11584;
	and.b64  	%rd11591, %rd11590, 4294967295;
	add.s64 	%rd16002, %rd11589, %rd11591;
	shr.u64 	%rd11592, %rd16002, 32;
	and.b64  	%rd11593, %rd11556, 4294967295;
	add.s64 	%rd11594, %rd11592, %rd11593;
	add.s64 	%rd16003, %rd11594, %rd11580;
	shr.u64 	%rd11595, %rd16003, 32;
	and.b64  	%rd11596, %rd11560, 4294967295;
	add.s64 	%rd16004, %rd11595, %rd11596;
	shr.u64 	%rd11597, %rd16004, 32;
	and.b64  	%rd11598, %rd11564, 4294967295;
	add.s64 	%rd16005, %rd11597, %rd11598;
	shr.u64 	%rd11599, %rd16005, 32;
	and.b64  	%rd11600, %rd11568, 4294967295;
	add.s64 	%rd16006, %rd11599, %rd11600;
	shr.u64 	%rd11601, %rd16006, 32;
	and.b64  	%rd11602, %rd11572, 4294967295;
	add.s64 	%rd16007, %rd11601, %rd11602;
	{ .reg .b32 tmp; mov.b64 {tmp, %r2553}, %rd16007; }
	add.s32 	%r3008, %r2552, %r2553;
$L__BB1_937:
	cvt.u32.u64 	%r662, %rd16007;
	cvt.u32.u64 	%r663, %rd16006;
	cvt.u32.u64 	%r664, %rd16005;
	cvt.u32.u64 	%r665, %rd16004;
	cvt.u32.u64 	%r666, %rd16003;
	cvt.u32.u64 	%r667, %rd16002;
	setp.lt.u32 	%p1009, %r3008, %r658;
	@%p1009 bra 	$L__BB1_952;
	ld.const.u32 	%rd1107, [FIELD_P+20];
	ld.const.u32 	%rd1108, [FIELD_P+24];
	ld.const.u32 	%rd1109, [FIELD_P+16];
	ld.const.u32 	%rd1110, [FIELD_P+12];
	ld.const.u32 	%rd1111, [FIELD_P+8];
	ld.const.u32 	%rd1112, [FIELD_P+4];
	ld.const.u32 	%rd1113, [FIELD_P];
	setp.gt.u32 	%p1010, %r3008, %r658;
	@%p1010 bra 	$L__BB1_951;
	cvt.u32.u64 	%r2554, %rd1108;
	setp.gt.u32 	%p1011, %r2554, %r662;
	@%p1011 bra 	$L__BB1_952;
	setp.lt.u32 	%p1012, %r2554, %r662;
	@%p1012 bra 	$L__BB1_951;
	cvt.u32.u64 	%r2556, %rd1107;
	setp.gt.u32 	%p1013, %r2556, %r663;
	@%p1013 bra 	$L__BB1_952;
	setp.lt.u32 	%p1014, %r2556, %r663;
	@%p1014 bra 	$L__BB1_951;
	cvt.u32.u64 	%r2558, %rd1109;
	setp.gt.u32 	%p1015, %r2558, %r664;
	@%p1015 bra 	$L__BB1_952;
	setp.lt.u32 	%p1016, %r2558, %r664;
	@%p1016 bra 	$L__BB1_951;
	cvt.u32.u64 	%r2560, %rd1110;
	setp.gt.u32 	%p1017, %r2560, %r665;
	@%p1017 bra 	$L__BB1_952;
	setp.lt.u32 	%p1018, %r2560, %r665;
	@%p1018 bra 	$L__BB1_951;
	cvt.u32.u64 	%r2562, %rd1111;
	setp.gt.u32 	%p1019, %r2562, %r666;
	@%p1019 bra 	$L__BB1_952;
	setp.lt.u32 	%p1020, %r2562, %r666;
	@%p1020 bra 	$L__BB1_951;
	cvt.u32.u64 	%r2564, %rd1112;
	setp.gt.u32 	%p1021, %r2564, %r667;
	@%p1021 bra 	$L__BB1_952;
	cvt.u32.u64 	%r2565, %rd1113;
	setp.ge.u32 	%p1022, %r2564, %r667;
	cvt.u32.u64 	%r2567, %rd16001;
	setp.gt.u32 	%p1023, %r2565, %r2567;
	and.pred  	%p1024, %p1022, %p1023;
	@%p1024 bra 	$L__BB1_952;
$L__BB1_951:
	and.b64  	%rd11604, %rd16001, 4294967295;
	sub.s64 	%rd16001, %rd11604, %rd1113;
	shr.u64 	%rd11605, %rd16001, 63;
	and.b64  	%rd11606, %rd16002, 4294967295;
	add.s64 	%rd11607, %rd11605, %rd1112;
	sub.s64 	%rd16002, %rd11606, %rd11607;
	shr.u64 	%rd11608, %rd16002, 63;
	and.b64  	%rd11609, %rd16003, 4294967295;
	add.s64 	%rd11610, %rd11608, %rd1111;
	sub.s64 	%rd16003, %rd11609, %rd11610;
	shr.u64 	%rd11611, %rd16003, 63;
	and.b64  	%rd11612, %rd16004, 4294967295;
	add.s64 	%rd11613, %rd11611, %rd1110;
	sub.s64 	%rd16004, %rd11612, %rd11613;
	shr.u64 	%rd11614, %rd16004, 63;
	and.b64  	%rd11615, %rd16005, 4294967295;
	add.s64 	%rd11616, %rd11614, %rd1109;
	sub.s64 	%rd16005, %rd11615, %rd11616;
	shr.u64 	%rd11617, %rd16005, 63;
	and.b64  	%rd11618, %rd16006, 4294967295;
	add.s64 	%rd11619, %rd11617, %rd1107;
	sub.s64 	%rd16006, %rd11618, %rd11619;
	shr.u64 	%rd11620, %rd16006, 63;
	and.b64  	%rd11621, %rd16007, 4294967295;
	add.s64 	%rd11622, %rd11620, %rd1108;
	sub.s64 	%rd16007, %rd11621, %rd11622;
	shr.u64 	%rd11623, %rd16007, 63;
	cvt.u32.u64 	%r2568, %rd11623;
	add.s32 	%r2569, %r658, %r2568;
	sub.s32 	%r3008, %r3008, %r2569;
	bra.uni 	$L__BB1_937;
$L__BB1_952:
	cvt.u64.u32 	%rd11624, %r3004;
	mul.wide.u32 	%rd11625, %r3004, %r3004;
	cvt.u32.u64 	%r2570, %rd11625;
	shr.u64 	%rd11626, %rd11625, 32;
	and.b64  	%rd1121, %rd15981, 4294967295;
	mul.lo.s64 	%rd11627, %rd1121, %rd11624;
	add.s64 	%rd11628, %rd11626, %rd11627;
	shr.u64 	%rd11629, %rd11628, 32;
	and.b64  	%rd1122, %rd15982, 4294967295;
	mul.lo.s64 	%rd11630, %rd1122, %rd11624;
	add.s64 	%rd11631, %rd11629, %rd11630;
	shr.u64 	%rd11632, %rd11631, 32;
	and.b64  	%rd1123, %rd15983, 4294967295;
	mul.lo.s64 	%rd11633, %rd1123, %rd11624;
	add.s64 	%rd11634, %rd11632, %rd11633;
	shr.u64 	%rd11635, %rd11634, 32;
	and.b64  	%rd1124, %rd15984, 4294967295;
	mul.lo.s64 	%rd11636, %rd1124, %rd11624;
	add.s64 	%rd11637, %rd11635, %rd11636;
	shr.u64 	%rd11638, %rd11637, 32;
	and.b64  	%rd1125, %rd15985, 4294967295;
	mul.lo.s64 	%rd11639, %rd1125, %rd11624;
	add.s64 	%rd11640, %rd11638, %rd11639;
	shr.u64 	%rd11641, %rd11640, 32;
	and.b64  	%rd1126, %rd15986, 4294967295;
	mul.lo.s64 	%rd11642, %rd1126, %rd11624;
	add.s64 	%rd11643, %rd11641, %rd11642;
	shr.u64 	%rd11644, %rd11643, 32;
	cvt.u64.u32 	%rd11645, %r3005;
	mul.wide.u32 	%rd11646, %r3005, %r3004;
	add.s64 	%rd11647, %rd11644, %rd11646;
	shr.u64 	%rd11648, %rd11647, 32;
	and.b64  	%rd11649, %rd11628, 4294967295;
	add.s64 	%rd11650, %rd11627, %rd11649;
	shr.u64 	%rd11651, %rd11650, 32;
	and.b64  	%rd11652, %rd11631, 4294967295;
	add.s64 	%rd11653, %rd11651, %rd11652;
	mad.lo.s64 	%rd11654, %rd1121, %rd1121, %rd11653;
	shr.u64 	%rd11655, %rd11654, 32;
	mul.lo.s64 	%rd11656, %rd1122, %rd1121;
	and.b64  	%rd11657, %rd11634, 4294967295;
	add.s64 	%rd11658, %rd11655, %rd11657;
	add.s64 	%rd11659, %rd11658, %rd11656;
	shr.u64 	%rd11660, %rd11659, 32;
	mul.lo.s64 	%rd11661, %rd1123, %rd1121;
	and.b64  	%rd11662, %rd11637, 4294967295;
	add.s64 	%rd11663, %rd11660, %rd11662;
	add.s64 	%rd11664, %rd11663, %rd11661;
	shr.u64 	%rd11665, %rd11664, 32;
	mul.lo.s64 	%rd11666, %rd1124, %rd1121;
	and.b64  	%rd11667, %rd11640, 4294967295;
	add.s64 	%rd11668, %rd11665, %rd11667;
	add.s64 	%rd11669, %rd11668, %rd11666;
	shr.u64 	%rd11670, %rd11669, 32;
	mul.lo.s64 	%rd11671, %rd1125, %rd1121;
	and.b64  	%rd11672, %rd11643, 4294967295;
	add.s64 	%rd11673, %rd11670, %rd11672;
	add.s64 	%rd11674, %rd11673, %rd11671;
	shr.u64 	%rd11675, %rd11674, 32;
	mul.lo.s64 	%rd11676, %rd1126, %rd1121;
	and.b64  	%rd11677, %rd11647, 4294967295;
	add.s64 	%rd11678, %rd11675, %rd11677;
	add.s64 	%rd11679, %rd11678, %rd11676;
	shr.u64 	%rd11680, %rd11679, 32;
	mul.lo.s64 	%rd11681, %rd1121, %rd11645;
	add.s64 	%rd11682, %rd11680, %rd11648;
	add.s64 	%rd11683, %rd11682, %rd11681;
	shr.u64 	%rd11684, %rd11683, 32;
	and.b64  	%rd11685, %rd11654, 4294967295;
	add.s64 	%rd11686, %rd11630, %rd11685;
	shr.u64 	%rd11687, %rd11686, 32;
	and.b64  	%rd11688, %rd11659, 4294967295;
	add.s64 	%rd11689, %rd11687, %rd11688;
	add.s64 	%rd11690, %rd11689, %rd11656;
	shr.u64 	%rd11691, %rd11690, 32;
	and.b64  	%rd11692, %rd11664, 4294967295;
	add.s64 	%rd11693, %rd11691, %rd11692;
	mad.lo.s64 	%rd11694, %rd1122, %rd1122, %rd11693;
	shr.u64 	%rd11695, %rd11694, 32;
	mul.lo.s64 	%rd11696, %rd1123, %rd1122;
	and.b64  	%rd11697, %rd11669, 4294967295;
	add.s64 	%rd11698, %rd11695, %rd11697;
	add.s64 	%rd11699, %rd11698, %rd11696;
	shr.u64 	%rd11700, %rd11699, 32;
	mul.lo.s64 	%rd11701, %rd1124, %rd1122;
	and.b64  	%rd11702, %rd11674, 4294967295;
	add.s64 	%rd11703, %rd11700, %rd11702;
	add.s64 	%rd11704, %rd11703, %rd11701;
	shr.u64 	%rd11705, %rd11704, 32;
	mul.lo.s64 	%rd11706, %rd1125, %rd1122;
	and.b64  	%rd11707, %rd11679, 4294967295;
	add.s64 	%rd11708, %rd11705, %rd11707;
	add.s64 	%rd11709, %rd11708, %rd11706;
	shr.u64 	%rd11710, %rd11709, 32;
	mul.lo.s64 	%rd11711, %rd1126, %rd1122;
	and.b64  	%rd11712, %rd11683, 4294967295;
	add.s64 	%rd11713, %rd11710, %rd11712;
	add.s64 	%rd11714, %rd11713, %rd11711;
	shr.u64 	%rd11715, %rd11714, 32;
	mul.lo.s64 	%rd11716, %rd1122, %rd11645;
	add.s64 	%rd11717, %rd11715, %rd11684;
	add.s64 	%rd11718, %rd11717, %rd11716;
	shr.u64 	%rd11719, %rd11718, 32;
	and.b64  	%rd11720, %rd11690, 4294967295;
	add.s64 	%rd11721, %rd11633, %rd11720;
	shr.u64 	%rd11722, %rd11721, 32;
	and.b64  	%rd11723, %rd11694, 4294967295;
	add.s64 	%rd11724, %rd11722, %rd11723;
	add.s64 	%rd11725, %rd11724, %rd11661;
	shr.u64 	%rd11726, %rd11725, 32;
	and.b64  	%rd11727, %rd11699, 4294967295;
	add.s64 	%rd11728, %rd11726, %rd11727;
	add.s64 	%rd11729, %rd11728, %rd11696;
	shr.u64 	%rd11730, %rd11729, 32;
	and.b64  	%rd11731, %rd11704, 4294967295;
	add.s64 	%rd11732, %rd11730, %rd11731;
	mad.lo.s64 	%rd11733, %rd1123, %rd1123, %rd11732;
	shr.u64 	%rd11734, %rd11733, 32;
	mul.lo.s64 	%rd11735, %rd1124, %rd1123;
	and.b64  	%rd11736, %rd11709, 4294967295;
	add.s64 	%rd11737, %rd11734, %rd11736;
	add.s64 	%rd11738, %rd11737, %rd11735;
	shr.u64 	%rd11739, %rd11738, 32;
	mul.lo.s64 	%rd11740, %rd1125, %rd1123;
	and.b64  	%rd11741, %rd11714, 4294967295;
	add.s64 	%rd11742, %rd11739, %rd11741;
	add.s64 	%rd11743, %rd11742, %rd11740;
	shr.u64 	%rd11744, %rd11743, 32;
	mul.lo.s64 	%rd11745, %rd1126, %rd1123;
	and.b64  	%rd11746, %rd11718, 4294967295;
	add.s64 	%rd11747, %rd11744, %rd11746;
	add.s64 	%rd11748, %rd11747, %rd11745;
	shr.u64 	%rd11749, %rd11748, 32;
	mul.lo.s64 	%rd11750, %rd1123, %rd11645;
	add.s64 	%rd11751, %rd11749, %rd11719;
	add.s64 	%rd11752, %rd11751, %rd11750;
	shr.u64 	%rd11753, %rd11752, 32;
	and.b64  	%rd11754, %rd11725, 4294967295;
	add.s64 	%rd11755, %rd11636, %rd11754;
	shr.u64 	%rd11756, %rd11755, 32;
	and.b64  	%rd11757, %rd11729, 4294967295;
	add.s64 	%rd11758, %rd11756, %rd11757;
	add.s64 	%rd11759, %rd11758, %rd11666;
	shr.u64 	%rd11760, %rd11759, 32;
	and.b64  	%rd11761, %rd11733, 4294967295;
	add.s64 	%rd11762, %rd11760, %rd11761;
	add.s64 	%rd11763, %rd11762, %rd11701;
	shr.u64 	%rd11764, %rd11763, 32;
	and.b64  	%rd11765, %rd11738, 4294967295;
	add.s64 	%rd11766, %rd11764, %rd11765;
	add.s64 	%rd11767, %rd11766, %rd11735;
	shr.u64 	%rd11768, %rd11767, 32;
	and.b64  	%rd11769, %rd11743, 4294967295;
	add.s64 	%rd11770, %rd11768, %rd11769;
	mad.lo.s64 	%rd11771, %rd1124, %rd1124, %rd11770;
	shr.u64 	%rd11772, %rd11771, 32;
	mul.lo.s64 	%rd11773, %rd1125, %rd1124;
	and.b64  	%rd11774, %rd11748, 4294967295;
	add.s64 	%rd11775, %rd11772, %rd11774;
	add.s64 	%rd11776, %rd11775, %rd11773;
	shr.u64 	%rd11777, %rd11776, 32;
	mul.lo.s64 	%rd11778, %rd1126, %rd1124;
	and.b64  	%rd11779, %rd11752, 4294967295;
	add.s64 	%rd11780, %rd11777, %rd11779;
	add.s64 	%rd11781, %rd11780, %rd11778;
	shr.u64 	%rd11782, %rd11781, 32;
	mul.lo.s64 	%rd11783, %rd1124, %rd11645;
	add.s64 	%rd11784, %rd11782, %rd11753;
	add.s64 	%rd11785, %rd11784, %rd11783;
	shr.u64 	%rd11786, %rd11785, 32;
	and.b64  	%rd11787, %rd11759, 4294967295;
	add.s64 	%rd11788, %rd11639, %rd11787;
	shr.u64 	%rd11789, %rd11788, 32;
	and.b64  	%rd11790, %rd11763, 4294967295;
	add.s64 	%rd11791, %rd11789, %rd11790;
	add.s64 	%rd11792, %rd11791, %rd11671;
	shr.u64 	%rd11793, %rd11792, 32;
	and.b64  	%rd11794, %rd11767, 4294967295;
	add.s64 	%rd11795, %rd11793, %rd11794;
	add.s64 	%rd11796, %rd11795, %rd11706;
	shr.u64 	%rd11797, %rd11796, 32;
	and.b64  	%rd11798, %rd11771, 4294967295;
	add.s64 	%rd11799, %rd11797, %rd11798;
	add.s64 	%rd11800, %rd11799, %rd11740;
	shr.u64 	%rd11801, %rd11800, 32;
	and.b64  	%rd11802, %rd11776, 4294967295;
	add.s64 	%rd11803, %rd11801, %rd11802;
	add.s64 	%rd11804, %rd11803, %rd11773;
	shr.u64 	%rd11805, %rd11804, 32;
	and.b64  	%rd11806, %rd11781, 4294967295;
	add.s64 	%rd11807, %rd11805, %rd11806;
	mad.lo.s64 	%rd11808, %rd1125, %rd1125, %rd11807;
	shr.u64 	%rd11809, %rd11808, 32;
	mul.lo.s64 	%rd11810, %rd1126, %rd1125;
	and.b64  	%rd11811, %rd11785, 4294967295;
	add.s64 	%rd11812, %rd11809, %rd11811;
	add.s64 	%rd11813, %rd11812, %rd11810;
	shr.u64 	%rd11814, %rd11813, 32;
	mul.lo.s64 	%rd11815, %rd1125, %rd11645;
	add.s64 	%rd11816, %rd11814, %rd11786;
	add.s64 	%rd11817, %rd11816, %rd11815;
	shr.u64 	%rd11818, %rd11817, 32;
	and.b64  	%rd11819, %rd11792, 4294967295;
	add.s64 	%rd11820, %rd11642, %rd11819;
	shr.u64 	%rd11821, %rd11820, 32;
	and.b64  	%rd11822, %rd11796, 4294967295;
	add.s64 	%rd11823, %rd11821, %rd11822;
	add.s64 	%rd11824, %rd11823, %rd11676;
	shr.u64 	%rd11825, %rd11824, 32;
	and.b64  	%rd11826, %rd11800, 4294967295;
	add.s64 	%rd11827, %rd11825, %rd11826;
	add.s64 	%rd11828, %rd11827, %rd11711;
	shr.u64 	%rd11829, %rd11828, 32;
	and.b64  	%rd11830, %rd11804, 4294967295;
	add.s64 	%rd11831, %rd11829, %rd11830;
	add.s64 	%rd11832, %rd11831, %rd11745;
	shr.u64 	%rd11833, %rd11832, 32;
	and.b64  	%rd11834, %rd11808, 4294967295;
	add.s64 	%rd11835, %rd11833, %rd11834;
	add.s64 	%rd11836, %rd11835, %rd11778;
	shr.u64 	%rd11837, %rd11836, 32;
	and.b64  	%rd11838, %rd11813, 4294967295;
	add.s64 	%rd11839, %rd11837, %rd11838;
	add.s64 	%rd11840, %rd11839, %rd11810;
	shr.u64 	%rd11841, %rd11840, 32;
	and.b64  	%rd11842, %rd11817, 4294967295;
	add.s64 	%rd11843, %rd11841, %rd11842;
	mad.lo.s64 	%rd11844, %rd1126, %rd1126, %rd11843;
	shr.u64 	%rd11845, %rd11844, 32;
	mul.lo.s64 	%rd11846, %rd1126, %rd11645;
	add.s64 	%rd11847, %rd11845, %rd11818;
	add.s64 	%rd11848, %rd11847, %rd11846;
	shr.u64 	%rd11849, %rd11848, 32;
	and.b64  	%rd11850, %rd11824, 4294967295;
	add.s64 	%rd11851, %rd11646, %rd11850;
	shr.u64 	%rd11852, %rd11851, 32;
	and.b64  	%rd11853, %rd11828, 4294967295;
	add.s64 	%rd11854, %rd11852, %rd11853;
	add.s64 	%rd11855, %rd11854, %rd11681;
	cvt.u32.u64 	%r2571, %rd11855;
	shr.u64 	%rd11856, %rd11855, 32;
	and.b64  	%rd11857, %rd11832, 4294967295;
	add.s64 	%rd11858, %rd11856, %rd11857;
	add.s64 	%rd11859, %rd11858, %rd11716;
	shr.u64 	%rd11860, %rd11859, 32;
	and.b64  	%rd11861, %rd11836, 4294967295;
	add.s64 	%rd11862, %rd11860, %rd11861;
	add.s64 	%rd11863, %rd11862, %rd11750;
	shr.u64 	%rd11864, %rd11863, 32;
	and.b64  	%rd11865, %rd11840, 4294967295;
	add.s64 	%rd11866, %rd11864, %rd11865;
	add.s64 	%rd11867, %rd11866, %rd11783;
	shr.u64 	%rd11868, %rd11867, 32;
	and.b64  	%rd11869, %rd11844, 4294967295;
	add.s64 	%rd11870, %rd11868, %rd11869;
	add.s64 	%rd11871, %rd11870, %rd11815;
	shr.u64 	%rd11872, %rd11871, 32;
	and.b64  	%rd11873, %rd11848, 4294967295;
	add.s64 	%rd11874, %rd11872, %rd11873;
	add.s64 	%rd11875, %rd11874, %rd11846;
	shr.u64 	%rd11876, %rd11875, 32;
	mul.wide.u32 	%rd11877, %r3005, %r3005;
	add.s64 	%rd11878, %rd11876, %rd11849;
	add.s64 	%rd11879, %rd11878, %rd11877;
	shr.u64 	%rd11880, %rd11879, 32;
	and.b64  	%rd11881, %rd11855, 4294967295;
	mul.lo.s64 	%rd11882, %rd11881, 977;
	cvt.u32.u64 	%r2572, %rd11882;
	shr.u64 	%rd11883, %rd11882, 32;
	and.b64  	%rd11884, %rd11859, 4294967295;
	mad.lo.s64 	%rd11885, %rd11884, 977, %rd11883;
	shr.u64 	%rd11886, %rd11885, 32;
	and.b64  	%rd11887, %rd11863, 4294967295;
	mad.lo.s64 	%rd11888, %rd11887, 977, %rd11886;
	shr.u64 	%rd11889, %rd11888, 32;
	and.b64  	%rd11890, %rd11867, 4294967295;
	mad.lo.s64 	%rd11891, %rd11890, 977, %rd11889;
	shr.u64 	%rd11892, %rd11891, 32;
	and.b64  	%rd11893, %rd11871, 4294967295;
	mad.lo.s64 	%rd11894, %rd11893, 977, %rd11892;
	shr.u64 	%rd11895, %rd11894, 32;
	and.b64  	%rd11896, %rd11875, 4294967295;
	mad.lo.s64 	%rd11897, %rd11896, 977, %rd11895;
	shr.u64 	%rd11898, %rd11897, 32;
	and.b64  	%rd11899, %rd11879, 4294967295;
	mad.lo.s64 	%rd11900, %rd11899, 977, %rd11898;
	shr.u64 	%rd11901, %rd11900, 32;
	mad.lo.s64 	%rd11902, %rd11880, 977, %rd11901;
	shr.u64 	%rd11903, %rd11902, 32;
	add.s32 	%r2573, %r2570, %r2572;
	setp.lt.u32 	%p1025, %r2573, %r2570;
	selp.u64 	%rd11904, 1, 0, %p1025;
	and.b64  	%rd11905, %rd11650, 4294967295;
	and.b64  	%rd11906, %rd11885, 4294967295;
	add.s64 	%rd11907, %rd11905, %rd11904;
	add.s64 	%rd11908, %rd11907, %rd11906;
	cvt.u32.u64 	%r2574, %rd11908;
	shr.u64 	%rd11909, %rd11908, 32;
	and.b64  	%rd11910, %rd11686, 4294967295;
	and.b64  	%rd11911, %rd11888, 4294967295;
	add.s64 	%rd11912, %rd11909, %rd11910;
	add.s64 	%rd11913, %rd11912, %rd11911;
	shr.u64 	%rd11914, %rd11913, 32;
	and.b64  	%rd11915, %rd11721, 4294967295;
	and.b64  	%rd11916, %rd11891, 4294967295;
	add.s64 	%rd11917, %rd11914, %rd11915;
	add.s64 	%rd11918, %rd11917, %rd11916;
	shr.u64 	%rd11919, %rd11918, 32;
	and.b64  	%rd11920, %rd11755, 4294967295;
	and.b64  	%rd11921, %rd11894, 4294967295;
	add.s64 	%rd11922, %rd11919, %rd11920;
	add.s64 	%rd11923, %rd11922, %rd11921;
	shr.u64 	%rd11924, %rd11923, 32;
	and.b64  	%rd11925, %rd11788, 4294967295;
	and.b64  	%rd11926, %rd11897, 4294967295;
	add.s64 	%rd11927, %rd11924, %rd11925;
	add.s64 	%rd11928, %rd11927, %rd11926;
	shr.u64 	%rd11929, %rd11928, 32;
	and.b64  	%rd11930, %rd11820, 4294967295;
	and.b64  	%rd11931, %rd11900, 4294967295;
	add.s64 	%rd11932, %rd11929, %rd11930;
	add.s64 	%rd11933, %rd11932, %rd11931;
	shr.u64 	%rd11934, %rd11933, 32;
	and.b64  	%rd11935, %rd11851, 4294967295;
	and.b64  	%rd11936, %rd11902, 4294967295;
	add.s64 	%rd11937, %rd11934, %rd11935;
	add.s64 	%rd11938, %rd11937, %rd11936;
	shr.u64 	%rd11939, %rd11938, 32;
	add.s64 	%rd11940, %rd11903, %rd11939;
	add.s32 	%r2575, %r2574, %r2571;
	setp.lt.u32 	%p1026, %r2575, %r2574;
	selp.u64 	%rd11941, 1, 0, %p1026;
	and.b64  	%rd11942, %rd11913, 4294967295;
	add.s64 	%rd11943, %rd11942, %rd11941;
	add.s64 	%rd11944, %rd11943, %rd11884;
	shr.u64 	%rd11945, %rd11944, 32;
	and.b64  	%rd11946, %rd11918, 4294967295;
	add.s64 	%rd11947, %rd11945, %rd11946;
	add.s64 	%rd11948, %rd11947, %rd11887;
	shr.u64 	%rd11949, %rd11948, 32;
	and.b64  	%rd11950, %rd11923, 4294967295;
	add.s64 	%rd11951, %rd11949, %rd11950;
	add.s64 	%rd11952, %rd11951, %rd11890;
	shr.u64 	%rd11953, %rd11952, 32;
	and.b64  	%rd11954, %rd11928, 4294967295;
	add.s64 	%rd11955, %rd11953, %rd11954;
	add.s64 	%rd11956, %rd11955, %rd11893;
	shr.u64 	%rd11957, %rd11956, 32;
	and.b64  	%rd11958, %rd11933, 4294967295;
	add.s64 	%rd11959, %rd11957, %rd11958;
	add.s64 	%rd11960, %rd11959, %rd11896;
	shr.u64 	%rd11961, %rd11960, 32;
	and.b64  	%rd11962, %rd11938, 4294967295;
	add.s64 	%rd11963, %rd11961, %rd11962;
	add.s64 	%rd11964, %rd11963, %rd11899;
	cvt.u32.u64 	%r2576, %rd11964;
	shr.u64 	%rd11965, %rd11964, 32;
	add.s64 	%rd11966, %rd11965, %rd11940;
	add.s64 	%rd11967, %rd11966, %rd11880;
	shr.u64 	%rd11968, %rd11967, 32;
	and.b64  	%rd11969, %rd11967, 4294967295;
	mul.lo.s64 	%rd11970, %rd11969, 977;
	shr.u64 	%rd11971, %rd11970, 32;
	mad.lo.s64 	%rd11972, %rd11968, 977, %rd11971;
	cvt.u64.u32 	%rd11973, %r2573;
	and.b64  	%rd11974, %rd11970, 4294967295;
	add.s64 	%rd16014, %rd11974, %rd11973;
	shr.u64 	%rd11975, %rd16014, 32;
	cvt.u64.u32 	%rd11976, %r2575;
	add.s64 	%rd11977, %rd11975, %rd11976;
	add.s64 	%rd11978, %rd11967, %rd11972;
	and.b64  	%rd11979, %rd11978, 4294967295;
	add.s64 	%rd16013, %rd11977, %rd11979;
	shr.u64 	%rd11980, %rd16013, 32;
	and.b64  	%rd11981, %rd11944, 4294967295;
	add.s64 	%rd11982, %rd11980, %rd11981;
	add.s64 	%rd16012, %rd11982, %rd11968;
	shr.u64 	%rd11983, %rd16012, 32;
	and.b64  	%rd11984, %rd11948, 4294967295;
	add.s64 	%rd16011, %rd11983, %rd11984;
	shr.u64 	%rd11985, %rd16011, 32;
	and.b64  	%rd11986, %rd11952, 4294967295;
	add.s64 	%rd16010, %rd11985, %rd11986;
	shr.u64 	%rd11987, %rd16010, 32;
	and.b64  	%rd11988, %rd11956, 4294967295;
	add.s64 	%rd16009, %rd11987, %rd11988;
	shr.u64 	%rd11989, %rd16009, 32;
	and.b64  	%rd11990, %rd11960, 4294967295;
	add.s64 	%rd16008, %rd11989, %rd11990;
	{ .reg .b32 tmp; mov.b64 {tmp, %r2577}, %rd16008; }
	add.s32 	%r3009, %r2576, %r2577;
$L__BB1_953:
	ld.const.u32 	%rd1141, [FIELD_P+20];
	ld.const.u32 	%rd1142, [FIELD_P+24];
	ld.const.u32 	%rd1143, [FIELD_P+16];
	ld.const.u32 	%rd1144, [FIELD_P+12];
	ld.const.u32 	%r672, [FIELD_P+28];
	setp.lt.u32 	%p1027, %r3009, %r672;
	@%p1027 bra 	$L__BB1_968;
	ld.const.u32 	%rd1145, [FIELD_P+8];
	setp.gt.u32 	%p1028, %r3009, %r672;
	@%p1028 bra 	$L__BB1_967;
	cvt.u32.u64 	%r2578, %rd1142;
	cvt.u32.u64 	%r2579, %rd16008;
	setp.gt.u32 	%p1029, %r2578, %r2579;
	@%p1029 bra 	$L__BB1_968;
	setp.lt.u32 	%p1030, %r2578, %r2579;
	@%p1030 bra 	$L__BB1_967;
	cvt.u32.u64 	%r2582, %rd1141;
	cvt.u32.u64 	%r2583, %rd16009;
	setp.gt.u32 	%p1031, %r2582, %r2583;
	@%p1031 bra 	$L__BB1_968;
	setp.lt.u32 	%p1032, %r2582, %r2583;
	@%p1032 bra 	$L__BB1_967;
	cvt.u32.u64 	%r2586, %rd1143;
	cvt.u32.u64 	%r2587, %rd16010;
	setp.gt.u32 	%p1033, %r2586, %r2587;
	@%p1033 bra 	$L__BB1_968;
	setp.lt.u32 	%p1034, %r2586, %r2587;
	@%p1034 bra 	$L__BB1_967;
	cvt.u32.u64 	%r2590, %rd1144;
	cvt.u32.u64 	%r2591, %rd16011;
	setp.gt.u32 	%p1035, %r2590, %r2591;
	@%p1035 bra 	$L__BB1_968;
	setp.lt.u32 	%p1036, %r2590, %r2591;
	@%p1036 bra 	$L__BB1_967;
	cvt.u32.u64 	%r2594, %rd1145;
	cvt.u32.u64 	%r2595, %rd16012;
	setp.gt.u32 	%p1037, %r2594, %r2595;
	@%p1037 bra 	$L__BB1_968;
	setp.lt.u32 	%p1038, %r2594, %r2595;
	@%p1038 bra 	$L__BB1_967;
	ld.const.u32 	%r2598, [FIELD_P+4];
	cvt.u64.u32 	%rd1146, %r2598;
	cvt.u32.u64 	%r2599, %rd16013;
	setp.gt.u32 	%p1039, %r2598, %r2599;
	@%p1039 bra 	$L__BB1_968;
	cvt.u32.u64 	%r2600, %rd1146;
	ld.const.u32 	%r2601, [FIELD_P];
	setp.ge.u32 	%p1040, %r2600, %r2599;
	cvt.u32.u64 	%r2604, %rd16014;
	setp.gt.u32 	%p1041, %r2601, %r2604;
	and.pred  	%p1042, %p1040, %p1041;
	@%p1042 bra 	$L__BB1_968;
$L__BB1_967:
	and.b64  	%rd11991, %rd16014, 4294967295;
	ld.const.u32 	%rd11992, [FIELD_P];
	sub.s64 	%rd16014, %rd11991, %rd11992;
	shr.u64 	%rd11993, %rd16014, 63;
	and.b64  	%rd11994, %rd16013, 4294967295;
	ld.const.u32 	%rd11995, [FIELD_P+4];
	add.s64 	%rd11996, %rd11993, %rd11995;
	sub.s64 	%rd16013, %rd11994, %rd11996;
	shr.u64 	%rd11997, %rd16013, 63;
	and.b64  	%rd11998, %rd16012, 4294967295;
	add.s64 	%rd11999, %rd11997, %rd1145;
	sub.s64 	%rd16012, %rd11998, %rd11999;
	shr.u64 	%rd12000, %rd16012, 63;
	and.b64  	%rd12001, %rd16011, 4294967295;
	add.s64 	%rd12002, %rd12000, %rd1144;
	sub.s64 	%rd16011, %rd12001, %rd12002;
	shr.u64 	%rd12003, %rd16011, 63;
	and.b64  	%rd12004, %rd16010, 4294967295;
	add.s64 	%rd12005, %rd12003, %rd1143;
	sub.s64 	%rd16010, %rd12004, %rd12005;
	shr.u64 	%rd12006, %rd16010, 63;
	and.b64  	%rd12007, %rd16009, 4294967295;
	add.s64 	%rd12008, %rd12006, %rd1141;
	sub.s64 	%rd16009, %rd12007, %rd12008;
	shr.u64 	%rd12009, %rd16009, 63;
	and.b64  	%rd12010, %rd16008, 4294967295;
	add.s64 	%rd12011, %rd12009, %rd1142;
	sub.s64 	%rd16008, %rd12010, %rd12011;
	shr.u64 	%rd12012, %rd16008, 63;
	cvt.u32.u64 	%r2605, %rd12012;
	add.s32 	%r2607, %r672, %r2605;
	sub.s32 	%r3009, %r3009, %r2607;
	bra.uni 	$L__BB1_953;
$L__BB1_968:
	and.b64  	%rd12013, %rd16014, 4294967295;
	and.b64  	%rd1154, %rd15994, 4294967295;
	sub.s64 	%rd12014, %rd12013, %rd1154;
	cvt.u32.u64 	%r3011, %rd12014;
	shr.u64 	%rd12015, %rd12014, 63;
	and.b64  	%rd12016, %rd16013, 4294967295;
	and.b64  	%rd1155, %rd15995, 4294967295;
	add.s64 	%rd12017, %rd12015, %rd1155;
	sub.s64 	%rd16020, %rd12016, %rd12017;
	shr.u64 	%rd12018, %rd16020, 63;
	and.b64  	%rd12019, %rd16012, 4294967295;
	and.b64  	%rd1157, %rd15996, 4294967295;
	add.s64 	%rd12020, %rd12018, %rd1157;
	sub.s64 	%rd16019, %rd12019, %rd12020;
	shr.u64 	%rd12021, %rd16019, 63;
	and.b64  	%rd12022, %rd16011, 4294967295;
	and.b64  	%rd1159, %rd15997, 4294967295;
	add.s64 	%rd12023, %rd12021, %rd1159;
	sub.s64 	%rd16018, %rd12022, %rd12023;
	shr.u64 	%rd12024, %rd16018, 63;
	and.b64  	%rd12025, %rd16010, 4294967295;
	and.b64  	%rd1161, %rd15998, 4294967295;
	add.s64 	%rd12026, %rd12024, %rd1161;
	sub.s64 	%rd16017, %rd12025, %rd12026;
	shr.u64 	%rd12027, %rd16017, 63;
	and.b64  	%rd12028, %rd16009, 4294967295;
	and.b64  	%rd1163, %rd15999, 4294967295;
	add.s64 	%rd12029, %rd12027, %rd1163;
	sub.s64 	%rd16016, %rd12028, %rd12029;
	shr.u64 	%rd12030, %rd16016, 63;
	and.b64  	%rd12031, %rd16008, 4294967295;
	and.b64  	%rd1165, %rd16000, 4294967295;
	add.s64 	%rd12032, %rd12030, %rd1165;
	sub.s64 	%rd16015, %rd12031, %rd12032;
	shr.u64 	%rd12033, %rd16015, 63;
	cvt.u64.u32 	%rd12034, %r3009;
	cvt.u64.u32 	%rd12035, %r3007;
	add.s64 	%rd12036, %rd12033, %rd12035;
	sub.s64 	%rd12037, %rd12034, %rd12036;
	cvt.u32.u64 	%r3010, %rd12037;
	setp.gt.s64 	%p1043, %rd12037, -1;
	@%p1043 bra 	$L__BB1_970;
	ld.const.u32 	%r2608, [FIELD_P];
	add.s32 	%r3011, %r2608, %r3011;
	setp.lt.u32 	%p1044, %r3011, %r2608;
	selp.u64 	%rd12038, 1, 0, %p1044;
	and.b64  	%rd12039, %rd16020, 4294967295;
	add.s64 	%rd12040, %rd12039, %rd12038;
	ld.const.u32 	%rd12041, [FIELD_P+4];
	add.s64 	%rd16020, %rd12040, %rd12041;
	shr.u64 	%rd12042, %rd16020, 32;
	and.b64  	%rd12043, %rd16019, 4294967295;
	add.s64 	%rd12044, %rd12042, %rd12043;
	ld.const.u32 	%rd12045, [FIELD_P+8];
	add.s64 	%rd16019, %rd12044, %rd12045;
	shr.u64 	%rd12046, %rd16019, 32;
	and.b64  	%rd12047, %rd16018, 4294967295;
	add.s64 	%rd12048, %rd12046, %rd12047;
	add.s64 	%rd16018, %rd12048, %rd1144;
	shr.u64 	%rd12049, %rd16018, 32;
	and.b64  	%rd12050, %rd16017, 4294967295;
	add.s64 	%rd12051, %rd12049, %rd12050;
	add.s64 	%rd16017, %rd12051, %rd1143;
	shr.u64 	%rd12052, %rd16017, 32;
	and.b64  	%rd12053, %rd16016, 4294967295;
	add.s64 	%rd12054, %rd12052, %rd12053;
	add.s64 	%rd16016, %rd12054, %rd1141;
	shr.u64 	%rd12055, %rd16016, 32;
	and.b64  	%rd12056, %rd16015, 4294967295;
	add.s64 	%rd12057, %rd12055, %rd12056;
	add.s64 	%rd16015, %rd12057, %rd1142;
	{ .reg .b32 tmp; mov.b64 {tmp, %r2609}, %rd16015; }
	add.s32 	%r2610, %r3010, %r2609;
	add.s32 	%r3010, %r2610, %r672;
$L__BB1_970:
	ld.const.u32 	%rd1179, [FIELD_P+8];
	cvt.u64.u32 	%rd12058, %r3011;
	and.b64  	%rd1180, %rd16001, 4294967295;
	sub.s64 	%rd12059, %rd12058, %rd1180;
	cvt.u32.u64 	%r3013, %rd12059;
	shr.u64 	%rd12060, %rd12059, 63;
	and.b64  	%rd12061, %rd16020, 4294967295;
	and.b64  	%rd1181, %rd16002, 4294967295;
	add.s64 	%rd12062, %rd12060, %rd1181;
	sub.s64 	%rd16026, %rd12061, %rd12062;
	shr.u64 	%rd12063, %rd16026, 63;
	and.b64  	%rd12064, %rd16019, 4294967295;
	and.b64  	%rd1183, %rd16003, 4294967295;
	add.s64 	%rd12065, %rd12063, %rd1183;
	sub.s64 	%rd16025, %rd12064, %rd12065;
	shr.u64 	%rd12066, %rd16025, 63;
	and.b64  	%rd12067, %rd16018, 4294967295;
	and.b64  	%rd1185, %rd16004, 4294967295;
	add.s64 	%rd12068, %rd12066, %rd1185;
	sub.s64 	%rd16024, %rd12067, %rd12068;
	shr.u64 	%rd12069, %rd16024, 63;
	and.b64  	%rd12070, %rd16017, 4294967295;
	and.b64  	%rd1187, %rd16005, 4294967295;
	add.s64 	%rd12071, %rd12069, %rd1187;
	sub.s64 	%rd16023, %rd12070, %rd12071;
	shr.u64 	%rd12072, %rd16023, 63;
	and.b64  	%rd12073, %rd16016, 4294967295;
	and.b64  	%rd1189, %rd16006, 4294967295;
	add.s64 	%rd12074, %rd12072, %rd1189;
	sub.s64 	%rd16022, %rd12073, %rd12074;
	shr.u64 	%rd12075, %rd16022, 63;
	and.b64  	%rd12076, %rd16015, 4294967295;
	and.b64  	%rd1191, %rd16007, 4294967295;
	add.s64 	%rd12077, %rd12075, %rd1191;
	sub.s64 	%rd16021, %rd12076, %rd12077;
	shr.u64 	%rd12078, %rd16021, 63;
	cvt.u64.u32 	%rd12079, %r3010;
	cvt.u64.u32 	%rd12080, %r3008;
	add.s64 	%rd12081, %rd12078, %rd12080;
	sub.s64 	%rd12082, %rd12079, %rd12081;
	cvt.u32.u64 	%r3012, %rd12082;
	setp.gt.s64 	%p1045, %rd12082, -1;
	@%p1045 bra 	$L__BB1_972;
	ld.const.u32 	%r2612, [FIELD_P];
	add.s32 	%r3013, %r2612, %r3013;
	setp.lt.u32 	%p1046, %r3013, %r2612;
	selp.u64 	%rd12083, 1, 0, %p1046;
	and.b64  	%rd12084, %rd16026, 4294967295;
	add.s64 	%rd12085, %rd12084, %rd12083;
	ld.const.u32 	%rd12086, [FIELD_P+4];
	add.s64 	%rd16026, %rd12085, %rd12086;
	shr.u64 	%rd12087, %rd16026, 32;
	and.b64  	%rd12088, %rd16025, 4294967295;
	add.s64 	%rd12089, %rd12087, %rd12088;
	add.s64 	%rd16025, %rd12089, %rd1179;
	shr.u64 	%rd12090, %rd16025, 32;
	and.b64  	%rd12091, %rd16024, 4294967295;
	add.s64 	%rd12092, %rd12090, %rd12091;
	add.s64 	%rd16024, %rd12092, %rd1144;
	shr.u64 	%rd12093, %rd16024, 32;
	and.b64  	%rd12094, %rd16023, 4294967295;
	add.s64 	%rd12095, %rd12093, %rd12094;
	add.s64 	%rd16023, %rd12095, %rd1143;
	shr.u64 	%rd12096, %rd16023, 32;
	and.b64  	%rd12097, %rd16022, 4294967295;
	add.s64 	%rd12098, %rd12096, %rd12097;
	add.s64 	%rd16022, %rd12098, %rd1141;
	shr.u64 	%rd12099, %rd16022, 32;
	and.b64  	%rd12100, %rd16021, 4294967295;
	add.s64 	%rd12101, %rd12099, %rd12100;
	add.s64 	%rd16021, %rd12101, %rd1142;
	{ .reg .b32 tmp; mov.b64 {tmp, %r2613}, %rd16021; }
	add.s32 	%r2614, %r3012, %r2613;
	add.s32 	%r3012, %r2614, %r672;
$L__BB1_972:
	cvt.u64.u32 	%rd12102, %r3013;
	sub.s64 	%rd12103, %rd12102, %rd1180;
	cvt.u32.u64 	%r3054, %rd12103;
	shr.u64 	%rd12104, %rd12103, 63;
	and.b64  	%rd12105, %rd16026, 4294967295;
	add.s64 	%rd12106, %rd12104, %rd1181;
	sub.s64 	%rd16032, %rd12105, %rd12106;
	shr.u64 	%rd12107, %rd16032, 63;
	and.b64  	%rd12108, %rd16025, 4294967295;
	add.s64 	%rd12109, %rd12107, %rd1183;
	sub.s64 	%rd16031, %rd12108, %rd12109;
	shr.u64 	%rd12110, %rd16031, 63;
	and.b64  	%rd12111, %rd16024, 4294967295;
	add.s64 	%rd12112, %rd12110, %rd1185;
	sub.s64 	%rd16030, %rd12111, %rd12112;
	shr.u64 	%rd12113, %rd16030, 63;
	and.b64  	%rd12114, %rd16023, 4294967295;
	add.s64 	%rd12115, %rd12113, %rd1187;
	sub.s64 	%rd16029, %rd12114, %rd12115;
	shr.u64 	%rd12116, %rd16029, 63;
	and.b64  	%rd12117, %rd16022, 4294967295;
	add.s64 	%rd12118, %rd12116, %rd1189;
	sub.s64 	%rd16028, %rd12117, %rd12118;
	shr.u64 	%rd12119, %rd16028, 63;
	and.b64  	%rd12120, %rd16021, 4294967295;
	add.s64 	%rd12121, %rd12119, %rd1191;
	sub.s64 	%rd16027, %rd12120, %rd12121;
	shr.u64 	%rd12122, %rd16027, 63;
	cvt.u64.u32 	%rd12123, %r3012;
	add.s64 	%rd12125, %rd12122, %rd12080;
	sub.s64 	%rd12126, %rd12123, %rd12125;
	cvt.u32.u64 	%r3047, %rd12126;
	setp.gt.s64 	%p1047, %rd12126, -1;
	@%p1047 bra 	$L__BB1_974;
	ld.const.u32 	%r2616, [FIELD_P];
	add.s32 	%r3054, %r2616, %r3054;
	setp.lt.u32 	%p1048, %r3054, %r2616;
	selp.u64 	%rd12127, 1, 0, %p1048;
	and.b64  	%rd12128, %rd16032, 4294967295;
	add.s64 	%rd12129, %rd12128, %rd12127;
	ld.const.u32 	%rd12130, [FIELD_P+4];
	add.s64 	%rd16032, %rd12129, %rd12130;
	shr.u64 	%rd12131, %rd16032, 32;
	and.b64  	%rd12132, %rd16031, 4294967295;
	add.s64 	%rd12133, %rd12131, %rd12132;
	add.s64 	%rd16031, %rd12133, %rd1179;
	shr.u64 	%rd12134, %rd16031, 32;
	and.b64  	%rd12135, %rd16030, 4294967295;
	add.s64 	%rd12136, %rd12134, %rd12135;
	add.s64 	%rd16030, %rd12136, %rd1144;
	shr.u64 	%rd12137, %rd16030, 32;
	and.b64  	%rd12138, %rd16029, 4294967295;
	add.s64 	%rd12139, %rd12137, %rd12138;
	add.s64 	%rd16029, %rd12139, %rd1143;
	shr.u64 	%rd12140, %rd16029, 32;
	and.b64  	%rd12141, %rd16028, 4294967295;
	add.s64 	%rd12142, %rd12140, %rd12141;
	add.s64 	%rd16028, %rd12142, %rd1141;
	shr.u64 	%rd12143, %rd16028, 32;
	and.b64  	%rd12144, %rd16027, 4294967295;
	add.s64 	%rd12145, %rd12143, %rd12144;
	add.s64 	%rd16027, %rd12145, %rd1142;
	{ .reg .b32 tmp; mov.b64 {tmp, %r2617}, %rd16027; }
	add.s32 	%r2618, %r3047, %r2617;
	add.s32 	%r3047, %r2618, %r672;
$L__BB1_974:
	cvt.u32.u64 	%r3053, %rd16032;
	cvt.u32.u64 	%r3052, %rd16031;
	cvt.u32.u64 	%r3051, %rd16030;
	cvt.u32.u64 	%r3050, %rd16029;
	cvt.u32.u64 	%r3049, %rd16028;
	cvt.u32.u64 	%r3048, %rd16027;
	cvt.u64.u32 	%rd12146, %r3054;
	sub.s64 	%rd12147, %rd1180, %rd12146;
	cvt.u32.u64 	%r3016, %rd12147;
	shr.u64 	%rd12148, %rd12147, 63;
	and.b64  	%rd12149, %rd16032, 4294967295;
	add.s64 	%rd12150, %rd12148, %rd12149;
	sub.s64 	%rd16033, %rd1181, %rd12150;
	shr.u64 	%rd12151, %rd16033, 63;
	and.b64  	%rd12152, %rd16031, 4294967295;
	add.s64 	%rd12153, %rd12151, %rd12152;
	sub.s64 	%rd16034, %rd1183, %rd12153;
	shr.u64 	%rd12154, %rd16034, 63;
	and.b64  	%rd12155, %rd16030, 4294967295;
	add.s64 	%rd12156, %rd12154, %rd12155;
	sub.s64 	%rd16035, %rd1185, %rd12156;
	shr.u64 	%rd12157, %rd16035, 63;
	and.b64  	%rd12158, %rd16029, 4294967295;
	add.s64 	%rd12159, %rd12157, %rd12158;
	sub.s64 	%rd16036, %rd1187, %rd12159;
	shr.u64 	%rd12160, %rd16036, 63;
	and.b64  	%rd12161, %rd16028, 4294967295;
	add.s64 	%rd12162, %rd12160, %rd12161;
	sub.s64 	%rd16037, %rd1189, %rd12162;
	shr.u64 	%rd12163, %rd16037, 63;
	and.b64  	%rd12164, %rd16027, 4294967295;
	add.s64 	%rd12165, %rd12163, %rd12164;
	sub.s64 	%rd16038, %rd1191, %rd12165;
	shr.u64 	%rd12166, %rd16038, 63;
	cvt.u64.u32 	%rd12167, %r3047;
	add.s64 	%rd12168, %rd12166, %rd12167;
	sub.s64 	%rd12170, %rd12080, %rd12168;
	cvt.u32.u64 	%r3017, %rd12170;
	setp.gt.s64 	%p1049, %rd12170, -1;
	@%p1049 bra 	$L__BB1_976;
	ld.const.u32 	%r2620, [FIELD_P];
	add.s32 	%r3016, %r2620, %r3016;
	setp.lt.u32 	%p1050, %r3016, %r2620;
	selp.u64 	%rd12171, 1, 0, %p1050;
	and.b64  	%rd12172, %rd16033, 4294967295;
	add.s64 	%rd12173, %rd12172, %rd12171;
	ld.const.u32 	%rd12174, [FIELD_P+4];
	add.s64 	%rd16033, %rd12173, %rd12174;
	shr.u64 	%rd12175, %rd16033, 32;
	and.b64  	%rd12176, %rd16034, 4294967295;
	add.s64 	%rd12177, %rd12175, %rd12176;
	add.s64 	%rd16034, %rd12177, %rd1179;
	shr.u64 	%rd12179, %rd16034, 32;
	and.b64  	%rd12180, %rd16035, 4294967295;
	add.s64 	%rd12181, %rd12179, %rd12180;
	add.s64 	%rd16035, %rd12181, %rd1144;
	shr.u64 	%rd12183, %rd16035, 32;
	and.b64  	%rd12184, %rd16036, 4294967295;
	add.s64 	%rd12185, %rd12183, %rd12184;
	add.s64 	%rd16036, %rd12185, %rd1143;
	shr.u64 	%rd12187, %rd16036, 32;
	and.b64  	%rd12188, %rd16037, 4294967295;
	add.s64 	%rd12189, %rd12187, %rd12188;
	add.s64 	%rd16037, %rd12189, %rd1141;
	shr.u64 	%rd12190, %rd16037, 32;
	and.b64  	%rd12191, %rd16038, 4294967295;
	add.s64 	%rd12192, %rd12190, %rd12191;
	add.s64 	%rd16038, %rd12192, %rd1142;
	{ .reg .b32 tmp; mov.b64 {tmp, %r2621}, %rd16038; }
	add.s32 	%r2622, %r3017, %r2621;
	add.s32 	%r3017, %r2622, %r672;
$L__BB1_976:
	cvt.u64.u32 	%rd12193, %r3016;
	mul.wide.u32 	%rd12195, %r3016, %r3004;
	cvt.u32.u64 	%r2624, %rd12195;
	shr.u64 	%rd12196, %rd12195, 32;
	and.b64  	%rd12197, %rd16033, 4294967295;
	mad.lo.s64 	%rd12198, %rd12197, %rd11624, %rd12196;
	shr.u64 	%rd12199, %rd12198, 32;
	and.b64  	%rd12200, %rd16034, 4294967295;
	mad.lo.s64 	%rd12201, %rd12200, %rd11624, %rd12199;
	shr.u64 	%rd12202, %rd12201, 32;
	and.b64  	%rd12203, %rd16035, 4294967295;
	mad.lo.s64 	%rd12204, %rd12203, %rd11624, %rd12202;
	shr.u64 	%rd12205, %rd12204, 32;
	and.b64  	%rd12206, %rd16036, 4294967295;
	mad.lo.s64 	%rd12207, %rd12206, %rd11624, %rd12205;
	shr.u64 	%rd12208, %rd12207, 32;
	and.b64  	%rd12209, %rd16037, 4294967295;
	mad.lo.s64 	%rd12210, %rd12209, %rd11624, %rd12208;
	shr.u64 	%rd12211, %rd12210, 32;
	and.b64  	%rd12212, %rd16038, 4294967295;
	mad.lo.s64 	%rd12213, %rd12212, %rd11624, %rd12211;
	shr.u64 	%rd12214, %rd12213, 32;
	cvt.u64.u32 	%rd12215, %r3017;
	mul.wide.u32 	%rd12216, %r3017, %r3004;
	add.s64 	%rd12217, %rd12214, %rd12216;
	shr.u64 	%rd12218, %rd12217, 32;
	and.b64  	%rd12219, %rd12198, 4294967295;
	mad.lo.s64 	%rd12220, %rd1121, %rd12193, %rd12219;
	shr.u64 	%rd12221, %rd12220, 32;
	and.b64  	%rd12222, %rd12201, 4294967295;
	add.s64 	%rd12223, %rd12221, %rd12222;
	mad.lo.s64 	%rd12224, %rd12197, %rd1121, %rd12223;
	shr.u64 	%rd12225, %rd12224, 32;
	and.b64  	%rd12226, %rd12204, 4294967295;
	add.s64 	%rd12227, %rd12225, %rd12226;
	mad.lo.s64 	%rd12228, %rd12200, %rd1121, %rd12227;
	shr.u64 	%rd12229, %rd12228, 32;
	and.b64  	%rd12230, %rd12207, 4294967295;
	add.s64 	%rd12231, %rd12229, %rd12230;
	mad.lo.s64 	%rd12232, %rd12203, %rd1121, %rd12231;
	shr.u64 	%rd12233, %rd12232, 32;
	and.b64  	%rd12234, %rd12210, 4294967295;
	add.s64 	%rd12235, %rd12233, %rd12234;
	mad.lo.s64 	%rd12236, %rd12206, %rd1121, %rd12235;
	shr.u64 	%rd12237, %rd12236, 32;
	and.b64  	%rd12238, %rd12213, 4294967295;
	add.s64 	%rd12239, %rd12237, %rd12238;
	mad.lo.s64 	%rd12240, %rd12209, %rd1121, %rd12239;
	shr.u64 	%rd12241, %rd12240, 32;
	and.b64  	%rd12242, %rd12217, 4294967295;
	add.s64 	%rd12243, %rd12241, %rd12242;
	mad.lo.s64 	%rd12244, %rd12212, %rd1121, %rd12243;
	shr.u64 	%rd12245, %rd12244, 32;
	add.s64 	%rd12246, %rd12245, %rd12218;
	mad.lo.s64 	%rd12247, %rd1121, %rd12215, %rd12246;
	shr.u64 	%rd12248, %rd12247, 32;
	and.b64  	%rd12249, %rd12224, 4294967295;
	mad.lo.s64 	%rd12250, %rd1122, %rd12193, %rd12249;
	shr.u64 	%rd12251, %rd12250, 32;
	and.b64  	%rd12252, %rd12228, 4294967295;
	add.s64 	%rd12253, %rd12251, %rd12252;
	mad.lo.s64 	%rd12254, %rd12197, %rd1122, %rd12253;
	shr.u64 	%rd12255, %rd12254, 32;
	and.b64  	%rd12256, %rd12232, 4294967295;
	add.s64 	%rd12257, %rd12255, %rd12256;
	mad.lo.s64 	%rd12258, %rd12200, %rd1122, %rd12257;
	shr.u64 	%rd12259, %rd12258, 32;
	and.b64  	%rd12260, %rd12236, 4294967295;
	add.s64 	%rd12261, %rd12259, %rd12260;
	mad.lo.s64 	%rd12262, %rd12203, %rd1122, %rd12261;
	shr.u64 	%rd12263, %rd12262, 32;
	and.b64  	%rd12264, %rd12240, 4294967295;
	add.s64 	%rd12265, %rd12263, %rd12264;
	mad.lo.s64 	%rd12266, %rd12206, %rd1122, %rd12265;
	shr.u64 	%rd12267, %rd12266, 32;
	and.b64  	%rd12268, %rd12244, 4294967295;
	add.s64 	%rd12269, %rd12267, %rd12268;
	mad.lo.s64 	%rd12270, %rd12209, %rd1122, %rd12269;
	shr.u64 	%rd12271, %rd12270, 32;
	and.b64  	%rd12272, %rd12247, 4294967295;
	add.s64 	%rd12273, %rd12271, %rd12272;
	mad.lo.s64 	%rd12274, %rd12212, %rd1122, %rd12273;
	shr.u64 	%rd12275, %rd12274, 32;
	add.s64 	%rd12276, %rd12275, %rd12248;
	mad.lo.s64 	%rd12277, %rd1122, %rd12215, %rd12276;
	shr.u64 	%rd12278, %rd12277, 32;
	and.b64  	%rd12279, %rd12254, 4294967295;
	mad.lo.s64 	%rd12280, %rd1123, %rd12193, %rd12279;
	shr.u64 	%rd12281, %rd12280, 32;
	and.b64  	%rd12282, %rd12258, 4294967295;
	add.s64 	%rd12283, %rd12281, %rd12282;
	mad.lo.s64 	%rd12284, %rd12197, %rd1123, %rd12283;
	shr.u64 	%rd12285, %rd12284, 32;
	and.b64  	%rd12286, %rd12262, 4294967295;
	add.s64 	%rd12287, %rd12285, %rd12286;
	mad.lo.s64 	%rd12288, %rd12200, %rd1123, %rd12287;
	shr.u64 	%rd12289, %rd12288, 32;
	and.b64  	%rd12290, %rd12266, 4294967295;
	add.s64 	%rd12291, %rd12289, %rd12290;
	mad.lo.s64 	%rd12292, %rd12203, %rd1123, %rd12291;
	shr.u64 	%rd12293, %rd12292, 32;
	and.b64  	%rd12294, %rd12270, 4294967295;
	add.s64 	%rd12295, %rd12293, %rd12294;
	mad.lo.s64 	%rd12296, %rd12206, %rd1123, %rd12295;
	shr.u64 	%rd12297, %rd12296, 32;
	and.b64  	%rd12298, %rd12274, 4294967295;
	add.s64 	%rd12299, %rd12297, %rd12298;
	mad.lo.s64 	%rd12300, %rd12209, %rd1123, %rd12299;
	shr.u64 	%rd12301, %rd12300, 32;
	and.b64  	%rd12302, %rd12277, 4294967295;
	add.s64 	%rd12303, %rd12301, %rd12302;
	mad.lo.s64 	%rd12304, %rd12212, %rd1123, %rd12303;
	shr.u64 	%rd12305, %rd12304, 32;
	add.s64 	%rd12306, %rd12305, %rd12278;
	mad.lo.s64 	%rd12307, %rd1123, %rd12215, %rd12306;
	shr.u64 	%rd12308, %rd12307, 32;
	and.b64  	%rd12309, %rd12284, 4294967295;
	mad.lo.s64 	%rd12310, %rd1124, %rd12193, %rd12309;
	shr.u64 	%rd12311, %rd12310, 32;
	and.b64  	%rd12312, %rd12288, 4294967295;
	add.s64 	%rd12313, %rd12311, %rd12312;
	mad.lo.s64 	%rd12314, %rd12197, %rd1124, %rd12313;
	shr.u64 	%rd12315, %rd12314, 32;
	and.b64  	%rd12316, %rd12292, 4294967295;
	add.s64 	%rd12317, %rd12315, %rd12316;
	mad.lo.s64 	%rd12318, %rd12200, %rd1124, %rd12317;
	shr.u64 	%rd12319, %rd12318, 32;
	and.b64  	%rd12320, %rd12296, 4294967295;
	add.s64 	%rd12321, %rd12319, %rd12320;
	mad.lo.s64 	%rd12322, %rd12203, %rd1124, %rd12321;
	shr.u64 	%rd12323, %rd12322, 32;
	and.b64  	%rd12324, %rd12300, 4294967295;
	add.s64 	%rd12325, %rd12323, %rd12324;
	mad.lo.s64 	%rd12326, %rd12206, %rd1124, %rd12325;
	shr.u64 	%rd12327, %rd12326, 32;
	and.b64  	%rd12328, %rd12304, 4294967295;
	add.s64 	%rd12329, %rd12327, %rd12328;
	mad.lo.s64 	%rd12330, %rd12209, %rd1124, %rd12329;
	shr.u64 	%rd12331, %rd12330, 32;
	and.b64  	%rd12332, %rd12307, 4294967295;
	add.s64 	%rd12333, %rd12331, %rd12332;
	mad.lo.s64 	%rd12334, %rd12212, %rd1124, %rd12333;
	shr.u64 	%rd12335, %rd12334, 32;
	add.s64 	%rd12336, %rd12335, %rd12308;
	mad.lo.s64 	%rd12337, %rd1124, %rd12215, %rd12336;
	shr.u64 	%rd12338, %rd12337, 32;
	and.b64  	%rd12339, %rd12314, 4294967295;
	mad.lo.s64 	%rd12340, %rd1125, %rd12193, %rd12339;
	shr.u64 	%rd12341, %rd12340, 32;
	and.b64  	%rd12342, %rd12318, 4294967295;
	add.s64 	%rd12343, %rd12341, %rd12342;
	mad.lo.s64 	%rd12344, %rd12197, %rd1125, %rd12343;
	shr.u64 	%rd12345, %rd12344, 32;
	and.b64  	%rd12346, %rd12322, 4294967295;
	add.s64 	%rd12347, %rd12345, %rd12346;
	mad.lo.s64 	%rd12348, %rd12200, %rd1125, %rd12347;
	shr.u64 	%rd12349, %rd12348, 32;
	and.b64  	%rd12350, %rd12326, 4294967295;
	add.s64 	%rd12351, %rd12349, %rd12350;
	mad.lo.s64 	%rd12352, %rd12203, %rd1125, %rd12351;
	shr.u64 	%rd12353, %rd12352, 32;
	and.b64  	%rd12354, %rd12330, 4294967295;
	add.s64 	%rd12355, %rd12353, %rd12354;
	mad.lo.s64 	%rd12356, %rd12206, %rd1125, %rd12355;
	shr.u64 	%rd12357, %rd12356, 32;
	and.b64  	%rd12358, %rd12334, 4294967295;
	add.s64 	%rd12359, %rd12357, %rd12358;
	mad.lo.s64 	%rd12360, %rd12209, %rd1125, %rd12359;
	shr.u64 	%rd12361, %rd12360, 32;
	and.b64  	%rd12362, %rd12337, 4294967295;
	add.s64 	%rd12363, %rd12361, %rd12362;
	mad.lo.s64 	%rd12364, %rd12212, %rd1125, %rd12363;
	shr.u64 	%rd12365, %rd12364, 32;
	add.s64 	%rd12366, %rd12365, %rd12338;
	mad.lo.s64 	%rd12367, %rd1125, %rd12215, %rd12366;
	shr.u64 	%rd12368, %rd12367, 32;
	and.b64  	%rd12369, %rd12344, 4294967295;
	mad.lo.s64 	%rd12370, %rd1126, %rd12193, %rd12369;
	shr.u64 	%rd12371, %rd12370, 32;
	and.b64  	%rd12372, %rd12348, 4294967295;
	add.s64 	%rd12373, %rd12371, %rd12372;
	mad.lo.s64 	%rd12374, %rd12197, %rd1126, %rd12373;
	shr.u64 	%rd12375, %rd12374, 32;
	and.b64  	%rd12376, %rd12352, 4294967295;
	add.s64 	%rd12377, %rd12375, %rd12376;
	mad.lo.s64 	%rd12378, %rd12200, %rd1126, %rd12377;
	shr.u64 	%rd12379, %rd12378, 32;
	and.b64  	%rd12380, %rd12356, 4294967295;
	add.s64 	%rd12381, %rd12379, %rd12380;
	mad.lo.s64 	%rd12382, %rd12203, %rd1126, %rd12381;
	shr.u64 	%rd12383, %rd12382, 32;
	and.b64  	%rd12384, %rd12360, 4294967295;
	add.s64 	%rd12385, %rd12383, %rd12384;
	mad.lo.s64 	%rd12386, %rd12206, %rd1126, %rd12385;
	shr.u64 	%rd12387, %rd12386, 32;
	and.b64  	%rd12388, %rd12364, 4294967295;
	add.s64 	%rd12389, %rd12387, %rd12388;
	mad.lo.s64 	%rd12390, %rd12209, %rd1126, %rd12389;
	shr.u64 	%rd12391, %rd12390, 32;
	and.b64  	%rd12392, %rd12367, 4294967295;
	add.s64 	%rd12393, %rd12391, %rd12392;
	mad.lo.s64 	%rd12394, %rd12212, %rd1126, %rd12393;
	shr.u64 	%rd12395, %rd12394, 32;
	add.s64 	%rd12396, %rd12395, %rd12368;
	mad.lo.s64 	%rd12397, %rd1126, %rd12215, %rd12396;
	shr.u64 	%rd12398, %rd12397, 32;
	mul.wide.u32 	%rd12400, %r3016, %r3005;
	and.b64  	%rd12401, %rd12374, 4294967295;
	add.s64 	%rd12402, %rd12400, %rd12401;
	shr.u64 	%rd12403, %rd12402, 32;
	and.b64  	%rd12404, %rd12378, 4294967295;
	add.s64 	%rd12405, %rd12403, %rd12404;
	mad.lo.s64 	%rd12406, %rd12197, %rd11645, %rd12405;
	cvt.u32.u64 	%r2625, %rd12406;
	shr.u64 	%rd12407, %rd12406, 32;
	and.b64  	%rd12408, %rd12382, 4294967295;
	add.s64 	%rd12409, %rd12407, %rd12408;
	mad.lo.s64 	%rd12410, %rd12200, %rd11645, %rd12409;
	shr.u64 	%rd12411, %rd12410, 32;
	and.b64  	%rd12412, %rd12386, 4294967295;
	add.s64 	%rd12413, %rd12411, %rd12412;
	mad.lo.s64 	%rd12414, %rd12203, %rd11645, %rd12413;
	shr.u64 	%rd12415, %rd12414, 32;
	and.b64  	%rd12416, %rd12390, 4294967295;
	add.s64 	%rd12417, %rd12415, %rd12416;
	mad.lo.s64 	%rd12418, %rd12206, %rd11645, %rd12417;
	shr.u64 	%rd12419, %rd12418, 32;
	and.b64  	%rd12420, %rd12394, 4294967295;
	add.s64 	%rd12421, %rd12419, %rd12420;
	mad.lo.s64 	%rd12422, %rd12209, %rd11645, %rd12421;
	shr.u64 	%rd12423, %rd12422, 32;
	and.b64  	%rd12424, %rd12397, 4294967295;
	add.s64 	%rd12425, %rd12423, %rd12424;
	mad.lo.s64 	%rd12426, %rd12212, %rd11645, %rd12425;
	shr.u64 	%rd12427, %rd12426, 32;
	mul.wide.u32 	%rd12428, %r3017, %r3005;
	add.s64 	%rd12429, %rd12427, %rd12398;
	add.s64 	%rd12430, %rd12429, %rd12428;
	shr.u64 	%rd12431, %rd12430, 32;
	and.b64  	%rd12432, %rd12406, 4294967295;
	mul.lo.s64 	%rd12433, %rd12432, 977;
	cvt.u32.u64 	%r2626, %rd12433;
	shr.u64 	%rd12434, %rd12433, 32;
	and.b64  	%rd12435, %rd12410, 4294967295;
	mad.lo.s64 	%rd12436, %rd12435, 977, %rd12434;
	shr.u64 	%rd12437, %rd12436, 32;
	and.b64  	%rd12438, %rd12414, 4294967295;
	mad.lo.s64 	%rd12439, %rd12438, 977, %rd12437;
	shr.u64 	%rd12440, %rd12439, 32;
	and.b64  	%rd12441, %rd12418, 4294967295;
	mad.lo.s64 	%rd12442, %rd12441, 977, %rd12440;
	shr.u64 	%rd12443, %rd12442, 32;
	and.b64  	%rd12444, %rd12422, 4294967295;
	mad.lo.s64 	%rd12445, %rd12444, 977, %rd12443;
	shr.u64 	%rd12446, %rd12445, 32;
	and.b64  	%rd12447, %rd12426, 4294967295;
	mad.lo.s64 	%rd12448, %rd12447, 977, %rd12446;
	shr.u64 	%rd12449, %rd12448, 32;
	and.b64  	%rd12450, %rd12430, 4294967295;
	mad.lo.s64 	%rd12451, %rd12450, 977, %rd12449;
	shr.u64 	%rd12452, %rd12451, 32;
	mad.lo.s64 	%rd12453, %rd12431, 977, %rd12452;
	shr.u64 	%rd12454, %rd12453, 32;
	add.s32 	%r2627, %r2624, %r2626;
	setp.lt.u32 	%p1051, %r2627, %r2624;
	selp.u64 	%rd12455, 1, 0, %p1051;
	and.b64  	%rd12456, %rd12220, 4294967295;
	and.b64  	%rd12457, %rd12436, 4294967295;
	add.s64 	%rd12458, %rd12456, %rd12455;
	add.s64 	%rd12459, %rd12458, %rd12457;
	cvt.u32.u64 	%r2628, %rd12459;
	shr.u64 	%rd12460, %rd12459, 32;
	and.b64  	%rd12461, %rd12250, 4294967295;
	and.b64  	%rd12462, %rd12439, 4294967295;
	add.s64 	%rd12463, %rd12460, %rd12461;
	add.s64 	%rd12464, %rd12463, %rd12462;
	shr.u64 	%rd12465, %rd12464, 32;
	and.b64  	%rd12466, %rd12280, 4294967295;
	and.b64  	%rd12467, %rd12442, 4294967295;
	add.s64 	%rd12468, %rd12465, %rd12466;
	add.s64 	%rd12469, %rd12468, %rd12467;
	shr.u64 	%rd12470, %rd12469, 32;
	and.b64  	%rd12471, %rd12310, 4294967295;
	and.b64  	%rd12472, %rd12445, 4294967295;
	add.s64 	%rd12473, %rd12470, %rd12471;
	add.s64 	%rd12474, %rd12473, %rd12472;
	shr.u64 	%rd12475, %rd12474, 32;
	and.b64  	%rd12476, %rd12340, 4294967295;
	and.b64  	%rd12477, %rd12448, 4294967295;
	add.s64 	%rd12478, %rd12475, %rd12476;
	add.s64 	%rd12479, %rd12478, %rd12477;
	shr.u64 	%rd12480, %rd12479, 32;
	and.b64  	%rd12481, %rd12370, 4294967295;
	and.b64  	%rd12482, %rd12451, 4294967295;
	add.s64 	%rd12483, %rd12480, %rd12481;
	add.s64 	%rd12484, %rd12483, %rd12482;
	shr.u64 	%rd12485, %rd12484, 32;
	and.b64  	%rd12486, %rd12402, 4294967295;
	and.b64  	%rd12487, %rd12453, 4294967295;
	add.s64 	%rd12488, %rd12485, %rd12486;
	add.s64 	%rd12489, %rd12488, %rd12487;
	shr.u64 	%rd12490, %rd12489, 32;
	add.s64 	%rd12491, %rd12454, %rd12490;
	add.s32 	%r2629, %r2628, %r2625;
	setp.lt.u32 	%p1052, %r2629, %r2628;
	selp.u64 	%rd12492, 1, 0, %p1052;
	and.b64  	%rd12493, %rd12464, 4294967295;
	add.s64 	%rd12494, %rd12493, %rd12492;
	add.s64 	%rd12495, %rd12494, %rd12435;
	shr.u64 	%rd12496, %rd12495, 32;
	and.b64  	%rd12497, %rd12469, 4294967295;
	add.s64 	%rd12498, %rd12496, %rd12497;
	add.s64 	%rd12499, %rd12498, %rd12438;
	shr.u64 	%rd12500, %rd12499, 32;
	and.b64  	%rd12501, %rd12474, 4294967295;
	add.s64 	%rd12502, %rd12500, %rd12501;
	add.s64 	%rd12503, %rd12502, %rd12441;
	shr.u64 	%rd12504, %rd12503, 32;
	and.b64  	%rd12505, %rd12479, 4294967295;
	add.s64 	%rd12506, %rd12504, %rd12505;
	add.s64 	%rd12507, %rd12506, %rd12444;
	shr.u64 	%rd12508, %rd12507, 32;
	and.b64  	%rd12509, %rd12484, 4294967295;
	add.s64 	%rd12510, %rd12508, %rd12509;
	add.s64 	%rd12511, %rd12510, %rd12447;
	shr.u64 	%rd12512, %rd12511, 32;
	and.b64  	%rd12513, %rd12489, 4294967295;
	add.s64 	%rd12514, %rd12512, %rd12513;
	add.s64 	%rd12515, %rd12514, %rd12450;
	cvt.u32.u64 	%r2630, %rd12515;
	shr.u64 	%rd12516, %rd12515, 32;
	add.s64 	%rd12517, %rd12516, %rd12491;
	add.s64 	%rd12518, %rd12517, %rd12431;
	shr.u64 	%rd12519, %rd12518, 32;
	and.b64  	%rd12520, %rd12518, 4294967295;
	mul.lo.s64 	%rd12521, %rd12520, 977;
	shr.u64 	%rd12522, %rd12521, 32;
	mad.lo.s64 	%rd12523, %rd12519, 977, %rd12522;
	cvt.u64.u32 	%rd12524, %r2627;
	and.b64  	%rd12525, %rd12521, 4294967295;
	add.s64 	%rd16045, %rd12525, %rd12524;
	shr.u64 	%rd12526, %rd16045, 32;
	cvt.u64.u32 	%rd12527, %r2629;
	add.s64 	%rd12528, %rd12526, %rd12527;
	add.s64 	%rd12529, %rd12518, %rd12523;
	and.b64  	%rd12530, %rd12529, 4294967295;
	add.s64 	%rd16044, %rd12528, %rd12530;
	shr.u64 	%rd12531, %rd16044, 32;
	and.b64  	%rd12532, %rd12495, 4294967295;
	add.s64 	%rd12533, %rd12531, %rd12532;
	add.s64 	%rd16043, %rd12533, %rd12519;
	shr.u64 	%rd12534, %rd16043, 32;
	and.b64  	%rd12535, %rd12499, 4294967295;
	add.s64 	%rd16042, %rd12534, %rd12535;
	shr.u64 	%rd12536, %rd16042, 32;
	and.b64  	%rd12537, %rd12503, 4294967295;
	add.s64 	%rd16041, %rd12536, %rd12537;
	shr.u64 	%rd12538, %rd16041, 32;
	and.b64  	%rd12539, %rd12507, 4294967295;
	add.s64 	%rd16040, %rd12538, %rd12539;
	shr.u64 	%rd12540, %rd16040, 32;
	and.b64  	%rd12541, %rd12511, 4294967295;
	add.s64 	%rd16039, %rd12540, %rd12541;
	{ .reg .b32 tmp; mov.b64 {tmp, %r2631}, %rd16039; }
	add.s32 	%r3018, %r2630, %r2631;
$L__BB1_977:
	ld.const.u32 	%rd1257, [FIELD_P+16];
	ld.const.u32 	%rd1258, [FIELD_P+12];
	ld.const.u32 	%rd1259, [FIELD_P+8];
	ld.const.u32 	%rd1260, [FIELD_P+4];
	cvt.u32.u64 	%r706, %rd16044;
	cvt.u32.u64 	%r707, %rd16043;
	cvt.u32.u64 	%r708, %rd16042;
	cvt.u32.u64 	%r709, %rd16041;
	cvt.u32.u64 	%r710, %rd16040;
	cvt.u32.u64 	%r711, %rd16039;
	ld.const.u32 	%r712, [FIELD_P+28];
	setp.lt.u32 	%p1053, %r3018, %r712;
	@%p1053 bra 	$L__BB1_992;
	ld.const.u32 	%rd1261, [FIELD_P];
	setp.gt.u32 	%p1054, %r3018, %r712;
	@%p1054 bra 	$L__BB1_991;
	cvt.u32.u64 	%r2632, %rd1142;
	setp.gt.u32 	%p1055, %r2632, %r711;
	@%p1055 bra 	$L__BB1_992;
	setp.lt.u32 	%p1056, %r2632, %r711;
	@%p1056 bra 	$L__BB1_991;
	cvt.u32.u64 	%r2634, %rd1141;
	setp.gt.u32 	%p1057, %r2634, %r710;
	@%p1057 bra 	$L__BB1_992;
	setp.lt.u32 	%p1058, %r2634, %r710;
	@%p1058 bra 	$L__BB1_991;
	cvt.u32.u64 	%r2636, %rd1257;
	setp.gt.u32 	%p1059, %r2636, %r709;
	@%p1059 bra 	$L__BB1_992;
	setp.lt.u32 	%p1060, %r2636, %r709;
	@%p1060 bra 	$L__BB1_991;
	cvt.u32.u64 	%r2638, %rd1258;
	setp.gt.u32 	%p1061, %r2638, %r708;
	@%p1061 bra 	$L__BB1_992;
	setp.lt.u32 	%p1062, %r2638, %r708;
	@%p1062 bra 	$L__BB1_991;
	cvt.u32.u64 	%r2640, %rd1259;
	setp.gt.u32 	%p1063, %r2640, %r707;
	@%p1063 bra 	$L__BB1_992;
	setp.lt.u32 	%p1064, %r2640, %r707;
	@%p1064 bra 	$L__BB1_991;
	cvt.u32.u64 	%r2642, %rd1260;
	setp.gt.u32 	%p1065, %r2642, %r706;
	@%p1065 bra 	$L__BB1_992;
	cvt.u32.u64 	%r2644, %rd1261;
	setp.ge.u32 	%p1066, %r2642, %r706;
	cvt.u32.u64 	%r2645, %rd16045;
	setp.gt.u32 	%p1067, %r2644, %r2645;
	and.pred  	%p1068, %p1066, %p1067;
	@%p1068 bra 	$L__BB1_992;
$L__BB1_991:
	and.b64  	%rd12543, %rd16045, 4294967295;
	sub.s64 	%rd16045, %rd12543, %rd1261;
	shr.u64 	%rd12544, %rd16045, 63;
	and.b64  	%rd12545, %rd16044, 4294967295;
	add.s64 	%rd12546, %rd12544, %rd1260;
	sub.s64 	%rd16044, %rd12545, %rd12546;
	shr.u64 	%rd12547, %rd16044, 63;
	and.b64  	%rd12548, %rd16043, 4294967295;
	add.s64 	%rd12549, %rd12547, %rd1259;
	sub.s64 	%rd16043, %rd12548, %rd12549;
	shr.u64 	%rd12550, %rd16043, 63;
	and.b64  	%rd12551, %rd16042, 4294967295;
	add.s64 	%rd12552, %rd12550, %rd1258;
	sub.s64 	%rd16042, %rd12551, %rd12552;
	shr.u64 	%rd12553, %rd16042, 63;
	and.b64  	%rd12554, %rd16041, 4294967295;
	add.s64 	%rd12555, %rd12553, %rd1257;
	sub.s64 	%rd16041, %rd12554, %rd12555;
	shr.u64 	%rd12556, %rd16041, 63;
	and.b64  	%rd12557, %rd16040, 4294967295;
	add.s64 	%rd12558, %rd12556, %rd1141;
	sub.s64 	%rd16040, %rd12557, %rd12558;
	shr.u64 	%rd12559, %rd16040, 63;
	and.b64  	%rd12560, %rd16039, 4294967295;
	add.s64 	%rd12561, %rd12559, %rd1142;
	sub.s64 	%rd16039, %rd12560, %rd12561;
	shr.u64 	%rd12562, %rd16039, 63;
	cvt.u32.u64 	%r2646, %rd12562;
	add.s32 	%r2647, %r712, %r2646;
	sub.s32 	%r3018, %r3018, %r2647;
	bra.uni 	$L__BB1_977;
$L__BB1_992:
	mul.lo.s64 	%rd12563, %rd1154, %rd1000;
	cvt.u32.u64 	%r2648, %rd12563;
	shr.u64 	%rd12564, %rd12563, 32;
	mad.lo.s64 	%rd12565, %rd1155, %rd1000, %rd12564;
	shr.u64 	%rd12566, %rd12565, 32;
	mad.lo.s64 	%rd12567, %rd1157, %rd1000, %rd12566;
	shr.u64 	%rd12568, %rd12567, 32;
	mad.lo.s64 	%rd12569, %rd1159, %rd1000, %rd12568;
	shr.u64 	%rd12570, %rd12569, 32;
	mad.lo.s64 	%rd12571, %rd1161, %rd1000, %rd12570;
	shr.u64 	%rd12572, %rd12571, 32;
	mad.lo.s64 	%rd12573, %rd1163, %rd1000, %rd12572;
	shr.u64 	%rd12574, %rd12573, 32;
	mad.lo.s64 	%rd12575, %rd1165, %rd1000, %rd12574;
	shr.u64 	%rd12576, %rd12575, 32;
	mad.lo.s64 	%rd12578, %rd1000, %rd12035, %rd12576;
	shr.u64 	%rd12579, %rd12578, 32;
	and.b64  	%rd12580, %rd12565, 4294967295;
	mad.lo.s64 	%rd12581, %rd1154, %rd1001, %rd12580;
	shr.u64 	%rd12582, %rd12581, 32;
	and.b64  	%rd12583, %rd12567, 4294967295;
	add.s64 	%rd12584, %rd12582, %rd12583;
	mad.lo.s64 	%rd12585, %rd1155, %rd1001, %rd12584;
	shr.u64 	%rd12586, %rd12585, 32;
	and.b64  	%rd12587, %rd12569, 4294967295;
	add.s64 	%rd12588, %rd12586, %rd12587;
	mad.lo.s64 	%rd12589, %rd1157, %rd1001, %rd12588;
	shr.u64 	%rd12590, %rd12589, 32;
	and.b64  	%rd12591, %rd12571, 4294967295;
	add.s64 	%rd12592, %rd12590, %rd12591;
	mad.lo.s64 	%rd12593, %rd1159, %rd1001, %rd12592;
	shr.u64 	%rd12594, %rd12593, 32;
	and.b64  	%rd12595, %rd12573, 4294967295;
	add.s64 	%rd12596, %rd12594, %rd12595;
	mad.lo.s64 	%rd12597, %rd1161, %rd1001, %rd12596;
	shr.u64 	%rd12598, %rd12597, 32;
	and.b64  	%rd12599, %rd12575, 4294967295;
	add.s64 	%rd12600, %rd12598, %rd12599;
	mad.lo.s64 	%rd12601, %rd1163, %rd1001, %rd12600;
	shr.u64 	%rd12602, %rd12601, 32;
	and.b64  	%rd12603, %rd12578, 4294967295;
	add.s64 	%rd12604, %rd12602, %rd12603;
	mad.lo.s64 	%rd12605, %rd1165, %rd1001, %rd12604;
	shr.u64 	%rd12606, %rd12605, 32;
	add.s64 	%rd12607, %rd12606, %rd12579;
	mad.lo.s64 	%rd12608, %rd1001, %rd12035, %rd12607;
	shr.u64 	%rd12609, %rd12608, 32;
	and.b64  	%rd12610, %rd12585, 4294967295;
	mad.lo.s64 	%rd12611, %rd1154, %rd1003, %rd12610;
	shr.u64 	%rd12612, %rd12611, 32;
	and.b64  	%rd12613, %rd12589, 4294967295;
	add.s64 	%rd12614, %rd12612, %rd12613;
	mad.lo.s64 	%rd12615, %rd1155, %rd1003, %rd12614;
	shr.u64 	%rd12616, %rd12615, 32;
	and.b64  	%rd12617, %rd12593, 4294967295;
	add.s64 	%rd12618, %rd12616, %rd12617;
	mad.lo.s64 	%rd12619, %rd1157, %rd1003, %rd12618;
	shr.u64 	%rd12620, %rd12619, 32;
	and.b64  	%rd12621, %rd12597, 4294967295;
	add.s64 	%rd12622, %rd12620, %rd12621;
	mad.lo.s64 	%rd12623, %rd1159, %rd1003, %rd12622;
	shr.u64 	%rd12624, %rd12623, 32;
	and.b64  	%rd12625, %rd12601, 4294967295;
	add.s64 	%rd12626, %rd12624, %rd12625;
	mad.lo.s64 	%rd12627, %rd1161, %rd1003, %rd12626;
	shr.u64 	%rd12628, %rd12627, 32;
	and.b64  	%rd12629, %rd12605, 4294967295;
	add.s64 	%rd12630, %rd12628, %rd12629;
	mad.lo.s64 	%rd12631, %rd1163, %rd1003, %rd12630;
	shr.u64 	%rd12632, %rd12631, 32;
	and.b64  	%rd12633, %rd12608, 4294967295;
	add.s64 	%rd12634, %rd12632, %rd12633;
	mad.lo.s64 	%rd12635, %rd1165, %rd1003, %rd12634;
	shr.u64 	%rd12636, %rd12635, 32;
	add.s64 	%rd12637, %rd12636, %rd12609;
	mad.lo.s64 	%rd12638, %rd1003, %rd12035, %rd12637;
	shr.u64 	%rd12639, %rd12638, 32;
	and.b64  	%rd12640, %rd12615, 4294967295;
	mad.lo.s64 	%rd12641, %rd1154, %rd1005, %rd12640;
	shr.u64 	%rd12642, %rd12641, 32;
	and.b64  	%rd12643, %rd12619, 4294967295;
	add.s64 	%rd12644, %rd12642, %rd12643;
	mad.lo.s64 	%rd12645, %rd1155, %rd1005, %rd12644;
	shr.u64 	%rd12646, %rd12645, 32;
	and.b64  	%rd12647, %rd12623, 4294967295;
	add.s64 	%rd12648, %rd12646, %rd12647;
	mad.lo.s64 	%rd12649, %rd1157, %rd1005, %rd12648;
	shr.u64 	%rd12650, %rd12649, 32;
	and.b64  	%rd12651, %rd12627, 4294967295;
	add.s64 	%rd12652, %rd12650, %rd12651;
	mad.lo.s64 	%rd12653, %rd1159, %rd1005, %rd12652;
	shr.u64 	%rd12654, %rd12653, 32;
	and.b64  	%rd12655, %rd12631, 4294967295;
	add.s64 	%rd12656, %rd12654, %rd12655;
	mad.lo.s64 	%rd12657, %rd1161, %rd1005, %rd12656;
	shr.u64 	%rd12658, %rd12657, 32;
	and.b64  	%rd12659, %rd12635, 4294967295;
	add.s64 	%rd12660, %rd12658, %rd12659;
	mad.lo.s64 	%rd12661, %rd1163, %rd1005, %rd12660;
	shr.u64 	%rd12662, %rd12661, 32;
	and.b64  	%rd12663, %rd12638, 4294967295;
	add.s64 	%rd12664, %rd12662, %rd12663;
	mad.lo.s64 	%rd12665, %rd1165, %rd1005, %rd12664;
	shr.u64 	%rd12666, %rd12665, 32;
	add.s64 	%rd12667, %rd12666, %rd12639;
	mad.lo.s64 	%rd12668, %rd1005, %rd12035, %rd12667;
	shr.u64 	%rd12669, %rd12668, 32;
	and.b64  	%rd12670, %rd12645, 4294967295;
	mad.lo.s64 	%rd12671, %rd1154, %rd1007, %rd12670;
	shr.u64 	%rd12672, %rd12671, 32;
	and.b64  	%rd12673, %rd12649, 4294967295;
	add.s64 	%rd12674, %rd12672, %rd12673;
	mad.lo.s64 	%rd12675, %rd1155, %rd1007, %rd12674;
	shr.u64 	%rd12676, %rd12675, 32;
	and.b64  	%rd12677, %rd12653, 4294967295;
	add.s64 	%rd12678, %rd12676, %rd12677;
	mad.lo.s64 	%rd12679, %rd1157, %rd1007, %rd12678;
	shr.u64 	%rd12680, %rd12679, 32;
	and.b64  	%rd12681, %rd12657, 4294967295;
	add.s64 	%rd12682, %rd12680, %rd12681;
	mad.lo.s64 	%rd12683, %rd1159, %rd1007, %rd12682;
	shr.u64 	%rd12684, %rd12683, 32;
	and.b64  	%rd12685, %rd12661, 4294967295;
	add.s64 	%rd12686, %rd12684, %rd12685;
	mad.lo.s64 	%rd12687, %rd1161, %rd1007, %rd12686;
	shr.u64 	%rd12688, %rd12687, 32;
	and.b64  	%rd12689, %rd12665, 4294967295;
	add.s64 	%rd12690, %rd12688, %rd12689;
	mad.lo.s64 	%rd12691, %rd1163, %rd1007, %rd12690;
	shr.u64 	%rd12692, %rd12691, 32;
	and.b64  	%rd12693, %rd12668, 4294967295;
	add.s64 	%rd12694, %rd12692, %rd12693;
	mad.lo.s64 	%rd12695, %rd1165, %rd1007, %rd12694;
	shr.u64 	%rd12696, %rd12695, 32;
	add.s64 	%rd12697, %rd12696, %rd12669;
	mad.lo.s64 	%rd12698, %rd1007, %rd12035, %rd12697;
	shr.u64 	%rd12699, %rd12698, 32;
	and.b64  	%rd12700, %rd12675, 4294967295;
	mad.lo.s64 	%rd12701, %rd1154, %rd1009, %rd12700;
	shr.u64 	%rd12702, %rd12701, 32;
	and.b64  	%rd12703, %rd12679, 4294967295;
	add.s64 	%rd12704, %rd12702, %rd12703;
	mad.lo.s64 	%rd12705, %rd1155, %rd1009, %rd12704;
	shr.u64 	%rd12706, %rd12705, 32;
	and.b64  	%rd12707, %rd12683, 4294967295;
	add.s64 	%rd12708, %rd12706, %rd12707;
	mad.lo.s64 	%rd12709, %rd1157, %rd1009, %rd12708;
	shr.u64 	%rd12710, %rd12709, 32;
	and.b64  	%rd12711, %rd12687, 4294967295;
	add.s64 	%rd12712, %rd12710, %rd12711;
	mad.lo.s64 	%rd12713, %rd1159, %rd1009, %rd12712;
	shr.u64 	%rd12714, %rd12713, 32;
	and.b64  	%rd12715, %rd12691, 4294967295;
	add.s64 	%rd12716, %rd12714, %rd12715;
	mad.lo.s64 	%rd12717, %rd1161, %rd1009, %rd12716;
	shr.u64 	%rd12718, %rd12717, 32;
	and.b64  	%rd12719, %rd12695, 4294967295;
	add.s64 	%rd12720, %rd12718, %rd12719;
	mad.lo.s64 	%rd12721, %rd1163, %rd1009, %rd12720;
	shr.u64 	%rd12722, %rd12721, 32;
	and.b64  	%rd12723, %rd12698, 4294967295;
	add.s64 	%rd12724, %rd12722, %rd12723;
	mad.lo.s64 	%rd12725, %rd1165, %rd1009, %rd12724;
	shr.u64 	%rd12726, %rd12725, 32;
	add.s64 	%rd12727, %rd12726, %rd12699;
	mad.lo.s64 	%rd12728, %rd1009, %rd12035, %rd12727;
	shr.u64 	%rd12729, %rd12728, 32;
	and.b64  	%rd12730, %rd12705, 4294967295;
	mad.lo.s64 	%rd12731, %rd1154, %rd1011, %rd12730;
	shr.u64 	%rd12732, %rd12731, 32;
	and.b64  	%rd12733, %rd12709, 4294967295;
	add.s64 	%rd12734, %rd12732, %rd12733;
	mad.lo.s64 	%rd12735, %rd1155, %rd1011, %rd12734;
	shr.u64 	%rd12736, %rd12735, 32;
	and.b64  	%rd12737, %rd12713, 4294967295;
	add.s64 	%rd12738, %rd12736, %rd12737;
	mad.lo.s64 	%rd12739, %rd1157, %rd1011, %rd12738;
	shr.u64 	%rd12740, %rd12739, 32;
	and.b64  	%rd12741, %rd12717, 4294967295;
	add.s64 	%rd12742, %rd12740, %rd12741;
	mad.lo.s64 	%rd12743, %rd1159, %rd1011, %rd12742;
	shr.u64 	%rd12744, %rd12743, 32;
	and.b64  	%rd12745, %rd12721, 4294967295;
	add.s64 	%rd12746, %rd12744, %rd12745;
	mad.lo.s64 	%rd12747, %rd1161, %rd1011, %rd12746;
	shr.u64 	%rd12748, %rd12747, 32;
	and.b64  	%rd12749, %rd12725, 4294967295;
	add.s64 	%rd12750, %rd12748, %rd12749;
	mad.lo.s64 	%rd12751, %rd1163, %rd1011, %rd12750;
	shr.u64 	%rd12752, %rd12751, 32;
	and.b64  	%rd12753, %rd12728, 4294967295;
	add.s64 	%rd12754, %rd12752, %rd12753;
	mad.lo.s64 	%rd12755, %rd1165, %rd1011, %rd12754;
	shr.u64 	%rd12756, %rd12755, 32;
	add.s64 	%rd12757, %rd12756, %rd12729;
	mad.lo.s64 	%rd12758, %rd1011, %rd12035, %rd12757;
	shr.u64 	%rd12759, %rd12758, 32;
	cvt.u64.u32 	%rd12760, %r406;
	and.b64  	%rd12761, %rd12735, 4294967295;
	mad.lo.s64 	%rd12762, %rd1154, %rd12760, %rd12761;
	shr.u64 	%rd12763, %rd12762, 32;
	and.b64  	%rd12764, %rd12739, 4294967295;
	add.s64 	%rd12765, %rd12763, %rd12764;
	mad.lo.s64 	%rd12766, %rd1155, %rd12760, %rd12765;
	cvt.u32.u64 	%r2649, %rd12766;
	shr.u64 	%rd12767, %rd12766, 32;
	and.b64  	%rd12768, %rd12743, 4294967295;
	add.s64 	%rd12769, %rd12767, %rd12768;
	mad.lo.s64 	%rd12770, %rd1157, %rd12760, %rd12769;
	shr.u64 	%rd12771, %rd12770, 32;
	and.b64  	%rd12772, %rd12747, 4294967295;
	add.s64 	%rd12773, %rd12771, %rd12772;
	mad.lo.s64 	%rd12774, %rd1159, %rd12760, %rd12773;
	shr.u64 	%rd12775, %rd12774, 32;
	and.b64  	%rd12776, %rd12751, 4294967295;
	add.s64 	%rd12777, %rd12775, %rd12776;
	mad.lo.s64 	%rd12778, %rd1161, %rd12760, %rd12777;
	shr.u64 	%rd12779, %rd12778, 32;
	and.b64  	%rd12780, %rd12755, 4294967295;
	add.s64 	%rd12781, %rd12779, %rd12780;
	mad.lo.s64 	%rd12782, %rd1163, %rd12760, %rd12781;
	shr.u64 	%rd12783, %rd12782, 32;
	and.b64  	%rd12784, %rd12758, 4294967295;
	add.s64 	%rd12785, %rd12783, %rd12784;
	mad.lo.s64 	%rd12786, %rd1165, %rd12760, %rd12785;
	shr.u64 	%rd12787, %rd12786, 32;
	mul.wide.u32 	%rd12788, %r3007, %r406;
	add.s64 	%rd12789, %rd12787, %rd12759;
	add.s64 	%rd12790, %rd12789, %rd12788;
	shr.u64 	%rd12791, %rd12790, 32;
	and.b64  	%rd12792, %rd12766, 4294967295;
	mul.lo.s64 	%rd12793, %rd12792, 977;
	cvt.u32.u64 	%r2650, %rd12793;
	shr.u64 	%rd12794, %rd12793, 32;
	and.b64  	%rd12795, %rd12770, 4294967295;
	mad.lo.s64 	%rd12796, %rd12795, 977, %rd12794;
	shr.u64 	%rd12797, %rd12796, 32;
	and.b64  	%rd12798, %rd12774, 4294967295;
	mad.lo.s64 	%rd12799, %rd12798, 977, %rd12797;
	shr.u64 	%rd12800, %rd12799, 32;
	and.b64  	%rd12801, %rd12778, 4294967295;
	mad.lo.s64 	%rd12802, %rd12801, 977, %rd12800;
	shr.u64 	%rd12803, %rd12802, 32;
	and.b64  	%rd12804, %rd12782, 4294967295;
	mad.lo.s64 	%rd12805, %rd12804, 977, %rd12803;
	shr.u64 	%rd12806, %rd12805, 32;
	and.b64  	%rd12807, %rd12786, 4294967295;
	mad.lo.s64 	%rd12808, %rd12807, 977, %rd12806;
	shr.u64 	%rd12809, %rd12808, 32;
	and.b64  	%rd12810, %rd12790, 4294967295;
	mad.lo.s64 	%rd12811, %rd12810, 977, %rd12809;
	shr.u64 	%rd12812, %rd12811, 32;
	mad.lo.s64 	%rd12813, %rd12791, 977, %rd12812;
	shr.u64 	%rd12814, %rd12813, 32;
	add.s32 	%r2651, %r2648, %r2650;
	setp.lt.u32 	%p1069, %r2651, %r2648;
	selp.u64 	%rd12815, 1, 0, %p1069;
	and.b64  	%rd12816, %rd12581, 4294967295;
	and.b64  	%rd12817, %rd12796, 4294967295;
	add.s64 	%rd12818, %rd12816, %rd12815;
	add.s64 	%rd12819, %rd12818, %rd12817;
	cvt.u32.u64 	%r2652, %rd12819;
	shr.u64 	%rd12820, %rd12819, 32;
	and.b64  	%rd12821, %rd12611, 4294967295;
	and.b64  	%rd12822, %rd12799, 4294967295;
	add.s64 	%rd12823, %rd12820, %rd12821;
	add.s64 	%rd12824, %rd12823, %rd12822;
	shr.u64 	%rd12825, %rd12824, 32;
	and.b64  	%rd12826, %rd12641, 4294967295;
	and.b64  	%rd12827, %rd12802, 4294967295;
	add.s64 	%rd12828, %rd12825, %rd12826;
	add.s64 	%rd12829, %rd12828, %rd12827;
	shr.u64 	%rd12830, %rd12829, 32;
	and.b64  	%rd12831, %rd12671, 4294967295;
	and.b64  	%rd12832, %rd12805, 4294967295;
	add.s64 	%rd12833, %rd12830, %rd12831;
	add.s64 	%rd12834, %rd12833, %rd12832;
	shr.u64 	%rd12835, %rd12834, 32;
	and.b64  	%rd12836, %rd12701, 4294967295;
	and.b64  	%rd12837, %rd12808, 4294967295;
	add.s64 	%rd12838, %rd12835, %rd12836;
	add.s64 	%rd12839, %rd12838, %rd12837;
	shr.u64 	%rd12840, %rd12839, 32;
	and.b64  	%rd12841, %rd12731, 4294967295;
	and.b64  	%rd12842, %rd12811, 4294967295;
	add.s64 	%rd12843, %rd12840, %rd12841;
	add.s64 	%rd12844, %rd12843, %rd12842;
	shr.u64 	%rd12845, %rd12844, 32;
	and.b64  	%rd12846, %rd12762, 4294967295;
	and.b64  	%rd12847, %rd12813, 4294967295;
	add.s64 	%rd12848, %rd12845, %rd12846;
	add.s64 	%rd12849, %rd12848, %rd12847;
	shr.u64 	%rd12850, %rd12849, 32;
	add.s64 	%rd12851, %rd12814, %rd12850;
	add.s32 	%r2653, %r2652, %r2649;
	setp.lt.u32 	%p1070, %r2653, %r2652;
	selp.u64 	%rd12852, 1, 0, %p1070;
	and.b64  	%rd12853, %rd12824, 4294967295;
	add.s64 	%rd12854, %rd12853, %rd12852;
	add.s64 	%rd12855, %rd12854, %rd12795;
	shr.u64 	%rd12856, %rd12855, 32;
	and.b64  	%rd12857, %rd12829, 4294967295;
	add.s64 	%rd12858, %rd12856, %rd12857;
	add.s64 	%rd12859, %rd12858, %rd12798;
	shr.u64 	%rd12860, %rd12859, 32;
	and.b64  	%rd12861, %rd12834, 4294967295;
	add.s64 	%rd12862, %rd12860, %rd12861;
	add.s64 	%rd12863, %rd12862, %rd12801;
	shr.u64 	%rd12864, %rd12863, 32;
	and.b64  	%rd12865, %rd12839, 4294967295;
	add.s64 	%rd12866, %rd12864, %rd12865;
	add.s64 	%rd12867, %rd12866, %rd12804;
	shr.u64 	%rd12868, %rd12867, 32;
	and.b64  	%rd12869, %rd12844, 4294967295;
	add.s64 	%rd12870, %rd12868, %rd12869;
	add.s64 	%rd12871, %rd12870, %rd12807;
	shr.u64 	%rd12872, %rd12871, 32;
	and.b64  	%rd12873, %rd12849, 4294967295;
	add.s64 	%rd12874, %rd12872, %rd12873;
	add.s64 	%rd12875, %rd12874, %rd12810;
	cvt.u32.u64 	%r2654, %rd12875;
	shr.u64 	%rd12876, %rd12875, 32;
	add.s64 	%rd12877, %rd12876, %rd12851;
	add.s64 	%rd12878, %rd12877, %rd12791;
	shr.u64 	%rd12879, %rd12878, 32;
	and.b64  	%rd12880, %rd12878, 4294967295;
	mul.lo.s64 	%rd12881, %rd12880, 977;
	shr.u64 	%rd12882, %rd12881, 32;
	mad.lo.s64 	%rd12883, %rd12879, 977, %rd12882;
	cvt.u64.u32 	%rd12884, %r2651;
	and.b64  	%rd12885, %rd12881, 4294967295;
	add.s64 	%rd16046, %rd12885, %rd12884;
	shr.u64 	%rd12886, %rd16046, 32;
	cvt.u64.u32 	%rd12887, %r2653;
	add.s64 	%rd12888, %rd12886, %rd12887;
	add.s64 	%rd12889, %rd12878, %rd12883;
	and.b64  	%rd12890, %rd12889, 4294967295;
	add.s64 	%rd16047, %rd12888, %rd12890;
	shr.u64 	%rd12891, %rd16047, 32;
	and.b64  	%rd12892, %rd12855, 4294967295;
	add.s64 	%rd12893, %rd12891, %rd12892;
	add.s64 	%rd16048, %rd12893, %rd12879;
	shr.u64 	%rd12894, %rd16048, 32;
	and.b64  	%rd12895, %rd12859, 4294967295;
	add.s64 	%rd16049, %rd12894, %rd12895;
	shr.u64 	%rd12896, %rd16049, 32;
	and.b64  	%rd12897, %rd12863, 4294967295;
	add.s64 	%rd16050, %rd12896, %rd12897;
	shr.u64 	%rd12898, %rd16050, 32;
	and.b64  	%rd12899, %rd12867, 4294967295;
	add.s64 	%rd16051, %rd12898, %rd12899;
	shr.u64 	%rd12900, %rd16051, 32;
	and.b64  	%rd12901, %rd12871, 4294967295;
	add.s64 	%rd16052, %rd12900, %rd12901;
	{ .reg .b32 tmp; mov.b64 {tmp, %r2655}, %rd16052; }
	add.s32 	%r3019, %r2654, %r2655;
$L__BB1_993:
	ld.const.u32 	%rd1283, [FIELD_P];
	cvt.u32.u64 	%r716, %rd16052;
	cvt.u32.u64 	%r717, %rd16051;
	cvt.u32.u64 	%r718, %rd16050;
	cvt.u32.u64 	%r719, %rd16049;
	cvt.u32.u64 	%r720, %rd16048;
	cvt.u32.u64 	%r721, %rd16047;
	setp.lt.u32 	%p1071, %r3019, %r712;
	@%p1071 bra 	$L__BB1_1008;
	setp.gt.u32 	%p1072, %r3019, %r712;
	@%p1072 bra 	$L__BB1_1007;
	cvt.u32.u64 	%r2656, %rd1142;
	setp.gt.u32 	%p1073, %r2656, %r716;
	@%p1073 bra 	$L__BB1_1008;
	setp.lt.u32 	%p1074, %r2656, %r716;
	@%p1074 bra 	$L__BB1_1007;
	cvt.u32.u64 	%r2658, %rd1141;
	setp.gt.u32 	%p1075, %r2658, %r717;
	@%p1075 bra 	$L__BB1_1008;
	setp.lt.u32 	%p1076, %r2658, %r717;
	@%p1076 bra 	$L__BB1_1007;
	cvt.u32.u64 	%r2660, %rd1257;
	setp.gt.u32 	%p1077, %r2660, %r718;
	@%p1077 bra 	$L__BB1_1008;
	setp.lt.u32 	%p1078, %r2660, %r718;
	@%p1078 bra 	$L__BB1_1007;
	cvt.u32.u64 	%r2662, %rd1258;
	setp.gt.u32 	%p1079, %r2662, %r719;
	@%p1079 bra 	$L__BB1_1008;
	setp.lt.u32 	%p1080, %r2662, %r719;
	@%p1080 bra 	$L__BB1_1007;
	cvt.u32.u64 	%r2664, %rd1259;
	setp.gt.u32 	%p1081, %r2664, %r720;
	@%p1081 bra 	$L__BB1_1008;
	setp.lt.u32 	%p1082, %r2664, %r720;
	@%p1082 bra 	$L__BB1_1007;
	cvt.u32.u64 	%r2666, %rd1260;
	setp.gt.u32 	%p1083, %r2666, %r721;
	@%p1083 bra 	$L__BB1_1008;
	cvt.u32.u64 	%r2668, %rd1283;
	setp.ge.u32 	%p1084, %r2666, %r721;
	cvt.u32.u64 	%r2669, %rd16046;
	setp.gt.u32 	%p1085, %r2668, %r2669;
	and.pred  	%p1086, %p1084, %p1085;
	@%p1086 bra 	$L__BB1_1008;
$L__BB1_1007:
	and.b64  	%rd12903, %rd16046, 4294967295;
	sub.s64 	%rd16046, %rd12903, %rd1283;
	shr.u64 	%rd12904, %rd16046, 63;
	and.b64  	%rd12905, %rd16047, 4294967295;
	add.s64 	%rd12906, %rd12904, %rd1260;
	sub.s64 	%rd16047, %rd12905, %rd12906;
	shr.u64 	%rd12907, %rd16047, 63;
	and.b64  	%rd12908, %rd16048, 4294967295;
	add.s64 	%rd12909, %rd12907, %rd1259;
	sub.s64 	%rd16048, %rd12908, %rd12909;
	shr.u64 	%rd12910, %rd16048, 63;
	and.b64  	%rd12911, %rd16049, 4294967295;
	add.s64 	%rd12912, %rd12910, %rd1258;
	sub.s64 	%rd16049, %rd12911, %rd12912;
	shr.u64 	%rd12913, %rd16049, 63;
	and.b64  	%rd12914, %rd16050, 4294967295;
	add.s64 	%rd12915, %rd12913, %rd1257;
	sub.s64 	%rd16050, %rd12914, %rd12915;
	shr.u64 	%rd12916, %rd16050, 63;
	and.b64  	%rd12917, %rd16051, 4294967295;
	add.s64 	%rd12918, %rd12916, %rd1141;
	sub.s64 	%rd16051, %rd12917, %rd12918;
	shr.u64 	%rd12919, %rd16051, 63;
	and.b64  	%rd12920, %rd16052, 4294967295;
	add.s64 	%rd12921, %rd12919, %rd1142;
	sub.s64 	%rd16052, %rd12920, %rd12921;
	shr.u64 	%rd12922, %rd16052, 63;
	cvt.u32.u64 	%r2670, %rd12922;
	add.s32 	%r2671, %r712, %r2670;
	sub.s32 	%r3019, %r3019, %r2671;
	bra.uni 	$L__BB1_993;
$L__BB1_1008:
	and.b64  	%rd12923, %rd16045, 4294967295;
	and.b64  	%rd12924, %rd16046, 4294967295;
	sub.s64 	%rd12925, %rd12923, %rd12924;
	cvt.u32.u64 	%r3046, %rd12925;
	shr.u64 	%rd12926, %rd12925, 63;
	and.b64  	%rd12927, %rd16044, 4294967295;
	and.b64  	%rd12928, %rd16047, 4294967295;
	add.s64 	%rd12929, %rd12926, %rd12928;
	sub.s64 	%rd16058, %rd12927, %rd12929;
	shr.u64 	%rd12930, %rd16058, 63;
	and.b64  	%rd12931, %rd16043, 4294967295;
	and.b64  	%rd12932, %rd16048, 4294967295;
	add.s64 	%rd12933, %rd12930, %rd12932;
	sub.s64 	%rd16057, %rd12931, %rd12933;
	shr.u64 	%rd12934, %rd16057, 63;
	and.b64  	%rd12935, %rd16042, 4294967295;
	and.b64  	%rd12936, %rd16049, 4294967295;
	add.s64 	%rd12937, %rd12934, %rd12936;
	sub.s64 	%rd16056, %rd12935, %rd12937;
	shr.u64 	%rd12938, %rd16056, 63;
	and.b64  	%rd12939, %rd16041, 4294967295;
	and.b64  	%rd12940, %rd16050, 4294967295;
	add.s64 	%rd12941, %rd12938, %rd12940;
	sub.s64 	%rd16055, %rd12939, %rd12941;
	shr.u64 	%rd12942, %rd16055, 63;
	and.b64  	%rd12943, %rd16040, 4294967295;
	and.b64  	%rd12944, %rd16051, 4294967295;
	add.s64 	%rd12945, %rd12942, %rd12944;
	sub.s64 	%rd16054, %rd12943, %rd12945;
	shr.u64 	%rd12946, %rd16054, 63;
	and.b64  	%rd12947, %rd16039, 4294967295;
	and.b64  	%rd12948, %rd16052, 4294967295;
	add.s64 	%rd12949, %rd12946, %rd12948;
	sub.s64 	%rd16053, %rd12947, %rd12949;
	shr.u64 	%rd12950, %rd16053, 63;
	cvt.u64.u32 	%rd12951, %r3018;
	cvt.u64.u32 	%rd12952, %r3019;
	add.s64 	%rd12953, %rd12950, %rd12952;
	sub.s64 	%rd12954, %rd12951, %rd12953;
	cvt.u32.u64 	%r3039, %rd12954;
	setp.gt.s64 	%p1087, %rd12954, -1;
	@%p1087 bra 	$L__BB1_1010;
	cvt.u32.u64 	%r2672, %rd1283;
	add.s32 	%r3046, %r2672, %r3046;
	setp.lt.u32 	%p1088, %r3046, %r2672;
	selp.u64 	%rd12955, 1, 0, %p1088;
	and.b64  	%rd12956, %rd16058, 4294967295;
	add.s64 	%rd12957, %rd12956, %rd12955;
	add.s64 	%rd16058, %rd12957, %rd1260;
	shr.u64 	%rd12958, %rd16058, 32;
	and.b64  	%rd12959, %rd16057, 4294967295;
	add.s64 	%rd12960, %rd12958, %rd12959;
	add.s64 	%rd16057, %rd12960, %rd1259;
	shr.u64 	%rd12961, %rd16057, 32;
	and.b64  	%rd12962, %rd16056, 4294967295;
	add.s64 	%rd12963, %rd12961, %rd12962;
	add.s64 	%rd16056, %rd12963, %rd1258;
	shr.u64 	%rd12964, %rd16056, 32;
	and.b64  	%rd12965, %rd16055, 4294967295;
	add.s64 	%rd12966, %rd12964, %rd12965;
	add.s64 	%rd16055, %rd12966, %rd1257;
	shr.u64 	%rd12967, %rd16055, 32;
	and.b64  	%rd12968, %rd16054, 4294967295;
	add.s64 	%rd12969, %rd12967, %rd12968;
	add.s64 	%rd16054, %rd12969, %rd1141;
	shr.u64 	%rd12970, %rd16054, 32;
	and.b64  	%rd12971, %rd16053, 4294967295;
	add.s64 	%rd12972, %rd12970, %rd12971;
	add.s64 	%rd16053, %rd12972, %rd1142;
	{ .reg .b32 tmp; mov.b64 {tmp, %r2673}, %rd16053; }
	add.s32 	%r2674, %r3039, %r2673;
	add.s32 	%r3039, %r2674, %r712;
$L__BB1_1010:
	cvt.u32.u64 	%r3045, %rd16058;
	cvt.u32.u64 	%r3044, %rd16057;
	cvt.u32.u64 	%r3043, %rd16056;
	cvt.u32.u64 	%r3042, %rd16055;
	cvt.u32.u64 	%r3041, %rd16054;
	cvt.u32.u64 	%r3040, %rd16053;
$L__BB1_1011:
	setp.lt.u32 	%p1089, %r2927, %r712;
	@%p1089 bra 	$L__BB1_1026;
	setp.gt.u32 	%p1090, %r2927, %r712;
	@%p1090 bra 	$L__BB1_1025;
	cvt.u32.u64 	%r2675, %rd1142;
	setp.lt.u32 	%p1091, %r2928, %r2675;
	@%p1091 bra 	$L__BB1_1026;
	setp.gt.u32 	%p1092, %r2928, %r2675;
	@%p1092 bra 	$L__BB1_1025;
	cvt.u32.u64 	%r2677, %rd1141;
	setp.lt.u32 	%p1093, %r2929, %r2677;
	@%p1093 bra 	$L__BB1_1026;
	setp.gt.u32 	%p1094, %r2929, %r2677;
	@%p1094 bra 	$L__BB1_1025;
	cvt.u32.u64 	%r2679, %rd1257;
	setp.lt.u32 	%p1095, %r2930, %r2679;
	@%p1095 bra 	$L__BB1_1026;
	setp.gt.u32 	%p1096, %r2930, %r2679;
	@%p1096 bra 	$L__BB1_1025;
	cvt.u32.u64 	%r2681, %rd1258;
	setp.lt.u32 	%p1097, %r2931, %r2681;
	@%p1097 bra 	$L__BB1_1026;
	setp.gt.u32 	%p1098, %r2931, %r2681;
	@%p1098 bra 	$L__BB1_1025;
	cvt.u32.u64 	%r2683, %rd1259;
	setp.lt.u32 	%p1099, %r2932, %r2683;
	@%p1099 bra 	$L__BB1_1026;
	setp.gt.u32 	%p1100, %r2932, %r2683;
	@%p1100 bra 	$L__BB1_1025;
	cvt.u32.u64 	%r2685, %rd1260;
	setp.lt.u32 	%p1101, %r2933, %r2685;
	@%p1101 bra 	$L__BB1_1026;
	cvt.u32.u64 	%r2687, %rd1283;
	setp.le.u32 	%p1102, %r2933, %r2685;
	setp.lt.u32 	%p1103, %r2934, %r2687;
	and.pred  	%p1104, %p1102, %p1103;
	@%p1104 bra 	$L__BB1_1026;
$L__BB1_1025:
	cvt.u64.u32 	%rd12974, %r2934;
	sub.s64 	%rd12975, %rd12974, %rd1283;
	cvt.u32.u64 	%r2934, %rd12975;
	shr.u64 	%rd12976, %rd12975, 63;
	cvt.u64.u32 	%rd12977, %r2933;
	add.s64 	%rd12978, %rd12976, %rd1260;
	sub.s64 	%rd12979, %rd12977, %rd12978;
	cvt.u32.u64 	%r2933, %rd12979;
	shr.u64 	%rd12980, %rd12979, 63;
	cvt.u64.u32 	%rd12981, %r2932;
	add.s64 	%rd12982, %rd12980, %rd1259;
	sub.s64 	%rd12983, %rd12981, %rd12982;
	cvt.u32.u64 	%r2932, %rd12983;
	shr.u64 	%rd12984, %rd12983, 63;
	cvt.u64.u32 	%rd12985, %r2931;
	add.s64 	%rd12986, %rd12984, %rd1258;
	sub.s64 	%rd12987, %rd12985, %rd12986;
	cvt.u32.u64 	%r2931, %rd12987;
	shr.u64 	%rd12988, %rd12987, 63;
	cvt.u64.u32 	%rd12989, %r2930;
	add.s64 	%rd12990, %rd12988, %rd1257;
	sub.s64 	%rd12991, %rd12989, %rd12990;
	cvt.u32.u64 	%r2930, %rd12991;
	shr.u64 	%rd12992, %rd12991, 63;
	cvt.u64.u32 	%rd12993, %r2929;
	add.s64 	%rd12994, %rd12992, %rd1141;
	sub.s64 	%rd12995, %rd12993, %rd12994;
	cvt.u32.u64 	%r2929, %rd12995;
	shr.u64 	%rd12996, %rd12995, 63;
	cvt.u64.u32 	%rd12997, %r2928;
	add.s64 	%rd12998, %rd12996, %rd1142;
	sub.s64 	%rd12999, %rd12997, %rd12998;
	cvt.u32.u64 	%r2928, %rd12999;
	shr.u64 	%rd13000, %rd12999, 63;
	cvt.u32.u64 	%r2688, %rd13000;
	add.s32 	%r2689, %r712, %r2688;
	sub.s32 	%r2927, %r2927, %r2689;
	bra.uni 	$L__BB1_1011;
$L__BB1_1026:
	cvt.u64.u32 	%rd13001, %r2934;
	mul.wide.u32 	%rd13002, %r3002, %r2934;
	cvt.u32.u64 	%r2690, %rd13002;
	shr.u64 	%rd13003, %rd13002, 32;
	mad.lo.s64 	%rd13004, %rd1025, %rd13001, %rd13003;
	shr.u64 	%rd13005, %rd13004, 32;
	mad.lo.s64 	%rd13006, %rd1026, %rd13001, %rd13005;
	shr.u64 	%rd13007, %rd13006, 32;
	mad.lo.s64 	%rd13008, %rd1027, %rd13001, %rd13007;
	shr.u64 	%rd13009, %rd13008, 32;
	mad.lo.s64 	%rd13010, %rd1028, %rd13001, %rd13009;
	shr.u64 	%rd13011, %rd13010, 32;
	mad.lo.s64 	%rd13012, %rd1029, %rd13001, %rd13011;
	shr.u64 	%rd13013, %rd13012, 32;
	mad.lo.s64 	%rd13014, %rd1030, %rd13001, %rd13013;
	shr.u64 	%rd13015, %rd13014, 32;
	mul.wide.u32 	%rd13016, %r3003, %r2934;
	add.s64 	%rd13017, %rd13015, %rd13016;
	shr.u64 	%rd13018, %rd13017, 32;
	cvt.u64.u32 	%rd13019, %r2933;
	mul.wide.u32 	%rd13020, %r3002, %r2933;
	and.b64  	%rd13021, %rd13004, 4294967295;
	add.s64 	%rd13022, %rd13020, %rd13021;
	shr.u64 	%rd13023, %rd13022, 32;
	and.b64  	%rd13024, %rd13006, 4294967295;
	add.s64 	%rd13025, %rd13023, %rd13024;
	mad.lo.s64 	%rd13026, %rd1025, %rd13019, %rd13025;
	shr.u64 	%rd13027, %rd13026, 32;
	and.b64  	%rd13028, %rd13008, 4294967295;
	add.s64 	%rd13029, %rd13027, %rd13028;
	mad.lo.s64 	%rd13030, %rd1026, %rd13019, %rd13029;
	shr.u64 	%rd13031, %rd13030, 32;
	and.b64  	%rd13032, %rd13010, 4294967295;
	add.s64 	%rd13033, %rd13031, %rd13032;
	mad.lo.s64 	%rd13034, %rd1027, %rd13019, %rd13033;
	shr.u64 	%rd13035, %rd13034, 32;
	and.b64  	%rd13036, %rd13012, 4294967295;
	add.s64 	%rd13037, %rd13035, %rd13036;
	mad.lo.s64 	%rd13038, %rd1028, %rd13019, %rd13037;
	shr.u64 	%rd13039, %rd13038, 32;
	and.b64  	%rd13040, %rd13014, 4294967295;
	add.s64 	%rd13041, %rd13039, %rd13040;
	mad.lo.s64 	%rd13042, %rd1029, %rd13019, %rd13041;
	shr.u64 	%rd13043, %rd13042, 32;
	and.b64  	%rd13044, %rd13017, 4294967295;
	add.s64 	%rd13045, %rd13043, %rd13044;
	mad.lo.s64 	%rd13046, %rd1030, %rd13019, %rd13045;
	shr.u64 	%rd13047, %rd13046, 32;
	mul.wide.u32 	%rd13048, %r3003, %r2933;
	add.s64 	%rd13049, %rd13047, %rd13018;
	add.s64 	%rd13050, %rd13049, %rd13048;
	shr.u64 	%rd13051, %rd13050, 32;
	cvt.u64.u32 	%rd13052, %r2932;
	mul.wide.u32 	%rd13053, %r3002, %r2932;
	and.b64  	%rd13054, %rd13026, 4294967295;
	add.s64 	%rd13055, %rd13053, %rd13054;
	shr.u64 	%rd13056, %rd13055, 32;
	and.b64  	%rd13057, %rd13030, 4294967295;
	add.s64 	%rd13058, %rd13056, %rd13057;
	mad.lo.s64 	%rd13059, %rd1025, %rd13052, %rd13058;
	shr.u64 	%rd13060, %rd13059, 32;
	and.b64  	%rd13061, %rd13034, 4294967295;
	add.s64 	%rd13062, %rd13060, %rd13061;
	mad.lo.s64 	%rd13063, %rd1026, %rd13052, %rd13062;
	shr.u64 	%rd13064, %rd13063, 32;
	and.b64  	%rd13065, %rd13038, 4294967295;
	add.s64 	%rd13066, %rd13064, %rd13065;
	mad.lo.s64 	%rd13067, %rd1027, %rd13052, %rd13066;
	shr.u64 	%rd13068, %rd13067, 32;
	and.b64  	%rd13069, %rd13042, 4294967295;
	add.s64 	%rd13070, %rd13068, %rd13069;
	mad.lo.s64 	%rd13071, %rd1028, %rd13052, %rd13070;
	shr.u64 	%rd13072, %rd13071, 32;
	and.b64  	%rd13073, %rd13046, 4294967295;
	add.s64 	%rd13074, %rd13072, %rd13073;
	mad.lo.s64 	%rd13075, %rd1029, %rd13052, %rd13074;
	shr.u64 	%rd13076, %rd13075, 32;
	and.b64  	%rd13077, %rd13050, 4294967295;
	add.s64 	%rd13078, %rd13076, %rd13077;
	mad.lo.s64 	%rd13079, %rd1030, %rd13052, %rd13078;
	shr.u64 	%rd13080, %rd13079, 32;
	mul.wide.u32 	%rd13081, %r3003, %r2932;
	add.s64 	%rd13082, %rd13080, %rd13051;
	add.s64 	%rd13083, %rd13082, %rd13081;
	shr.u64 	%rd13084, %rd13083, 32;
	cvt.u64.u32 	%rd13085, %r2931;
	mul.wide.u32 	%rd13086, %r3002, %r2931;
	and.b64  	%rd13087, %rd13059, 4294967295;
	add.s64 	%rd13088, %rd13086, %rd13087;
	shr.u64 	%rd13089, %rd13088, 32;
	and.b64  	%rd13090, %rd13063, 4294967295;
	add.s64 	%rd13091, %rd13089, %rd13090;
	mad.lo.s64 	%rd13092, %rd1025, %rd13085, %rd13091;
	shr.u64 	%rd13093, %rd13092, 32;
	and.b64  	%rd13094, %rd13067, 4294967295;
	add.s64 	%rd13095, %rd13093, %rd13094;
	mad.lo.s64 	%rd13096, %rd1026, %rd13085, %rd13095;
	shr.u64 	%rd13097, %rd13096, 32;
	and.b64  	%rd13098, %rd13071, 4294967295;
	add.s64 	%rd13099, %rd13097, %rd13098;
	mad.lo.s64 	%rd13100, %rd1027, %rd13085, %rd13099;
	shr.u64 	%rd13101, %rd13100, 32;
	and.b64  	%rd13102, %rd13075, 4294967295;
	add.s64 	%rd13103, %rd13101, %rd13102;
	mad.lo.s64 	%rd13104, %rd1028, %rd13085, %rd13103;
	shr.u64 	%rd13105, %rd13104, 32;
	and.b64  	%rd13106, %rd13079, 4294967295;
	add.s64 	%rd13107, %rd13105, %rd13106;
	mad.lo.s64 	%rd13108, %rd1029, %rd13085, %rd13107;
	shr.u64 	%rd13109, %rd13108, 32;
	and.b64  	%rd13110, %rd13083, 4294967295;
	add.s64 	%rd13111, %rd13109, %rd13110;
	mad.lo.s64 	%rd13112, %rd1030, %rd13085, %rd13111;
	shr.u64 	%rd13113, %rd13112, 32;
	mul.wide.u32 	%rd13114, %r3003, %r2931;
	add.s64 	%rd13115, %rd13113, %rd13084;
	add.s64 	%rd13116, %rd13115, %rd13114;
	shr.u64 	%rd13117, %rd13116, 32;
	cvt.u64.u32 	%rd13118, %r2930;
	mul.wide.u32 	%rd13119, %r3002, %r2930;
	and.b64  	%rd13120, %rd13092, 4294967295;
	add.s64 	%rd13121, %rd13119, %rd13120;
	shr.u64 	%rd13122, %rd13121, 32;
	and.b64  	%rd13123, %rd13096, 4294967295;
	add.s64 	%rd13124, %rd13122, %rd13123;
	mad.lo.s64 	%rd13125, %rd1025, %rd13118, %rd13124;
	shr.u64 	%rd13126, %rd13125, 32;
	and.b64  	%rd13127, %rd13100, 4294967295;
	add.s64 	%rd13128, %rd13126, %rd13127;
	mad.lo.s64 	%rd13129, %rd1026, %rd13118, %rd13128;
	shr.u64 	%rd13130, %rd13129, 32;
	and.b64  	%rd13131, %rd13104, 4294967295;
	add.s64 	%rd13132, %rd13130, %rd13131;
	mad.lo.s64 	%rd13133, %rd1027, %rd13118, %rd13132;
	shr.u64 	%rd13134, %rd13133, 32;
	and.b64  	%rd13135, %rd13108, 4294967295;
	add.s64 	%rd13136, %rd13134, %rd13135;
	mad.lo.s64 	%rd13137, %rd1028, %rd13118, %rd13136;
	shr.u64 	%rd13138, %rd13137, 32;
	and.b64  	%rd13139, %rd13112, 4294967295;
	add.s64 	%rd13140, %rd13138, %rd13139;
	mad.lo.s64 	%rd13141, %rd1029, %rd13118, %rd13140;
	shr.u64 	%rd13142, %rd13141, 32;
	and.b64  	%rd13143, %rd13116, 4294967295;
	add.s64 	%rd13144, %rd13142, %rd13143;
	mad.lo.s64 	%rd13145, %rd1030, %rd13118, %rd13144;
	shr.u64 	%rd13146, %rd13145, 32;
	mul.wide.u32 	%rd13147, %r3003, %r2930;
	add.s64 	%rd13148, %rd13146, %rd13117;
	add.s64 	%rd13149, %rd13148, %rd13147;
	shr.u64 	%rd13150, %rd13149, 32;
	cvt.u64.u32 	%rd13151, %r2929;
	mul.wide.u32 	%rd13152, %r3002, %r2929;
	and.b64  	%rd13153, %rd13125, 4294967295;
	add.s64 	%rd13154, %rd13152, %rd13153;
	shr.u64 	%rd13155, %rd13154, 32;
	and.b64  	%rd13156, %rd13129, 4294967295;
	add.s64 	%rd13157, %rd13155, %rd13156;
	mad.lo.s64 	%rd13158, %rd1025, %rd13151, %rd13157;
	shr.u64 	%rd13159, %rd13158, 32;
	and.b64  	%rd13160, %rd13133, 4294967295;
	add.s64 	%rd13161, %rd13159, %rd13160;
	mad.lo.s64 	%rd13162, %rd1026, %rd13151, %rd13161;
	shr.u64 	%rd13163, %rd13162, 32;
	and.b64  	%rd13164, %rd13137, 4294967295;
	add.s64 	%rd13165, %rd13163, %rd13164;
	mad.lo.s64 	%rd13166, %rd1027, %rd13151, %rd13165;
	shr.u64 	%rd13167, %rd13166, 32;
	and.b64  	%rd13168, %rd13141, 4294967295;
	add.s64 	%rd13169, %rd13167, %rd13168;
	mad.lo.s64 	%rd13170, %rd1028, %rd13151, %rd13169;
	shr.u64 	%rd13171, %rd13170, 32;
	and.b64  	%rd13172, %rd13145, 4294967295;
	add.s64 	%rd13173, %rd13171, %rd13172;
	mad.lo.s64 	%rd13174, %rd1029, %rd13151, %rd13173;
	shr.u64 	%rd13175, %rd13174, 32;
	and.b64  	%rd13176, %rd13149, 4294967295;
	add.s64 	%rd13177, %rd13175, %rd13176;
	mad.lo.s64 	%rd13178, %rd1030, %rd13151, %rd13177;
	shr.u64 	%rd13179, %rd13178, 32;
	mul.wide.u32 	%rd13180, %r3003, %r2929;
	add.s64 	%rd13181, %rd13179, %rd13150;
	add.s64 	%rd13182, %rd13181, %rd13180;
	shr.u64 	%rd13183, %rd13182, 32;
	cvt.u64.u32 	%rd13184, %r2928;
	mul.wide.u32 	%rd13185, %r3002, %r2928;
	and.b64  	%rd13186, %rd13158, 4294967295;
	add.s64 	%rd13187, %rd13185, %rd13186;
	shr.u64 	%rd13188, %rd13187, 32;
	and.b64  	%rd13189, %rd13162, 4294967295;
	add.s64 	%rd13190, %rd13188, %rd13189;
	mad.lo.s64 	%rd13191, %rd1025, %rd13184, %rd13190;
	shr.u64 	%rd13192, %rd13191, 32;
	and.b64  	%rd13193, %rd13166, 4294967295;
	add.s64 	%rd13194, %rd13192, %rd13193;
	mad.lo.s64 	%rd13195, %rd1026, %rd13184, %rd13194;
	shr.u64 	%rd13196, %rd13195, 32;
	and.b64  	%rd13197, %rd13170, 4294967295;
	add.s64 	%rd13198, %rd13196, %rd13197;
	mad.lo.s64 	%rd13199, %rd1027, %rd13184, %rd13198;
	shr.u64 	%rd13200, %rd13199, 32;
	and.b64  	%rd13201, %rd13174, 4294967295;
	add.s64 	%rd13202, %rd13200, %rd13201;
	mad.lo.s64 	%rd13203, %rd1028, %rd13184, %rd13202;
	shr.u64 	%rd13204, %rd13203, 32;
	and.b64  	%rd13205, %rd13178, 4294967295;
	add.s64 	%rd13206, %rd13204, %rd13205;
	mad.lo.s64 	%rd13207, %rd1029, %rd13184, %rd13206;
	shr.u64 	%rd13208, %rd13207, 32;
	and.b64  	%rd13209, %rd13182, 4294967295;
	add.s64 	%rd13210, %rd13208, %rd13209;
	mad.lo.s64 	%rd13211, %rd1030, %rd13184, %rd13210;
	shr.u64 	%rd13212, %rd13211, 32;
	mul.wide.u32 	%rd13213, %r3003, %r2928;
	add.s64 	%rd13214, %rd13212, %rd13183;
	add.s64 	%rd13215, %rd13214, %rd13213;
	shr.u64 	%rd13216, %rd13215, 32;
	cvt.u64.u32 	%rd13217, %r2927;
	mul.wide.u32 	%rd13218, %r3002, %r2927;
	and.b64  	%rd13219, %rd13191, 4294967295;
	add.s64 	%rd13220, %rd13218, %rd13219;
	shr.u64 	%rd13221, %rd13220, 32;
	and.b64  	%rd13222, %rd13195, 4294967295;
	add.s64 	%rd13223, %rd13221, %rd13222;
	mad.lo.s64 	%rd13224, %rd1025, %rd13217, %rd13223;
	cvt.u32.u64 	%r2691, %rd13224;
	shr.u64 	%rd13225, %rd13224, 32;
	and.b64  	%rd13226, %rd13199, 4294967295;
	add.s64 	%rd13227, %rd13225, %rd13226;
	mad.lo.s64 	%rd13228, %rd1026, %rd13217, %rd13227;
	shr.u64 	%rd13229, %rd13228, 32;
	and.b64  	%rd13230, %rd13203, 4294967295;
	add.s64 	%rd13231, %rd13229, %rd13230;
	mad.lo.s64 	%rd13232, %rd1027, %rd13217, %rd13231;
	shr.u64 	%rd13233, %rd13232, 32;
	and.b64  	%rd13234, %rd13207, 4294967295;
	add.s64 	%rd13235, %rd13233, %rd13234;
	mad.lo.s64 	%rd13236, %rd1028, %rd13217, %rd13235;
	shr.u64 	%rd13237, %rd13236, 32;
	and.b64  	%rd13238, %rd13211, 4294967295;
	add.s64 	%rd13239, %rd13237, %rd13238;
	mad.lo.s64 	%rd13240, %rd1029, %rd13217, %rd13239;
	shr.u64 	%rd13241, %rd13240, 32;
	and.b64  	%rd13242, %rd13215, 4294967295;
	add.s64 	%rd13243, %rd13241, %rd13242;
	mad.lo.s64 	%rd13244, %rd1030, %rd13217, %rd13243;
	shr.u64 	%rd13245, %rd13244, 32;
	mul.wide.u32 	%rd13246, %r3003, %r2927;
	add.s64 	%rd13247, %rd13245, %rd13216;
	add.s64 	%rd13248, %rd13247, %rd13246;
	shr.u64 	%rd13249, %rd13248, 32;
	and.b64  	%rd13250, %rd13224, 4294967295;
	mul.lo.s64 	%rd13251, %rd13250, 977;
	cvt.u32.u64 	%r2692, %rd13251;
	shr.u64 	%rd13252, %rd13251, 32;
	and.b64  	%rd13253, %rd13228, 4294967295;
	mad.lo.s64 	%rd13254, %rd13253, 977, %rd13252;
	shr.u64 	%rd13255, %rd13254, 32;
	and.b64  	%rd13256, %rd13232, 4294967295;
	mad.lo.s64 	%rd13257, %rd13256, 977, %rd13255;
	shr.u64 	%rd13258, %rd13257, 32;
	and.b64  	%rd13259, %rd13236, 4294967295;
	mad.lo.s64 	%rd13260, %rd13259, 977, %rd13258;
	shr.u64 	%rd13261, %rd13260, 32;
	and.b64  	%rd13262, %rd13240, 4294967295;
	mad.lo.s64 	%rd13263, %rd13262, 977, %rd13261;
	shr.u64 	%rd13264, %rd13263, 32;
	and.b64  	%rd13265, %rd13244, 4294967295;
	mad.lo.s64 	%rd13266, %rd13265, 977, %rd13264;
	shr.u64 	%rd13267, %rd13266, 32;
	and.b64  	%rd13268, %rd13248, 4294967295;
	mad.lo.s64 	%rd13269, %rd13268, 977, %rd13267;
	shr.u64 	%rd13270, %rd13269, 32;
	mad.lo.s64 	%rd13271, %rd13249, 977, %rd13270;
	shr.u64 	%rd13272, %rd13271, 32;
	add.s32 	%r2693, %r2690, %r2692;
	setp.lt.u32 	%p1105, %r2693, %r2690;
	selp.u64 	%rd13273, 1, 0, %p1105;
	and.b64  	%rd13274, %rd13022, 4294967295;
	and.b64  	%rd13275, %rd13254, 4294967295;
	add.s64 	%rd13276, %rd13274, %rd13273;
	add.s64 	%rd13277, %rd13276, %rd13275;
	cvt.u32.u64 	%r2694, %rd13277;
	shr.u64 	%rd13278, %rd13277, 32;
	and.b64  	%rd13279, %rd13055, 4294967295;
	and.b64  	%rd13280, %rd13257, 4294967295;
	add.s64 	%rd13281, %rd13278, %rd13279;
	add.s64 	%rd13282, %rd13281, %rd13280;
	shr.u64 	%rd13283, %rd13282, 32;
	and.b64  	%rd13284, %rd13088, 4294967295;
	and.b64  	%rd13285, %rd13260, 4294967295;
	add.s64 	%rd13286, %rd13283, %rd13284;
	add.s64 	%rd13287, %rd13286, %rd13285;
	shr.u64 	%rd13288, %rd13287, 32;
	and.b64  	%rd13289, %rd13121, 4294967295;
	and.b64  	%rd13290, %rd13263, 4294967295;
	add.s64 	%rd13291, %rd13288, %rd13289;
	add.s64 	%rd13292, %rd13291, %rd13290;
	shr.u64 	%rd13293, %rd13292, 32;
	and.b64  	%rd13294, %rd13154, 4294967295;
	and.b64  	%rd13295, %rd13266, 4294967295;
	add.s64 	%rd13296, %rd13293, %rd13294;
	add.s64 	%rd13297, %rd13296, %rd13295;
	shr.u64 	%rd13298, %rd13297, 32;
	and.b64  	%rd13299, %rd13187, 4294967295;
	and.b64  	%rd13300, %rd13269, 4294967295;
	add.s64 	%rd13301, %rd13298, %rd13299;
	add.s64 	%rd13302, %rd13301, %rd13300;
	shr.u64 	%rd13303, %rd13302, 32;
	and.b64  	%rd13304, %rd13220, 4294967295;
	and.b64  	%rd13305, %rd13271, 4294967295;
	add.s64 	%rd13306, %rd13303, %rd13304;
	add.s64 	%rd13307, %rd13306, %rd13305;
	shr.u64 	%rd13308, %rd13307, 32;
	add.s64 	%rd13309, %rd13272, %rd13308;
	add.s32 	%r2695, %r2694, %r2691;
	setp.lt.u32 	%p1106, %r2695, %r2694;
	selp.u64 	%rd13310, 1, 0, %p1106;
	and.b64  	%rd13311, %rd13282, 4294967295;
	add.s64 	%rd13312, %rd13311, %rd13310;
	add.s64 	%rd13313, %rd13312, %rd13253;
	shr.u64 	%rd13314, %rd13313, 32;
	and.b64  	%rd13315, %rd13287, 4294967295;
	add.s64 	%rd13316, %rd13314, %rd13315;
	add.s64 	%rd13317, %rd13316, %rd13256;
	shr.u64 	%rd13318, %rd13317, 32;
	and.b64  	%rd13319, %rd13292, 4294967295;
	add.s64 	%rd13320, %rd13318, %rd13319;
	add.s64 	%rd13321, %rd13320, %rd13259;
	shr.u64 	%rd13322, %rd13321, 32;
	and.b64  	%rd13323, %rd13297, 4294967295;
	add.s64 	%rd13324, %rd13322, %rd13323;
	add.s64 	%rd13325, %rd13324, %rd13262;
	shr.u64 	%rd13326, %rd13325, 32;
	and.b64  	%rd13327, %rd13302, 4294967295;
	add.s64 	%rd13328, %rd13326, %rd13327;
	add.s64 	%rd13329, %rd13328, %rd13265;
	shr.u64 	%rd13330, %rd13329, 32;
	and.b64  	%rd13331, %rd13307, 4294967295;
	add.s64 	%rd13332, %rd13330, %rd13331;
	add.s64 	%rd13333, %rd13332, %rd13268;
	cvt.u32.u64 	%r2696, %rd13333;
	shr.u64 	%rd13334, %rd13333, 32;
	add.s64 	%rd13335, %rd13334, %rd13309;
	add.s64 	%rd13336, %rd13335, %rd13249;
	shr.u64 	%rd13337, %rd13336, 32;
	and.b64  	%rd13338, %rd13336, 4294967295;
	mul.lo.s64 	%rd13339, %rd13338, 977;
	shr.u64 	%rd13340, %rd13339, 32;
	mad.lo.s64 	%rd13341, %rd13337, 977, %rd13340;
	cvt.u64.u32 	%rd13342, %r2693;
	and.b64  	%rd13343, %rd13339, 4294967295;
	add.s64 	%rd16065, %rd13343, %rd13342;
	shr.u64 	%rd13344, %rd16065, 32;
	cvt.u64.u32 	%rd13345, %r2695;
	add.s64 	%rd13346, %rd13344, %rd13345;
	add.s64 	%rd13347, %rd13336, %rd13341;
	and.b64  	%rd13348, %rd13347, 4294967295;
	add.s64 	%rd16064, %rd13346, %rd13348;
	shr.u64 	%rd13349, %rd16064, 32;
	and.b64  	%rd13350, %rd13313, 4294967295;
	add.s64 	%rd13351, %rd13349, %rd13350;
	add.s64 	%rd16063, %rd13351, %rd13337;
	shr.u64 	%rd13352, %rd16063, 32;
	and.b64  	%rd13353, %rd13317, 4294967295;
	add.s64 	%rd16062, %rd13352, %rd13353;
	shr.u64 	%rd13354, %rd16062, 32;
	and.b64  	%rd13355, %rd13321, 4294967295;
	add.s64 	%rd16061, %rd13354, %rd13355;
	shr.u64 	%rd13356, %rd16061, 32;
	and.b64  	%rd13357, %rd13325, 4294967295;
	add.s64 	%rd16060, %rd13356, %rd13357;
	shr.u64 	%rd13358, %rd16060, 32;
	and.b64  	%rd13359, %rd13329, 4294967295;
	add.s64 	%rd16059, %rd13358, %rd13359;
	{ .reg .b32 tmp; mov.b64 {tmp, %r2697}, %rd16059; }
	add.s32 	%r3031, %r2696, %r2697;
$L__BB1_1027:
	cvt.u32.u64 	%r3038, %rd16065;
	cvt.u32.u64 	%r3037, %rd16064;
	cvt.u32.u64 	%r3036, %rd16063;
	cvt.u32.u64 	%r3035, %rd16062;
	cvt.u32.u64 	%r3034, %rd16061;
	cvt.u32.u64 	%r3033, %rd16060;
	cvt.u32.u64 	%r3032, %rd16059;
	setp.lt.u32 	%p1107, %r3031, %r712;
	@%p1107 bra 	$L__BB1_879;
	setp.gt.u32 	%p1108, %r3031, %r712;
	@%p1108 bra 	$L__BB1_1041;
	cvt.u32.u64 	%r2698, %rd1142;
	setp.gt.u32 	%p1109, %r2698, %r3032;
	@%p1109 bra 	$L__BB1_879;
	setp.lt.u32 	%p1110, %r2698, %r3032;
	@%p1110 bra 	$L__BB1_1041;
	cvt.u32.u64 	%r2700, %rd1141;
	setp.gt.u32 	%p1111, %r2700, %r3033;
	@%p1111 bra 	$L__BB1_879;
	setp.lt.u32 	%p1112, %r2700, %r3033;
	@%p1112 bra 	$L__BB1_1041;
	cvt.u32.u64 	%r2702, %rd1257;
	setp.gt.u32 	%p1113, %r2702, %r3034;
	@%p1113 bra 	$L__BB1_879;
	setp.lt.u32 	%p1114, %r2702, %r3034;
	@%p1114 bra 	$L__BB1_1041;
	cvt.u32.u64 	%r2704, %rd1258;
	setp.gt.u32 	%p1115, %r2704, %r3035;
	@%p1115 bra 	$L__BB1_879;
	setp.lt.u32 	%p1116, %r2704, %r3035;
	@%p1116 bra 	$L__BB1_1041;
	cvt.u32.u64 	%r2706, %rd1259;
	setp.gt.u32 	%p1117, %r2706, %r3036;
	@%p1117 bra 	$L__BB1_879;
	setp.lt.u32 	%p1118, %r2706, %r3036;
	@%p1118 bra 	$L__BB1_1041;
	cvt.u32.u64 	%r2708, %rd1260;
	setp.gt.u32 	%p1119, %r2708, %r3037;
	@%p1119 bra 	$L__BB1_879;
	cvt.u32.u64 	%r2710, %rd1283;
	setp.ge.u32 	%p1120, %r2708, %r3037;
	setp.gt.u32 	%p1121, %r2710, %r3038;
	and.pred  	%p1122, %p1120, %p1121;
	@%p1122 bra 	$L__BB1_879;
$L__BB1_1041:
	and.b64  	%rd13361, %rd16065, 4294967295;
	sub.s64 	%rd16065, %rd13361, %rd1283;
	shr.u64 	%rd13362, %rd16065, 63;
	and.b64  	%rd13363, %rd16064, 4294967295;
	add.s64 	%rd13364, %rd13362, %rd1260;
	sub.s64 	%rd16064, %rd13363, %rd13364;
	shr.u64 	%rd13365, %rd16064, 63;
	and.b64  	%rd13366, %rd16063, 4294967295;
	add.s64 	%rd13367, %rd13365, %rd1259;
	sub.s64 	%rd16063, %rd13366, %rd13367;
	shr.u64 	%rd13368, %rd16063, 63;
	and.b64  	%rd13369, %rd16062, 4294967295;
	add.s64 	%rd13370, %rd13368, %rd1258;
	sub.s64 	%rd16062, %rd13369, %rd13370;
	shr.u64 	%rd13371, %rd16062, 63;
	and.b64  	%rd13372, %rd16061, 4294967295;
	add.s64 	%rd13373, %rd13371, %rd1257;
	sub.s64 	%rd16061, %rd13372, %rd13373;
	shr.u64 	%rd13374, %rd16061, 63;
	and.b64  	%rd13375, %rd16060, 4294967295;
	add.s64 	%rd13376, %rd13374, %rd1141;
	sub.s64 	%rd16060, %rd13375, %rd13376;
	shr.u64 	%rd13377, %rd16060, 63;
	and.b64  	%rd13378, %rd16059, 4294967295;
	add.s64 	%rd13379, %rd13377, %rd1142;
	sub.s64 	%rd16059, %rd13378, %rd13379;
	shr.u64 	%rd13380, %rd16059, 63;
	cvt.u32.u64 	%r2711, %rd13380;
	add.s32 	%r2712, %r712, %r2711;
	sub.s32 	%r3031, %r3031, %r2712;
	bra.uni 	$L__BB1_1027;
$L__BB1_1042:
	mul.wide.u32 	%rd13817, %r3038, %r3038;
	cvt.u32.u64 	%r2749, %rd13817;
	shr.u64 	%rd13818, %rd13817, 32;
	mul.wide.u32 	%rd13819, %r3037, %r3038;
	add.s64 	%rd13820, %rd13818, %rd13819;
	shr.u64 	%rd13821, %rd13820, 32;
	mul.wide.u32 	%rd13822, %r3036, %r3038;
	add.s64 	%rd13823, %rd13821, %rd13822;
	shr.u64 	%rd13824, %rd13823, 32;
	mul.wide.u32 	%rd13825, %r3035, %r3038;
	add.s64 	%rd13826, %rd13824, %rd13825;
	shr.u64 	%rd13827, %rd13826, 32;
	mul.wide.u32 	%rd13828, %r3034, %r3038;
	add.s64 	%rd13829, %rd13827, %rd13828;
	shr.u64 	%rd13830, %rd13829, 32;
	mul.wide.u32 	%rd13831, %r3033, %r3038;
	add.s64 	%rd13832, %rd13830, %rd13831;
	shr.u64 	%rd13833, %rd13832, 32;
	mul.wide.u32 	%rd13834, %r3032, %r3038;
	add.s64 	%rd13835, %rd13833, %rd13834;
	shr.u64 	%rd13836, %rd13835, 32;
	mul.wide.u32 	%rd13837, %r3031, %r3038;
	add.s64 	%rd13838, %rd13836, %rd13837;
	shr.u64 	%rd13839, %rd13838, 32;
	and.b64  	%rd13840, %rd13820, 4294967295;
	add.s64 	%rd13841, %rd13819, %rd13840;
	shr.u64 	%rd13842, %rd13841, 32;
	mul.wide.u32 	%rd13843, %r3037, %r3037;
	and.b64  	%rd13844, %rd13823, 4294967295;
	add.s64 	%rd13845, %rd13842, %rd13844;
	add.s64 	%rd13846, %rd13845, %rd13843;
	shr.u64 	%rd13847, %rd13846, 32;
	mul.wide.u32 	%rd13848, %r3036, %r3037;
	and.b64  	%rd13849, %rd13826, 4294967295;
	add.s64 	%rd13850, %rd13847, %rd13849;
	add.s64 	%rd13851, %rd13850, %rd13848;
	shr.u64 	%rd13852, %rd13851, 32;
	mul.wide.u32 	%rd13853, %r3035, %r3037;
	and.b64  	%rd13854, %rd13829, 4294967295;
	add.s64 	%rd13855, %rd13852, %rd13854;
	add.s64 	%rd13856, %rd13855, %rd13853;
	shr.u64 	%rd13857, %rd13856, 32;
	mul.wide.u32 	%rd13858, %r3034, %r3037;
	and.b64  	%rd13859, %rd13832, 4294967295;
	add.s64 	%rd13860, %rd13857, %rd13859;
	add.s64 	%rd13861, %rd13860, %rd13858;
	shr.u64 	%rd13862, %rd13861, 32;
	mul.wide.u32 	%rd13863, %r3033, %r3037;
	and.b64  	%rd13864, %rd13835, 4294967295;
	add.s64 	%rd13865, %rd13862, %rd13864;
	add.s64 	%rd13866, %rd13865, %rd13863;
	shr.u64 	%rd13867, %rd13866, 32;
	mul.wide.u32 	%rd13868, %r3032, %r3037;
	and.b64  	%rd13869, %rd13838, 4294967295;
	add.s64 	%rd13870, %rd13867, %rd13869;
	add.s64 	%rd13871, %rd13870, %rd13868;
	shr.u64 	%rd13872, %rd13871, 32;
	mul.wide.u32 	%rd13873, %r3031, %r3037;
	add.s64 	%rd13874, %rd13872, %rd13839;
	add.s64 	%rd13875, %rd13874, %rd13873;
	shr.u64 	%rd13876, %rd13875, 32;
	and.b64  	%rd13877, %rd13846, 4294967295;
	add.s64 	%rd13878, %rd13822, %rd13877;
	shr.u64 	%rd13879, %rd13878, 32;
	and.b64  	%rd13880, %rd13851, 4294967295;
	add.s64 	%rd13881, %rd13879, %rd13880;
	add.s64 	%rd13882, %rd13881, %rd13848;
	shr.u64 	%rd13883, %rd13882, 32;
	mul.wide.u32 	%rd13884, %r3036, %r3036;
	and.b64  	%rd13885, %rd13856, 4294967295;
	add.s64 	%rd13886, %rd13883, %rd13885;
	add.s64 	%rd13887, %rd13886, %rd13884;
	shr.u64 	%rd13888, %rd13887, 32;
	mul.wide.u32 	%rd13889, %r3035, %r3036;
	and.b64  	%rd13890, %rd13861, 4294967295;
	add.s64 	%rd13891, %rd13888, %rd13890;
	add.s64 	%rd13892, %rd13891, %rd13889;
	shr.u64 	%rd13893, %rd13892, 32;
	mul.wide.u32 	%rd13894, %r3034, %r3036;
	and.b64  	%rd13895, %rd13866, 4294967295;
	add.s64 	%rd13896, %rd13893, %rd13895;
	add.s64 	%rd13897, %rd13896, %rd13894;
	shr.u64 	%rd13898, %rd13897, 32;
	mul.wide.u32 	%rd13899, %r3033, %r3036;
	and.b64  	%rd13900, %rd13871, 4294967295;
	add.s64 	%rd13901, %rd13898, %rd13900;
	add.s64 	%rd13902, %rd13901, %rd13899;
	shr.u64 	%rd13903, %rd13902, 32;
	mul.wide.u32 	%rd13904, %r3032, %r3036;
	and.b64  	%rd13905, %rd13875, 4294967295;
	add.s64 	%rd13906, %rd13903, %rd13905;
	add.s64 	%rd13907, %rd13906, %rd13904;
	shr.u64 	%rd13908, %rd13907, 32;
	mul.wide.u32 	%rd13909, %r3031, %r3036;
	add.s64 	%rd13910, %rd13908, %rd13876;
	add.s64 	%rd13911, %rd13910, %rd13909;
	shr.u64 	%rd13912, %rd13911, 32;
	and.b64  	%rd13913, %rd13882, 4294967295;
	add.s64 	%rd13914, %rd13825, %rd13913;
	shr.u64 	%rd13915, %rd13914, 32;
	and.b64  	%rd13916, %rd13887, 4294967295;
	add.s64 	%rd13917, %rd13915, %rd13916;
	add.s64 	%rd13918, %rd13917, %rd13853;
	shr.u64 	%rd13919, %rd13918, 32;
	and.b64  	%rd13920, %rd13892, 4294967295;
	add.s64 	%rd13921, %rd13919, %rd13920;
	add.s64 	%rd13922, %rd13921, %rd13889;
	shr.u64 	%rd13923, %rd13922, 32;
	mul.wide.u32 	%rd13924, %r3035, %r3035;
	and.b64  	%rd13925, %rd13897, 4294967295;
	add.s64 	%rd13926, %rd13923, %rd13925;
	add.s64 	%rd13927, %rd13926, %rd13924;
	shr.u64 	%rd13928, %rd13927, 32;
	mul.wide.u32 	%rd13929, %r3034, %r3035;
	and.b64  	%rd13930, %rd13902, 4294967295;
	add.s64 	%rd13931, %rd13928, %rd13930;
	add.s64 	%rd13932, %rd13931, %rd13929;
	shr.u64 	%rd13933, %rd13932, 32;
	mul.wide.u32 	%rd13934, %r3033, %r3035;
	and.b64  	%rd13935, %rd13907, 4294967295;
	add.s64 	%rd13936, %rd13933, %rd13935;
	add.s64 	%rd13937, %rd13936, %rd13934;
	shr.u64 	%rd13938, %rd13937, 32;
	mul.wide.u32 	%rd13939, %r3032, %r3035;
	and.b64  	%rd13940, %rd13911, 4294967295;
	add.s64 	%rd13941, %rd13938, %rd13940;
	add.s64 	%rd13942, %rd13941, %rd13939;
	shr.u64 	%rd13943, %rd13942, 32;
	mul.wide.u32 	%rd13944, %r3031, %r3035;
	add.s64 	%rd13945, %rd13943, %rd13912;
	add.s64 	%rd13946, %rd13945, %rd13944;
	shr.u64 	%rd13947, %rd13946, 32;
	and.b64  	%rd13948, %rd13918, 4294967295;
	add.s64 	%rd13949, %rd13828, %rd13948;
	shr.u64 	%rd13950, %rd13949, 32;
	and.b64  	%rd13951, %rd13922, 4294967295;
	add.s64 	%rd13952, %rd13950, %rd13951;
	add.s64 	%rd13953, %rd13952, %rd13858;
	shr.u64 	%rd13954, %rd13953, 32;
	and.b64  	%rd13955, %rd13927, 4294967295;
	add.s64 	%rd13956, %rd13954, %rd13955;
	add.s64 	%rd13957, %rd13956, %rd13894;
	shr.u64 	%rd13958, %rd13957, 32;
	and.b64  	%rd13959, %rd13932, 4294967295;
	add.s64 	%rd13960, %rd13958, %rd13959;
	add.s64 	%rd13961, %rd13960, %rd13929;
	shr.u64 	%rd13962, %rd13961, 32;
	mul.wide.u32 	%rd13963, %r3034, %r3034;
	and.b64  	%rd13964, %rd13937, 4294967295;
	add.s64 	%rd13965, %rd13962, %rd13964;
	add.s64 	%rd13966, %rd13965, %rd13963;
	shr.u64 	%rd13967, %rd13966, 32;
	mul.wide.u32 	%rd13968, %r3033, %r3034;
	and.b64  	%rd13969, %rd13942, 4294967295;
	add.s64 	%rd13970, %rd13967, %rd13969;
	add.s64 	%rd13971, %rd13970, %rd13968;
	shr.u64 	%rd13972, %rd13971, 32;
	mul.wide.u32 	%rd13973, %r3032, %r3034;
	and.b64  	%rd13974, %rd13946, 4294967295;
	add.s64 	%rd13975, %rd13972, %rd13974;
	add.s64 	%rd13976, %rd13975, %rd13973;
	shr.u64 	%rd13977, %rd13976, 32;
	mul.wide.u32 	%rd13978, %r3031, %r3034;
	add.s64 	%rd13979, %rd13977, %rd13947;
	add.s64 	%rd13980, %rd13979, %rd13978;
	shr.u64 	%rd13981, %rd13980, 32;
	and.b64  	%rd13982, %rd13953, 4294967295;
	add.s64 	%rd13983, %rd13831, %rd13982;
	shr.u64 	%rd13984, %rd13983, 32;
	and.b64  	%rd13985, %rd13957, 4294967295;
	add.s64 	%rd13986, %rd13984, %rd13985;
	add.s64 	%rd13987, %rd13986, %rd13863;
	shr.u64 	%rd13988, %rd13987, 32;
	and.b64  	%rd13989, %rd13961, 4294967295;
	add.s64 	%rd13990, %rd13988, %rd13989;
	add.s64 	%rd13991, %rd13990, %rd13899;
	shr.u64 	%rd13992, %rd13991, 32;
	and.b64  	%rd13993, %rd13966, 4294967295;
	add.s64 	%rd13994, %rd13992, %rd13993;
	add.s64 	%rd13995, %rd13994, %rd13934;
	shr.u64 	%rd13996, %rd13995, 32;
	and.b64  	%rd13997, %rd13971, 4294967295;
	add.s64 	%rd13998, %rd13996, %rd13997;
	add.s64 	%rd13999, %rd13998, %rd13968;
	shr.u64 	%rd14000, %rd13999, 32;
	mul.wide.u32 	%rd14001, %r3033, %r3033;
	and.b64  	%rd14002, %rd13976, 4294967295;
	add.s64 	%rd14003, %rd14000, %rd14002;
	add.s64 	%rd14004, %rd14003, %rd14001;
	shr.u64 	%rd14005, %rd14004, 32;
	mul.wide.u32 	%rd14006, %r3032, %r3033;
	and.b64  	%rd14007, %rd13980, 4294967295;
	add.s64 	%rd14008, %rd14005, %rd14007;
	add.s64 	%rd14009, %rd14008, %rd14006;
	shr.u64 	%rd14010, %rd14009, 32;
	mul.wide.u32 	%rd14011, %r3031, %r3033;
	add.s64 	%rd14012, %rd14010, %rd13981;
	add.s64 	%rd14013, %rd14012, %rd14011;
	shr.u64 	%rd14014, %rd14013, 32;
	and.b64  	%rd14015, %rd13987, 4294967295;
	add.s64 	%rd14016, %rd13834, %rd14015;
	shr.u64 	%rd14017, %rd14016, 32;
	and.b64  	%rd14018, %rd13991, 4294967295;
	add.s64 	%rd14019, %rd14017, %rd14018;
	add.s64 	%rd14020, %rd14019, %rd13868;
	shr.u64 	%rd14021, %rd14020, 32;
	and.b64  	%rd14022, %rd13995, 4294967295;
	add.s64 	%rd14023, %rd14021, %rd14022;
	add.s64 	%rd14024, %rd14023, %rd13904;
	shr.u64 	%rd14025, %rd14024, 32;
	and.b64  	%rd14026, %rd13999, 4294967295;
	add.s64 	%rd14027, %rd14025, %rd14026;
	add.s64 	%rd14028, %rd14027, %rd13939;
	shr.u64 	%rd14029, %rd14028, 32;
	and.b64  	%rd14030, %rd14004, 4294967295;
	add.s64 	%rd14031, %rd14029, %rd14030;
	add.s64 	%rd14032, %rd14031, %rd13973;
	shr.u64 	%rd14033, %rd14032, 32;
	and.b64  	%rd14034, %rd14009, 4294967295;
	add.s64 	%rd14035, %rd14033, %rd14034;
	add.s64 	%rd14036, %rd14035, %rd14006;
	shr.u64 	%rd14037, %rd14036, 32;
	mul.wide.u32 	%rd14038, %r3032, %r3032;
	and.b64  	%rd14039, %rd14013, 4294967295;
	add.s64 	%rd14040, %rd14037, %rd14039;
	add.s64 	%rd14041, %rd14040, %rd14038;
	shr.u64 	%rd14042, %rd14041, 32;
	mul.wide.u32 	%rd14043, %r3031, %r3032;
	add.s64 	%rd14044, %rd14042, %rd14014;
	add.s64 	%rd14045, %rd14044, %rd14043;
	shr.u64 	%rd14046, %rd14045, 32;
	and.b64  	%rd14047, %rd14020, 4294967295;
	add.s64 	%rd14048, %rd13837, %rd14047;
	shr.u64 	%rd14049, %rd14048, 32;
	and.b64  	%rd14050, %rd14024, 4294967295;
	add.s64 	%rd14051, %rd14049, %rd14050;
	add.s64 	%rd14052, %rd14051, %rd13873;
	cvt.u32.u64 	%r2750, %rd14052;
	shr.u64 	%rd14053, %rd14052, 32;
	and.b64  	%rd14054, %rd14028, 4294967295;
	add.s64 	%rd14055, %rd14053, %rd14054;
	add.s64 	%rd14056, %rd14055, %rd13909;
	shr.u64 	%rd14057, %rd14056, 32;
	and.b64  	%rd14058, %rd14032, 4294967295;
	add.s64 	%rd14059, %rd14057, %rd14058;
	add.s64 	%rd14060, %rd14059, %rd13944;
	shr.u64 	%rd14061, %rd14060, 32;
	and.b64  	%rd14062, %rd14036, 4294967295;
	add.s64 	%rd14063, %rd14061, %rd14062;
	add.s64 	%rd14064, %rd14063, %rd13978;
	shr.u64 	%rd14065, %rd14064, 32;
	and.b64  	%rd14066, %rd14041, 4294967295;
	add.s64 	%rd14067, %rd14065, %rd14066;
	add.s64 	%rd14068, %rd14067, %rd14011;
	shr.u64 	%rd14069, %rd14068, 32;
	and.b64  	%rd14070, %rd14045, 4294967295;
	add.s64 	%rd14071, %rd14069, %rd14070;
	add.s64 	%rd14072, %rd14071, %rd14043;
	shr.u64 	%rd14073, %rd14072, 32;
	mul.wide.u32 	%rd14074, %r3031, %r3031;
	add.s64 	%rd14075, %rd14073, %rd14046;
	add.s64 	%rd14076, %rd14075, %rd14074;
	shr.u64 	%rd14077, %rd14076, 32;
	and.b64  	%rd14078, %rd14052, 4294967295;
	mul.lo.s64 	%rd14079, %rd14078, 977;
	cvt.u32.u64 	%r2751, %rd14079;
	shr.u64 	%rd14080, %rd14079, 32;
	and.b64  	%rd14081, %rd14056, 4294967295;
	mad.lo.s64 	%rd14082, %rd14081, 977, %rd14080;
	shr.u64 	%rd14083, %rd14082, 32;
	and.b64  	%rd14084, %rd14060, 4294967295;
	mad.lo.s64 	%rd14085, %rd14084, 977, %rd14083;
	shr.u64 	%rd14086, %rd14085, 32;
	and.b64  	%rd14087, %rd14064, 4294967295;
	mad.lo.s64 	%rd14088, %rd14087, 977, %rd14086;
	shr.u64 	%rd14089, %rd14088, 32;
	and.b64  	%rd14090, %rd14068, 4294967295;
	mad.lo.s64 	%rd14091, %rd14090, 977, %rd14089;
	shr.u64 	%rd14092, %rd14091, 32;
	and.b64  	%rd14093, %rd14072, 4294967295;
	mad.lo.s64 	%rd14094, %rd14093, 977, %rd14092;
	shr.u64 	%rd14095, %rd14094, 32;
	and.b64  	%rd14096, %rd14076, 4294967295;
	mad.lo.s64 	%rd14097, %rd14096, 977, %rd14095;
	shr.u64 	%rd14098, %rd14097, 32;
	mad.lo.s64 	%rd14099, %rd14077, 977, %rd14098;
	shr.u64 	%rd14100, %rd14099, 32;
	add.s32 	%r2752, %r2749, %r2751;
	setp.lt.u32 	%p1144, %r2752, %r2749;
	selp.u64 	%rd14101, 1, 0, %p1144;
	and.b64  	%rd14102, %rd13841, 4294967295;
	and.b64  	%rd14103, %rd14082, 4294967295;
	add.s64 	%rd14104, %rd14102, %rd14101;
	add.s64 	%rd14105, %rd14104, %rd14103;
	cvt.u32.u64 	%r2753, %rd14105;
	shr.u64 	%rd14106, %rd14105, 32;
	and.b64  	%rd14107, %rd13878, 4294967295;
	and.b64  	%rd14108, %rd14085, 4294967295;
	add.s64 	%rd14109, %rd14106, %rd14107;
	add.s64 	%rd14110, %rd14109, %rd14108;
	shr.u64 	%rd14111, %rd14110, 32;
	and.b64  	%rd14112, %rd13914, 4294967295;
	and.b64  	%rd14113, %rd14088, 4294967295;
	add.s64 	%rd14114, %rd14111, %rd14112;
	add.s64 	%rd14115, %rd14114, %rd14113;
	shr.u64 	%rd14116, %rd14115, 32;
	and.b64  	%rd14117, %rd13949, 4294967295;
	and.b64  	%rd14118, %rd14091, 4294967295;
	add.s64 	%rd14119, %rd14116, %rd14117;
	add.s64 	%rd14120, %rd14119, %rd14118;
	shr.u64 	%rd14121, %rd14120, 32;
	and.b64  	%rd14122, %rd13983, 4294967295;
	and.b64  	%rd14123, %rd14094, 4294967295;
	add.s64 	%rd14124, %rd14121, %rd14122;
	add.s64 	%rd14125, %rd14124, %rd14123;
	shr.u64 	%rd14126, %rd14125, 32;
	and.b64  	%rd14127, %rd14016, 4294967295;
	and.b64  	%rd14128, %rd14097, 4294967295;
	add.s64 	%rd14129, %rd14126, %rd14127;
	add.s64 	%rd14130, %rd14129, %rd14128;
	shr.u64 	%rd14131, %rd14130, 32;
	and.b64  	%rd14132, %rd14048, 4294967295;
	and.b64  	%rd14133, %rd14099, 4294967295;
	add.s64 	%rd14134, %rd14131, %rd14132;
	add.s64 	%rd14135, %rd14134, %rd14133;
	shr.u64 	%rd14136, %rd14135, 32;
	add.s64 	%rd14137, %rd14100, %rd14136;
	add.s32 	%r2754, %r2753, %r2750;
	setp.lt.u32 	%p1145, %r2754, %r2753;
	selp.u64 	%rd14138, 1, 0, %p1145;
	and.b64  	%rd14139, %rd14110, 4294967295;
	add.s64 	%rd14140, %rd14139, %rd14138;
	add.s64 	%rd14141, %rd14140, %rd14081;
	shr.u64 	%rd14142, %rd14141, 32;
	and.b64  	%rd14143, %rd14115, 4294967295;
	add.s64 	%rd14144, %rd14142, %rd14143;
	add.s64 	%rd14145, %rd14144, %rd14084;
	shr.u64 	%rd14146, %rd14145, 32;
	and.b64  	%rd14147, %rd14120, 4294967295;
	add.s64 	%rd14148, %rd14146, %rd14147;
	add.s64 	%rd14149, %rd14148, %rd14087;
	shr.u64 	%rd14150, %rd14149, 32;
	and.b64  	%rd14151, %rd14125, 4294967295;
	add.s64 	%rd14152, %rd14150, %rd14151;
	add.s64 	%rd14153, %rd14152, %rd14090;
	shr.u64 	%rd14154, %rd14153, 32;
	and.b64  	%rd14155, %rd14130, 4294967295;
	add.s64 	%rd14156, %rd14154, %rd14155;
	add.s64 	%rd14157, %rd14156, %rd14093;
	shr.u64 	%rd14158, %rd14157, 32;
	and.b64  	%rd14159, %rd14135, 4294967295;
	add.s64 	%rd14160, %rd14158, %rd14159;
	add.s64 	%rd14161, %rd14160, %rd14096;
	cvt.u32.u64 	%r2755, %rd14161;
	shr.u64 	%rd14162, %rd14161, 32;
	add.s64 	%rd14163, %rd14162, %rd14137;
	add.s64 	%rd14164, %rd14163, %rd14077;
	shr.u64 	%rd14165, %rd14164, 32;
	and.b64  	%rd14166, %rd14164, 4294967295;
	mul.lo.s64 	%rd14167, %rd14166, 977;
	shr.u64 	%rd14168, %rd14167, 32;
	mad.lo.s64 	%rd14169, %rd14165, 977, %rd14168;
	cvt.u64.u32 	%rd14170, %r2752;
	and.b64  	%rd14171, %rd14167, 4294967295;
	add.s64 	%rd16089, %rd14171, %rd14170;
	shr.u64 	%rd14172, %rd16089, 32;
	cvt.u64.u32 	%rd14173, %r2754;
	add.s64 	%rd14174, %rd14172, %rd14173;
	add.s64 	%rd14175, %rd14164, %rd14169;
	and.b64  	%rd14176, %rd14175, 4294967295;
	add.s64 	%rd16090, %rd14174, %rd14176;
	shr.u64 	%rd14177, %rd16090, 32;
	and.b64  	%rd14178, %rd14141, 4294967295;
	add.s64 	%rd14179, %rd14177, %rd14178;
	add.s64 	%rd16091, %rd14179, %rd14165;
	shr.u64 	%rd14180, %rd16091, 32;
	and.b64  	%rd14181, %rd14145, 4294967295;
	add.s64 	%rd16092, %rd14180, %rd14181;
	shr.u64 	%rd14182, %rd16092, 32;
	and.b64  	%rd14183, %rd14149, 4294967295;
	add.s64 	%rd16093, %rd14182, %rd14183;
	shr.u64 	%rd14184, %rd16093, 32;
	and.b64  	%rd14185, %rd14153, 4294967295;
	add.s64 	%rd16094, %rd14184, %rd14185;
	shr.u64 	%rd14186, %rd16094, 32;
	and.b64  	%rd14187, %rd14157, 4294967295;
	add.s64 	%rd16095, %rd14186, %rd14187;
	{ .reg .b32 tmp; mov.b64 {tmp, %r2756}, %rd16095; }
	add.s32 	%r3031, %r2755, %r2756;
$L__BB1_1043:
	cvt.u32.u64 	%r3032, %rd16095;
	cvt.u32.u64 	%r3033, %rd16094;
	cvt.u32.u64 	%r3034, %rd16093;
	cvt.u32.u64 	%r3035, %rd16092;
	cvt.u32.u64 	%r3036, %rd16091;
	cvt.u32.u64 	%r3037, %rd16090;
	cvt.u32.u64 	%r3038, %rd16089;
	setp.lt.u32 	%p1146, %r3031, %r794;
	@%p1146 bra 	$L__BB1_1058;
	setp.gt.u32 	%p1147, %r3031, %r794;
	@%p1147 bra 	$L__BB1_1057;
	cvt.u32.u64 	%r2757, %rd1368;
	setp.gt.u32 	%p1148, %r2757, %r3032;
	@%p1148 bra 	$L__BB1_1058;
	setp.lt.u32 	%p1149, %r2757, %r3032;
	@%p1149 bra 	$L__BB1_1057;
	cvt.u32.u64 	%r2759, %rd1367;
	setp.gt.u32 	%p1150, %r2759, %r3033;
	@%p1150 bra 	$L__BB1_1058;
	setp.lt.u32 	%p1151, %r2759, %r3033;
	@%p1151 bra 	$L__BB1_1057;
	cvt.u32.u64 	%r2761, %rd1366;
	setp.gt.u32 	%p1152, %r2761, %r3034;
	@%p1152 bra 	$L__BB1_1058;
	setp.lt.u32 	%p1153, %r2761, %r3034;
	@%p1153 bra 	$L__BB1_1057;
	cvt.u32.u64 	%r2763, %rd1365;
	setp.gt.u32 	%p1154, %r2763, %r3035;
	@%p1154 bra 	$L__BB1_1058;
	setp.lt.u32 	%p1155, %r2763, %r3035;
	@%p1155 bra 	$L__BB1_1057;
	cvt.u32.u64 	%r2765, %rd1364;
	setp.gt.u32 	%p1156, %r2765, %r3036;
	@%p1156 bra 	$L__BB1_1058;
	setp.lt.u32 	%p1157, %r2765, %r3036;
	@%p1157 bra 	$L__BB1_1057;
	cvt.u32.u64 	%r2767, %rd1363;
	setp.gt.u32 	%p1158, %r2767, %r3037;
	@%p1158 bra 	$L__BB1_1058;
	cvt.u32.u64 	%r2769, %rd1362;
	setp.ge.u32 	%p1159, %r2767, %r3037;
	setp.gt.u32 	%p1160, %r2769, %r3038;
	and.pred  	%p1161, %p1159, %p1160;
	@%p1161 bra 	$L__BB1_1058;
$L__BB1_1057:
	and.b64  	%rd14189, %rd16089, 4294967295;
	sub.s64 	%rd16089, %rd14189, %rd1362;
	shr.u64 	%rd14190, %rd16089, 63;
	and.b64  	%rd14191, %rd16090, 4294967295;
	add.s64 	%rd14192, %rd14190, %rd1363;
	sub.s64 	%rd16090, %rd14191, %rd14192;
	shr.u64 	%rd14193, %rd16090, 63;
	and.b64  	%rd14194, %rd16091, 4294967295;
	add.s64 	%rd14195, %rd14193, %rd1364;
	sub.s64 	%rd16091, %rd14194, %rd14195;
	shr.u64 	%rd14196, %rd16091, 63;
	and.b64  	%rd14197, %rd16092, 4294967295;
	add.s64 	%rd14198, %rd14196, %rd1365;
	sub.s64 	%rd16092, %rd14197, %rd14198;
	shr.u64 	%rd14199, %rd16092, 63;
	and.b64  	%rd14200, %rd16093, 4294967295;
	add.s64 	%rd14201, %rd14199, %rd1366;
	sub.s64 	%rd16093, %rd14200, %rd14201;
	shr.u64 	%rd14202, %rd16093, 63;
	and.b64  	%rd14203, %rd16094, 4294967295;
	add.s64 	%rd14204, %rd14202, %rd1367;
	sub.s64 	%rd16094, %rd14203, %rd14204;
	shr.u64 	%rd14205, %rd16094, 63;
	and.b64  	%rd14206, %rd16095, 4294967295;
	add.s64 	%rd14207, %rd14205, %rd1368;
	sub.s64 	%rd16095, %rd14206, %rd14207;
	shr.u64 	%rd14208, %rd16095, 63;
	cvt.u32.u64 	%r2770, %rd14208;
	add.s32 	%r2771, %r794, %r2770;
	sub.s32 	%r3031, %r3031, %r2771;
	bra.uni 	$L__BB1_1043;
$L__BB1_1058:
	shr.u32 	%r3097, %r3097, 1;
	add.s32 	%r3096, %r3096, 1;
	setp.ne.s32 	%p1162, %r3096, 32;
	@%p1162 bra 	$L__BB1_883;
	add.s32 	%r3079, %r3079, 1;
	setp.ne.s32 	%p1163, %r3079, 8;
	@%p1163 bra 	$L__BB1_882;
	cvt.u64.u32 	%rd1411, %r3080;
	mul.wide.u32 	%rd14209, %r3080, %r3080;
	cvt.u32.u64 	%r2772, %rd14209;
	shr.u64 	%rd14210, %rd14209, 32;
	cvt.u64.u32 	%rd1412, %r3081;
	mul.wide.u32 	%rd14211, %r3081, %r3080;
	add.s64 	%rd14212, %rd14210, %rd14211;
	shr.u64 	%rd14213, %rd14212, 32;
	cvt.u64.u32 	%rd1413, %r3082;
	mul.wide.u32 	%rd14214, %r3082, %r3080;
	add.s64 	%rd14215, %rd14213, %rd14214;
	shr.u64 	%rd14216, %rd14215, 32;
	cvt.u64.u32 	%rd1414, %r3083;
	mul.wide.u32 	%rd14217, %r3083, %r3080;
	add.s64 	%rd14218, %rd14216, %rd14217;
	shr.u64 	%rd14219, %rd14218, 32;
	cvt.u64.u32 	%rd1415, %r3084;
	mul.wide.u32 	%rd14220, %r3084, %r3080;
	add.s64 	%rd14221, %rd14219, %rd14220;
	shr.u64 	%rd14222, %rd14221, 32;
	cvt.u64.u32 	%rd1416, %r3085;
	mul.wide.u32 	%rd14223, %r3085, %r3080;
	add.s64 	%rd14224, %rd14222, %rd14223;
	shr.u64 	%rd14225, %rd14224, 32;
	cvt.u64.u32 	%rd1417, %r3086;
	mul.wide.u32 	%rd14226, %r3086, %r3080;
	add.s64 	%rd14227, %rd14225, %rd14226;
	shr.u64 	%rd14228, %rd14227, 32;
	cvt.u64.u32 	%rd1418, %r3106;
	mul.wide.u32 	%rd14229, %r3106, %r3080;
	add.s64 	%rd14230, %rd14228, %rd14229;
	shr.u64 	%rd14231, %rd14230, 32;
	and.b64  	%rd14232, %rd14212, 4294967295;
	add.s64 	%rd14233, %rd14211, %rd14232;
	shr.u64 	%rd14234, %rd14233, 32;
	mul.wide.u32 	%rd14235, %r3081, %r3081;
	and.b64  	%rd14236, %rd14215, 4294967295;
	add.s64 	%rd14237, %rd14234, %rd14236;
	add.s64 	%rd14238, %rd14237, %rd14235;
	shr.u64 	%rd14239, %rd14238, 32;
	mul.wide.u32 	%rd14240, %r3082, %r3081;
	and.b64  	%rd14241, %rd14218, 4294967295;
	add.s64 	%rd14242, %rd14239, %rd14241;
	add.s64 	%rd14243, %rd14242, %rd14240;
	shr.u64 	%rd14244, %rd14243, 32;
	mul.wide.u32 	%rd14245, %r3083, %r3081;
	and.b64  	%rd14246, %rd14221, 4294967295;
	add.s64 	%rd14247, %rd14244, %rd14246;
	add.s64 	%rd14248, %rd14247, %rd14245;
	shr.u64 	%rd14249, %rd14248, 32;
	mul.wide.u32 	%rd14250, %r3084, %r3081;
	and.b64  	%rd14251, %rd14224, 4294967295;
	add.s64 	%rd14252, %rd14249, %rd14251;
	add.s64 	%rd14253, %rd14252, %rd14250;
	shr.u64 	%rd14254, %rd14253, 32;
	mul.wide.u32 	%rd14255, %r3085, %r3081;
	and.b64  	%rd14256, %rd14227, 4294967295;
	add.s64 	%rd14257, %rd14254, %rd14256;
	add.s64 	%rd14258, %rd14257, %rd14255;
	shr.u64 	%rd14259, %rd14258, 32;
	mul.wide.u32 	%rd14260, %r3086, %r3081;
	and.b64  	%rd14261, %rd14230, 4294967295;
	add.s64 	%rd14262, %rd14259, %rd14261;
	add.s64 	%rd14263, %rd14262, %rd14260;
	shr.u64 	%rd14264, %rd14263, 32;
	mul.wide.u32 	%rd14265, %r3106, %r3081;
	add.s64 	%rd14266, %rd14264, %rd14231;
	add.s64 	%rd14267, %rd14266, %rd14265;
	shr.u64 	%rd14268, %rd14267, 32;
	and.b64  	%rd14269, %rd14238, 4294967295;
	add.s64 	%rd14270, %rd14214, %rd14269;
	shr.u64 	%rd14271, %rd14270, 32;
	and.b64  	%rd14272, %rd14243, 4294967295;
	add.s64 	%rd14273, %rd14271, %rd14272;
	add.s64 	%rd14274, %rd14273, %rd14240;
	shr.u64 	%rd14275, %rd14274, 32;
	mul.wide.u32 	%rd14276, %r3082, %r3082;
	and.b64  	%rd14277, %rd14248, 4294967295;
	add.s64 	%rd14278, %rd14275, %rd14277;
	add.s64 	%rd14279, %rd14278, %rd14276;
	shr.u64 	%rd14280, %rd14279, 32;
	mul.wide.u32 	%rd14281, %r3083, %r3082;
	and.b64  	%rd14282, %rd14253, 4294967295;
	add.s64 	%rd14283, %rd14280, %rd14282;
	add.s64 	%rd14284, %rd14283, %rd14281;
	shr.u64 	%rd14285, %rd14284, 32;
	mul.wide.u32 	%rd14286, %r3084, %r3082;
	and.b64  	%rd14287, %rd14258, 4294967295;
	add.s64 	%rd14288, %rd14285, %rd14287;
	add.s64 	%rd14289, %rd14288, %rd14286;
	shr.u64 	%rd14290, %rd14289, 32;
	mul.wide.u32 	%rd14291, %r3085, %r3082;
	and.b64  	%rd14292, %rd14263, 4294967295;
	add.s64 	%rd14293, %rd14290, %rd14292;
	add.s64 	%rd14294, %rd14293, %rd14291;
	shr.u64 	%rd14295, %rd14294, 32;
	mul.wide.u32 	%rd14296, %r3086, %r3082;
	and.b64  	%rd14297, %rd14267, 4294967295;
	add.s64 	%rd14298, %rd14295, %rd14297;
	add.s64 	%rd14299, %rd14298, %rd14296;
	shr.u64 	%rd14300, %rd14299, 32;
	mul.wide.u32 	%rd14301, %r3106, %r3082;
	add.s64 	%rd14302, %rd14300, %rd14268;
	add.s64 	%rd14303, %rd14302, %rd14301;
	shr.u64 	%rd14304, %rd14303, 32;
	and.b64  	%rd14305, %rd14274, 4294967295;
	add.s64 	%rd14306, %rd14217, %rd14305;
	shr.u64 	%rd14307, %rd14306, 32;
	and.b64  	%rd14308, %rd14279, 4294967295;
	add.s64 	%rd14309, %rd14307, %rd14308;
	add.s64 	%rd14310, %rd14309, %rd14245;
	shr.u64 	%rd14311, %rd14310, 32;
	and.b64  	%rd14312, %rd14284, 4294967295;
	add.s64 	%rd14313, %rd14311, %rd14312;
	add.s64 	%rd14314, %rd14313, %rd14281;
	shr.u64 	%rd14315, %rd14314, 32;
	mul.wide.u32 	%rd14316, %r3083, %r3083;
	and.b64  	%rd14317, %rd14289, 4294967295;
	add.s64 	%rd14318, %rd14315, %rd14317;
	add.s64 	%rd14319, %rd14318, %rd14316;
	shr.u64 	%rd14320, %rd14319, 32;
	mul.wide.u32 	%rd14321, %r3084, %r3083;
	and.b64  	%rd14322, %rd14294, 4294967295;
	add.s64 	%rd14323, %rd14320, %rd14322;
	add.s64 	%rd14324, %rd14323, %rd14321;
	shr.u64 	%rd14325, %rd14324, 32;
	mul.wide.u32 	%rd14326, %r3085, %r3083;
	and.b64  	%rd14327, %rd14299, 4294967295;
	add.s64 	%rd14328, %rd14325, %rd14327;
	add.s64 	%rd14329, %rd14328, %rd14326;
	shr.u64 	%rd14330, %rd14329, 32;
	mul.wide.u32 	%rd14331, %r3086, %r3083;
	and.b64  	%rd14332, %rd14303, 4294967295;
	add.s64 	%rd14333, %rd14330, %rd14332;
	add.s64 	%rd14334, %rd14333, %rd14331;
	shr.u64 	%rd14335, %rd14334, 32;
	mul.wide.u32 	%rd14336, %r3106, %r3083;
	add.s64 	%rd14337, %rd14335, %rd14304;
	add.s64 	%rd14338, %rd14337, %rd14336;
	shr.u64 	%rd14339, %rd14338, 32;
	and.b64  	%rd14340, %rd14310, 4294967295;
	add.s64 	%rd14341, %rd14220, %rd14340;
	shr.u64 	%rd14342, %rd14341, 32;
	and.b64  	%rd14343, %rd14314, 4294967295;
	add.s64 	%rd14344, %rd14342, %rd14343;
	add.s64 	%rd14345, %rd14344, %rd14250;
	shr.u64 	%rd14346, %rd14345, 32;
	and.b64  	%rd14347, %rd14319, 4294967295;
	add.s64 	%rd14348, %rd14346, %rd14347;
	add.s64 	%rd14349, %rd14348, %rd14286;
	shr.u64 	%rd14350, %rd14349, 32;
	and.b64  	%rd14351, %rd14324, 4294967295;
	add.s64 	%rd14352, %rd14350, %rd14351;
	add.s64 	%rd14353, %rd14352, %rd14321;
	shr.u64 	%rd14354, %rd14353, 32;
	mul.wide.u32 	%rd14355, %r3084, %r3084;
	and.b64  	%rd14356, %rd14329, 4294967295;
	add.s64 	%rd14357, %rd14354, %rd14356;
	add.s64 	%rd14358, %rd14357, %rd14355;
	shr.u64 	%rd14359, %rd14358, 32;
	mul.wide.u32 	%rd14360, %r3085, %r3084;
	and.b64  	%rd14361, %rd14334, 4294967295;
	add.s64 	%rd14362, %rd14359, %rd14361;
	add.s64 	%rd14363, %rd14362, %rd14360;
	shr.u64 	%rd14364, %rd14363, 32;
	mul.wide.u32 	%rd14365, %r3086, %r3084;
	and.b64  	%rd14366, %rd14338, 4294967295;
	add.s64 	%rd14367, %rd14364, %rd14366;
	add.s64 	%rd14368, %rd14367, %rd14365;
	shr.u64 	%rd14369, %rd14368, 32;
	mul.wide.u32 	%rd14370, %r3106, %r3084;
	add.s64 	%rd14371, %rd14369, %rd14339;
	add.s64 	%rd14372, %rd14371, %rd14370;
	shr.u64 	%rd14373, %rd14372, 32;
	and.b64  	%rd14374, %rd14345, 4294967295;
	add.s64 	%rd14375, %rd14223, %rd14374;
	shr.u64 	%rd14376, %rd14375, 32;
	and.b64  	%rd14377, %rd14349, 4294967295;
	add.s64 	%rd14378, %rd14376, %rd14377;
	add.s64 	%rd14379, %rd14378, %rd14255;
	shr.u64 	%rd14380, %rd14379, 32;
	and.b64  	%rd14381, %rd14353, 4294967295;
	add.s64 	%rd14382, %rd14380, %rd14381;
	add.s64 	%rd14383, %rd14382, %rd14291;
	shr.u64 	%rd14384, %rd14383, 32;
	and.b64  	%rd14385, %rd14358, 4294967295;
	add.s64 	%rd14386, %rd14384, %rd14385;
	add.s64 	%rd14387, %rd14386, %rd14326;
	shr.u64 	%rd14388, %rd14387, 32;
	and.b64  	%rd14389, %rd14363, 4294967295;
	add.s64 	%rd14390, %rd14388, %rd14389;
	add.s64 	%rd14391, %rd14390, %rd14360;
	shr.u64 	%rd14392, %rd14391, 32;
	mul.wide.u32 	%rd14393, %r3085, %r3085;
	and.b64  	%rd14394, %rd14368, 4294967295;
	add.s64 	%rd14395, %rd14392, %rd14394;
	add.s64 	%rd14396, %rd14395, %rd14393;
	shr.u64 	%rd14397, %rd14396, 32;
	mul.wide.u32 	%rd14398, %r3086, %r3085;
	and.b64  	%rd14399, %rd14372, 4294967295;
	add.s64 	%rd14400, %rd14397, %rd14399;
	add.s64 	%rd14401, %rd14400, %rd14398;
	shr.u64 	%rd14402, %rd14401, 32;
	mul.wide.u32 	%rd14403, %r3106, %r3085;
	add.s64 	%rd14404, %rd14402, %rd14373;
	add.s64 	%rd14405, %rd14404, %rd14403;
	shr.u64 	%rd14406, %rd14405, 32;
	and.b64  	%rd14407, %rd14379, 4294967295;
	add.s64 	%rd14408, %rd14226, %rd14407;
	shr.u64 	%rd14409, %rd14408, 32;
	and.b64  	%rd14410, %rd14383, 4294967295;
	add.s64 	%rd14411, %rd14409, %rd14410;
	add.s64 	%rd14412, %rd14411, %rd14260;
	shr.u64 	%rd14413, %rd14412, 32;
	and.b64  	%rd14414, %rd14387, 4294967295;
	add.s64 	%rd14415, %rd14413, %rd14414;
	add.s64 	%rd14416, %rd14415, %rd14296;
	shr.u64 	%rd14417, %rd14416, 32;
	and.b64  	%rd14418, %rd14391, 4294967295;
	add.s64 	%rd14419, %rd14417, %rd14418;
	add.s64 	%rd14420, %rd14419, %rd14331;
	shr.u64 	%rd14421, %rd14420, 32;
	and.b64  	%rd14422, %rd14396, 4294967295;
	add.s64 	%rd14423, %rd14421, %rd14422;
	add.s64 	%rd14424, %rd14423, %rd14365;
	shr.u64 	%rd14425, %rd14424, 32;
	and.b64  	%rd14426, %rd14401, 4294967295;
	add.s64 	%rd14427, %rd14425, %rd14426;
	add.s64 	%rd14428, %rd14427, %rd14398;
	shr.u64 	%rd14429, %rd14428, 32;
	mul.wide.u32 	%rd14430, %r3086, %r3086;
	and.b64  	%rd14431, %rd14405, 4294967295;
	add.s64 	%rd14432, %rd14429, %rd14431;
	add.s64 	%rd14433, %rd14432, %rd14430;
	shr.u64 	%rd14434, %rd14433, 32;
	mul.wide.u32 	%rd14435, %r3106, %r3086;
	add.s64 	%rd14436, %rd14434, %rd14406;
	add.s64 	%rd14437, %rd14436, %rd14435;
	shr.u64 	%rd14438, %rd14437, 32;
	and.b64  	%rd14439, %rd14412, 4294967295;
	add.s64 	%rd14440, %rd14229, %rd14439;
	shr.u64 	%rd14441, %rd14440, 32;
	and.b64  	%rd14442, %rd14416, 4294967295;
	add.s64 	%rd14443, %rd14441, %rd14442;
	add.s64 	%rd14444, %rd14443, %rd14265;
	cvt.u32.u64 	%r2773, %rd14444;
	shr.u64 	%rd14445, %rd14444, 32;
	and.b64  	%rd14446, %rd14420, 4294967295;
	add.s64 	%rd14447, %rd14445, %rd14446;
	add.s64 	%rd14448, %rd14447, %rd14301;
	shr.u64 	%rd14449, %rd14448, 32;
	and.b64  	%rd14450, %rd14424, 4294967295;
	add.s64 	%rd14451, %rd14449, %rd14450;
	add.s64 	%rd14452, %rd14451, %rd14336;
	shr.u64 	%rd14453, %rd14452, 32;
	and.b64  	%rd14454, %rd14428, 4294967295;
	add.s64 	%rd14455, %rd14453, %rd14454;
	add.s64 	%rd14456, %rd14455, %rd14370;
	shr.u64 	%rd14457, %rd14456, 32;
	and.b64  	%rd14458, %rd14433, 4294967295;
	add.s64 	%rd14459, %rd14457, %rd14458;
	add.s64 	%rd14460, %rd14459, %rd14403;
	shr.u64 	%rd14461, %rd14460, 32;
	and.b64  	%rd14462, %rd14437, 4294967295;
	add.s64 	%rd14463, %rd14461, %rd14462;
	add.s64 	%rd14464, %rd14463, %rd14435;
	shr.u64 	%rd14465, %rd14464, 32;
	mul.wide.u32 	%rd14466, %r3106, %r3106;
	add.s64 	%rd14467, %rd14465, %rd14438;
	add.s64 	%rd14468, %rd14467, %rd14466;
	shr.u64 	%rd14469, %rd14468, 32;
	and.b64  	%rd14470, %rd14444, 4294967295;
	mul.lo.s64 	%rd14471, %rd14470, 977;
	cvt.u32.u64 	%r2774, %rd14471;
	shr.u64 	%rd14472, %rd14471, 32;
	and.b64  	%rd14473, %rd14448, 4294967295;
	mad.lo.s64 	%rd14474, %rd14473, 977, %rd14472;
	shr.u64 	%rd14475, %rd14474, 32;
	and.b64  	%rd14476, %rd14452, 4294967295;
	mad.lo.s64 	%rd14477, %rd14476, 977, %rd14475;
	shr.u64 	%rd14478, %rd14477, 32;
	and.b64  	%rd14479, %rd14456, 4294967295;
	mad.lo.s64 	%rd14480, %rd14479, 977, %rd14478;
	shr.u64 	%rd14481, %rd14480, 32;
	and.b64  	%rd14482, %rd14460, 4294967295;
	mad.lo.s64 	%rd14483, %rd14482, 977, %rd14481;
	shr.u64 	%rd14484, %rd14483, 32;
	and.b64  	%rd14485, %rd14464, 4294967295;
	mad.lo.s64 	%rd14486, %rd14485, 977, %rd14484;
	shr.u64 	%rd14487, %rd14486, 32;
	and.b64  	%rd14488, %rd14468, 4294967295;
	mad.lo.s64 	%rd14489, %rd14488, 977, %rd14487;
	shr.u64 	%rd14490, %rd14489, 32;
	mad.lo.s64 	%rd14491, %rd14469, 977, %rd14490;
	shr.u64 	%rd14492, %rd14491, 32;
	add.s32 	%r2775, %r2772, %r2774;
	setp.lt.u32 	%p1164, %r2775, %r2772;
	selp.u64 	%rd14493, 1, 0, %p1164;
	and.b64  	%rd14494, %rd14233, 4294967295;
	and.b64  	%rd14495, %rd14474, 4294967295;
	add.s64 	%rd14496, %rd14494, %rd14493;
	add.s64 	%rd14497, %rd14496, %rd14495;
	cvt.u32.u64 	%r2776, %rd14497;
	shr.u64 	%rd14498, %rd14497, 32;
	and.b64  	%rd14499, %rd14270, 4294967295;
	and.b64  	%rd14500, %rd14477, 4294967295;
	add.s64 	%rd14501, %rd14498, %rd14499;
	add.s64 	%rd14502, %rd14501, %rd14500;
	shr.u64 	%rd14503, %rd14502, 32;
	and.b64  	%rd14504, %rd14306, 4294967295;
	and.b64  	%rd14505, %rd14480, 4294967295;
	add.s64 	%rd14506, %rd14503, %rd14504;
	add.s64 	%rd14507, %rd14506, %rd14505;
	shr.u64 	%rd14508, %rd14507, 32;
	and.b64  	%rd14509, %rd14341, 4294967295;
	and.b64  	%rd14510, %rd14483, 4294967295;
	add.s64 	%rd14511, %rd14508, %rd14509;
	add.s64 	%rd14512, %rd14511, %rd14510;
	shr.u64 	%rd14513, %rd14512, 32;
	and.b64  	%rd14514, %rd14375, 4294967295;
	and.b64  	%rd14515, %rd14486, 4294967295;
	add.s64 	%rd14516, %rd14513, %rd14514;
	add.s64 	%rd14517, %rd14516, %rd14515;
	shr.u64 	%rd14518, %rd14517, 32;
	and.b64  	%rd14519, %rd14408, 4294967295;
	and.b64  	%rd14520, %rd14489, 4294967295;
	add.s64 	%rd14521, %rd14518, %rd14519;
	add.s64 	%rd14522, %rd14521, %rd14520;
	shr.u64 	%rd14523, %rd14522, 32;
	and.b64  	%rd14524, %rd14440, 4294967295;
	and.b64  	%rd14525, %rd14491, 4294967295;
	add.s64 	%rd14526, %rd14523, %rd14524;
	add.s64 	%rd14527, %rd14526, %rd14525;
	shr.u64 	%rd14528, %rd14527, 32;
	add.s64 	%rd14529, %rd14492, %rd14528;
	add.s32 	%r2777, %r2776, %r2773;
	setp.lt.u32 	%p1165, %r2777, %r2776;
	selp.u64 	%rd14530, 1, 0, %p1165;
	and.b64  	%rd14531, %rd14502, 4294967295;
	add.s64 	%rd14532, %rd14531, %rd14530;
	add.s64 	%rd14533, %rd14532, %rd14473;
	shr.u64 	%rd14534, %rd14533, 32;
	and.b64  	%rd14535, %rd14507, 4294967295;
	add.s64 	%rd14536, %rd14534, %rd14535;
	add.s64 	%rd14537, %rd14536, %rd14476;
	shr.u64 	%rd14538, %rd14537, 32;
	and.b64  	%rd14539, %rd14512, 4294967295;
	add.s64 	%rd14540, %rd14538, %rd14539;
	add.s64 	%rd14541, %rd14540, %rd14479;
	shr.u64 	%rd14542, %rd14541, 32;
	and.b64  	%rd14543, %rd14517, 4294967295;
	add.s64 	%rd14544, %rd14542, %rd14543;
	add.s64 	%rd14545, %rd14544, %rd14482;
	shr.u64 	%rd14546, %rd14545, 32;
	and.b64  	%rd14547, %rd14522, 4294967295;
	add.s64 	%rd14548, %rd14546, %rd14547;
	add.s64 	%rd14549, %rd14548, %rd14485;
	shr.u64 	%rd14550, %rd14549, 32;
	and.b64  	%rd14551, %rd14527, 4294967295;
	add.s64 	%rd14552, %rd14550, %rd14551;
	add.s64 	%rd14553, %rd14552, %rd14488;
	cvt.u32.u64 	%r2778, %rd14553;
	shr.u64 	%rd14554, %rd14553, 32;
	add.s64 	%rd14555, %rd14554, %rd14529;
	add.s64 	%rd14556, %rd14555, %rd14469;
	shr.u64 	%rd14557, %rd14556, 32;
	and.b64  	%rd14558, %rd14556, 4294967295;
	mul.lo.s64 	%rd14559, %rd14558, 977;
	shr.u64 	%rd14560, %rd14559, 32;
	mad.lo.s64 	%rd14561, %rd14557, 977, %rd14560;
	cvt.u64.u32 	%rd14562, %r2775;
	and.b64  	%rd14563, %rd14559, 4294967295;
	add.s64 	%rd16096, %rd14563, %rd14562;
	shr.u64 	%rd14564, %rd16096, 32;
	cvt.u64.u32 	%rd14565, %r2777;
	add.s64 	%rd14566, %rd14564, %rd14565;
	add.s64 	%rd14567, %rd14556, %rd14561;
	and.b64  	%rd14568, %rd14567, 4294967295;
	add.s64 	%rd16097, %rd14566, %rd14568;
	shr.u64 	%rd14569, %rd16097, 32;
	and.b64  	%rd14570, %rd14533, 4294967295;
	add.s64 	%rd14571, %rd14569, %rd14570;
	add.s64 	%rd16098, %rd14571, %rd14557;
	shr.u64 	%rd14572, %rd16098, 32;
	and.b64  	%rd14573, %rd14537, 4294967295;
	add.s64 	%rd16099, %rd14572, %rd14573;
	shr.u64 	%rd14574, %rd16099, 32;
	and.b64  	%rd14575, %rd14541, 4294967295;
	add.s64 	%rd16100, %rd14574, %rd14575;
	shr.u64 	%rd14576, %rd16100, 32;
	and.b64  	%rd14577, %rd14545, 4294967295;
	add.s64 	%rd16101, %rd14576, %rd14577;
	shr.u64 	%rd14578, %rd16101, 32;
	and.b64  	%rd14579, %rd14549, 4294967295;
	add.s64 	%rd16102, %rd14578, %rd14579;
	{ .reg .b32 tmp; mov.b64 {tmp, %r2779}, %rd16102; }
	add.s32 	%r3108, %r2778, %r2779;
$L__BB1_1061:
	cvt.u32.u64 	%r864, %rd16102;
	cvt.u32.u64 	%r865, %rd16101;
	cvt.u32.u64 	%r866, %rd16100;
	cvt.u32.u64 	%r867, %rd16099;
	cvt.u32.u64 	%r868, %rd16098;
	cvt.u32.u64 	%r869, %rd16097;
	setp.lt.u32 	%p1166, %r3108, %r794;
	@%p1166 bra 	$L__BB1_1076;
	setp.gt.u32 	%p1167, %r3108, %r794;
	@%p1167 bra 	$L__BB1_1075;
	cvt.u32.u64 	%r2780, %rd1368;
	setp.gt.u32 	%p1168, %r2780, %r864;
	@%p1168 bra 	$L__BB1_1076;
	setp.lt.u32 	%p1169, %r2780, %r864;
	@%p1169 bra 	$L__BB1_1075;
	cvt.u32.u64 	%r2782, %rd1367;
	setp.gt.u32 	%p1170, %r2782, %r865;
	@%p1170 bra 	$L__BB1_1076;
	setp.lt.u32 	%p1171, %r2782, %r865;
	@%p1171 bra 	$L__BB1_1075;
	cvt.u32.u64 	%r2784, %rd1366;
	setp.gt.u32 	%p1172, %r2784, %r866;
	@%p1172 bra 	$L__BB1_1076;
	setp.lt.u32 	%p1173, %r2784, %r866;
	@%p1173 bra 	$L__BB1_1075;
	cvt.u32.u64 	%r2786, %rd1365;
	setp.gt.u32 	%p1174, %r2786, %r867;
	@%p1174 bra 	$L__BB1_1076;
	setp.lt.u32 	%p1175, %r2786, %r867;
	@%p1175 bra 	$L__BB1_1075;
	cvt.u32.u64 	%r2788, %rd1364;
	setp.gt.u32 	%p1176, %r2788, %r868;
	@%p1176 bra 	$L__BB1_1076;
	setp.lt.u32 	%p1177, %r2788, %r868;
	@%p1177 bra 	$L__BB1_1075;
	cvt.u32.u64 	%r2790, %rd1363;
	setp.gt.u32 	%p1178, %r2790, %r869;
	@%p1178 bra 	$L__BB1_1076;
	cvt.u32.u64 	%r2792, %rd1362;
	setp.ge.u32 	%p1179, %r2790, %r869;
	cvt.u32.u64 	%r2793, %rd16096;
	setp.gt.u32 	%p1180, %r2792, %r2793;
	and.pred  	%p1181, %p1179, %p1180;
	@%p1181 bra 	$L__BB1_1076;
$L__BB1_1075:
	and.b64  	%rd14581, %rd16096, 4294967295;
	sub.s64 	%rd16096, %rd14581, %rd1362;
	shr.u64 	%rd14582, %rd16096, 63;
	and.b64  	%rd14583, %rd16097, 4294967295;
	add.s64 	%rd14584, %rd14582, %rd1363;
	sub.s64 	%rd16097, %rd14583, %rd14584;
	shr.u64 	%rd14585, %rd16097, 63;
	and.b64  	%rd14586, %rd16098, 4294967295;
	add.s64 	%rd14587, %rd14585, %rd1364;
	sub.s64 	%rd16098, %rd14586, %rd14587;
	shr.u64 	%rd14588, %rd16098, 63;
	and.b64  	%rd14589, %rd16099, 4294967295;
	add.s64 	%rd14590, %rd14588, %rd1365;
	sub.s64 	%rd16099, %rd14589, %rd14590;
	shr.u64 	%rd14591, %rd16099, 63;
	and.b64  	%rd14592, %rd16100, 4294967295;
	add.s64 	%rd14593, %rd14591, %rd1366;
	sub.s64 	%rd16100, %rd14592, %rd14593;
	shr.u64 	%rd14594, %rd16100, 63;
	and.b64  	%rd14595, %rd16101, 4294967295;
	add.s64 	%rd14596, %rd14594, %rd1367;
	sub.s64 	%rd16101, %rd14595, %rd14596;
	shr.u64 	%rd14597, %rd16101, 63;
	and.b64  	%rd14598, %rd16102, 4294967295;
	add.s64 	%rd14599, %rd14597, %rd1368;
	sub.s64 	%rd16102, %rd14598, %rd14599;
	shr.u64 	%rd14600, %rd16102, 63;
	cvt.u32.u64 	%r2794, %rd14600;
	add.s32 	%r2795, %r794, %r2794;
	sub.s32 	%r3108, %r3108, %r2795;
	bra.uni 	$L__BB1_1061;
$L__BB1_1076:
	and.b64  	%rd1440, %rd16096, 4294967295;
	mul.lo.s64 	%rd14601, %rd1440, %rd1411;
	cvt.u32.u64 	%r2796, %rd14601;
	shr.u64 	%rd14602, %rd14601, 32;
	mad.lo.s64 	%rd14603, %rd1440, %rd1412, %rd14602;
	shr.u64 	%rd14604, %rd14603, 32;
	mad.lo.s64 	%rd14605, %rd1440, %rd1413, %rd14604;
	shr.u64 	%rd14606, %rd14605, 32;
	mad.lo.s64 	%rd14607, %rd1440, %rd1414, %rd14606;
	shr.u64 	%rd14608, %rd14607, 32;
	mad.lo.s64 	%rd14609, %rd1440, %rd1415, %rd14608;
	shr.u64 	%rd14610, %rd14609, 32;
	mad.lo.s64 	%rd14611, %rd1440, %rd1416, %rd14610;
	shr.u64 	%rd14612, %rd14611, 32;
	mad.lo.s64 	%rd14613, %rd1440, %rd1417, %rd14612;
	shr.u64 	%rd14614, %rd14613, 32;
	mad.lo.s64 	%rd14615, %rd1440, %rd1418, %rd14614;
	shr.u64 	%rd14616, %rd14615, 32;
	and.b64  	%rd1441, %rd16097, 4294967295;
	and.b64  	%rd14617, %rd14603, 4294967295;
	mad.lo.s64 	%rd14618, %rd1441, %rd1411, %rd14617;
	shr.u64 	%rd14619, %rd14618, 32;
	and.b64  	%rd14620, %rd14605, 4294967295;
	add.s64 	%rd14621, %rd14619, %rd14620;
	mad.lo.s64 	%rd14622, %rd1441, %rd1412, %rd14621;
	shr.u64 	%rd14623, %rd14622, 32;
	and.b64  	%rd14624, %rd14607, 4294967295;
	add.s64 	%rd14625, %rd14623, %rd14624;
	mad.lo.s64 	%rd14626, %rd1441, %rd1413, %rd14625;
	shr.u64 	%rd14627, %rd14626, 32;
	and.b64  	%rd14628, %rd14609, 4294967295;
	add.s64 	%rd14629, %rd14627, %rd14628;
	mad.lo.s64 	%rd14630, %rd1441, %rd1414, %rd14629;
	shr.u64 	%rd14631, %rd14630, 32;
	and.b64  	%rd14632, %rd14611, 4294967295;
	add.s64 	%rd14633, %rd14631, %rd14632;
	mad.lo.s64 	%rd14634, %rd1441, %rd1415, %rd14633;
	shr.u64 	%rd14635, %rd14634, 32;
	and.b64  	%rd14636, %rd14613, 4294967295;
	add.s64 	%rd14637, %rd14635, %rd14636;
	mad.lo.s64 	%rd14638, %rd1441, %rd1416, %rd14637;
	shr.u64 	%rd14639, %rd14638, 32;
	and.b64  	%rd14640, %rd14615, 4294967295;
	add.s64 	%rd14641, %rd14639, %rd14640;
	mad.lo.s64 	%rd14642, %rd1441, %rd1417, %rd14641;
	shr.u64 	%rd14643, %rd14642, 32;
	add.s64 	%rd14644, %rd14643, %rd14616;
	mad.lo.s64 	%rd14645, %rd1441, %rd1418, %rd14644;
	shr.u64 	%rd14646, %rd14645, 32;
	and.b64  	%rd1442, %rd16098, 4294967295;
	and.b64  	%rd14647, %rd14622, 4294967295;
	mad.lo.s64 	%rd14648, %rd1442, %rd1411, %rd14647;
	shr.u64 	%rd14649, %rd14648, 32;
	and.b64  	%rd14650, %rd14626, 4294967295;
	add.s64 	%rd14651, %rd14649, %rd14650;
	mad.lo.s64 	%rd14652, %rd1442, %rd1412, %rd14651;
	shr.u64 	%rd14653, %rd14652, 32;
	and.b64  	%rd14654, %rd14630, 4294967295;
	add.s64 	%rd14655, %rd14653, %rd14654;
	mad.lo.s64 	%rd14656, %rd1442, %rd1413, %rd14655;
	shr.u64 	%rd14657, %rd14656, 32;
	and.b64  	%rd14658, %rd14634, 4294967295;
	add.s64 	%rd14659, %rd14657, %rd14658;
	mad.lo.s64 	%rd14660, %rd1442, %rd1414, %rd14659;
	shr.u64 	%rd14661, %rd14660, 32;
	and.b64  	%rd14662, %rd14638, 4294967295;
	add.s64 	%rd14663, %rd14661, %rd14662;
	mad.lo.s64 	%rd14664, %rd1442, %rd1415, %rd14663;
	shr.u64 	%rd14665, %rd14664, 32;
	and.b64  	%rd14666, %rd14642, 4294967295;
	add.s64 	%rd14667, %rd14665, %rd14666;
	mad.lo.s64 	%rd14668, %rd1442, %rd1416, %rd14667;
	shr.u64 	%rd14669, %rd14668, 32;
	and.b64  	%rd14670, %rd14645, 4294967295;
	add.s64 	%rd14671, %rd14669, %rd14670;
	mad.lo.s64 	%rd14672, %rd1442, %rd1417, %rd14671;
	shr.u64 	%rd14673, %rd14672, 32;
	add.s64 	%rd14674, %rd14673, %rd14646;
	mad.lo.s64 	%rd14675, %rd1442, %rd1418, %rd14674;
	shr.u64 	%rd14676, %rd14675, 32;
	and.b64  	%rd1443, %rd16099, 4294967295;
	and.b64  	%rd14677, %rd14652, 4294967295;
	mad.lo.s64 	%rd14678, %rd1443, %rd1411, %rd14677;
	shr.u64 	%rd14679, %rd14678, 32;
	and.b64  	%rd14680, %rd14656, 4294967295;
	add.s64 	%rd14681, %rd14679, %rd14680;
	mad.lo.s64 	%rd14682, %rd1443, %rd1412, %rd14681;
	shr.u64 	%rd14683, %rd14682, 32;
	and.b64  	%rd14684, %rd14660, 4294967295;
	add.s64 	%rd14685, %rd14683, %rd14684;
	mad.lo.s64 	%rd14686, %rd1443, %rd1413, %rd14685;
	shr.u64 	%rd14687, %rd14686, 32;
	and.b64  	%rd14688, %rd14664, 4294967295;
	add.s64 	%rd14689, %rd14687, %rd14688;
	mad.lo.s64 	%rd14690, %rd1443, %rd1414, %rd14689;
	shr.u64 	%rd14691, %rd14690, 32;
	and.b64  	%rd14692, %rd14668, 4294967295;
	add.s64 	%rd14693, %rd14691, %rd14692;
	mad.lo.s64 	%rd14694, %rd1443, %rd1415, %rd14693;
	shr.u64 	%rd14695, %rd14694, 32;
	and.b64  	%rd14696, %rd14672, 4294967295;
	add.s64 	%rd14697, %rd14695, %rd14696;
	mad.lo.s64 	%rd14698, %rd1443, %rd1416, %rd14697;
	shr.u64 	%rd14699, %rd14698, 32;
	and.b64  	%rd14700, %rd14675, 4294967295;
	add.s64 	%rd14701, %rd14699, %rd14700;
	mad.lo.s64 	%rd14702, %rd1443, %rd1417, %rd14701;
	shr.u64 	%rd14703, %rd14702, 32;
	add.s64 	%rd14704, %rd14703, %rd14676;
	mad.lo.s64 	%rd14705, %rd1443, %rd1418, %rd14704;
	shr.u64 	%rd14706, %rd14705, 32;
	and.b64  	%rd1444, %rd16100, 4294967295;
	and.b64  	%rd14707, %rd14682, 4294967295;
	mad.lo.s64 	%rd14708, %rd1444, %rd1411, %rd14707;
	shr.u64 	%rd14709, %rd14708, 32;
	and.b64  	%rd14710, %rd14686, 4294967295;
	add.s64 	%rd14711, %rd14709, %rd14710;
	mad.lo.s64 	%rd14712, %rd1444, %rd1412, %rd14711;
	shr.u64 	%rd14713, %rd14712, 32;
	and.b64  	%rd14714, %rd14690, 4294967295;
	add.s64 	%rd14715, %rd14713, %rd14714;
	mad.lo.s64 	%rd14716, %rd1444, %rd1413, %rd14715;
	shr.u64 	%rd14717, %rd14716, 32;
	and.b64  	%rd14718, %rd14694, 4294967295;
	add.s64 	%rd14719, %rd14717, %rd14718;
	mad.lo.s64 	%rd14720, %rd1444, %rd1414, %rd14719;
	shr.u64 	%rd14721, %rd14720, 32;
	and.b64  	%rd14722, %rd14698, 4294967295;
	add.s64 	%rd14723, %rd14721, %rd14722;
	mad.lo.s64 	%rd14724, %rd1444, %rd1415, %rd14723;
	shr.u64 	%rd14725, %rd14724, 32;
	and.b64  	%rd14726, %rd14702, 4294967295;
	add.s64 	%rd14727, %rd14725, %rd14726;
	mad.lo.s64 	%rd14728, %rd1444, %rd1416, %rd14727;
	shr.u64 	%rd14729, %rd14728, 32;
	and.b64  	%rd14730, %rd14705, 4294967295;
	add.s64 	%rd14731, %rd14729, %rd14730;
	mad.lo.s64 	%rd14732, %rd1444, %rd1417, %rd14731;
	shr.u64 	%rd14733, %rd14732, 32;
	add.s64 	%rd14734, %rd14733, %rd14706;
	mad.lo.s64 	%rd14735, %rd1444, %rd1418, %rd14734;
	shr.u64 	%rd14736, %rd14735, 32;
	and.b64  	%rd1445, %rd16101, 4294967295;
	and.b64  	%rd14737, %rd14712, 4294967295;
	mad.lo.s64 	%rd14738, %rd1445, %rd1411, %rd14737;
	shr.u64 	%rd14739, %rd14738, 32;
	and.b64  	%rd14740, %rd14716, 4294967295;
	add.s64 	%rd14741, %rd14739, %rd14740;
	mad.lo.s64 	%rd14742, %rd1445, %rd1412, %rd14741;
	shr.u64 	%rd14743, %rd14742, 32;
	and.b64  	%rd14744, %rd14720, 4294967295;
	add.s64 	%rd14745, %rd14743, %rd14744;
	mad.lo.s64 	%rd14746, %rd1445, %rd1413, %rd14745;
	shr.u64 	%rd14747, %rd14746, 32;
	and.b64  	%rd14748, %rd14724, 4294967295;
	add.s64 	%rd14749, %rd14747, %rd14748;
	mad.lo.s64 	%rd14750, %rd1445, %rd1414, %rd14749;
	shr.u64 	%rd14751, %rd14750, 32;
	and.b64  	%rd14752, %rd14728, 4294967295;
	add.s64 	%rd14753, %rd14751, %rd14752;
	mad.lo.s64 	%rd14754, %rd1445, %rd1415, %rd14753;
	shr.u64 	%rd14755, %rd14754, 32;
	and.b64  	%rd14756, %rd14732, 4294967295;
	add.s64 	%rd14757, %rd14755, %rd14756;
	mad.lo.s64 	%rd14758, %rd1445, %rd1416, %rd14757;
	shr.u64 	%rd14759, %rd14758, 32;
	and.b64  	%rd14760, %rd14735, 4294967295;
	add.s64 	%rd14761, %rd14759, %rd14760;
	mad.lo.s64 	%rd14762, %rd1445, %rd1417, %rd14761;
	shr.u64 	%rd14763, %rd14762, 32;
	add.s64 	%rd14764, %rd14763, %rd14736;
	mad.lo.s64 	%rd14765, %rd1445, %rd1418, %rd14764;
	shr.u64 	%rd14766, %rd14765, 32;
	and.b64  	%rd1446, %rd16102, 4294967295;
	and.b64  	%rd14767, %rd14742, 4294967295;
	mad.lo.s64 	%rd14768, %rd1446, %rd1411, %rd14767;
	shr.u64 	%rd14769, %rd14768, 32;
	and.b64  	%rd14770, %rd14746, 4294967295;
	add.s64 	%rd14771, %rd14769, %rd14770;
	mad.lo.s64 	%rd14772, %rd1446, %rd1412, %rd14771;
	shr.u64 	%rd14773, %rd14772, 32;
	and.b64  	%rd14774, %rd14750, 4294967295;
	add.s64 	%rd14775, %rd14773, %rd14774;
	mad.lo.s64 	%rd14776, %rd1446, %rd1413, %rd14775;
	shr.u64 	%rd14777, %rd14776, 32;
	and.b64  	%rd14778, %rd14754, 4294967295;
	add.s64 	%rd14779, %rd14777, %rd14778;
	mad.lo.s64 	%rd14780, %rd1446, %rd1414, %rd14779;
	shr.u64 	%rd14781, %rd14780, 32;
	and.b64  	%rd14782, %rd14758, 4294967295;
	add.s64 	%rd14783, %rd14781, %rd14782;
	mad.lo.s64 	%rd14784, %rd1446, %rd1415, %rd14783;
	shr.u64 	%rd14785, %rd14784, 32;
	and.b64  	%rd14786, %rd14762, 4294967295;
	add.s64 	%rd14787, %rd14785, %rd14786;
	mad.lo.s64 	%rd14788, %rd1446, %rd1416, %rd14787;
	shr.u64 	%rd14789, %rd14788, 32;
	and.b64  	%rd14790, %rd14765, 4294967295;
	add.s64 	%rd14791, %rd14789, %rd14790;
	mad.lo.s64 	%rd14792, %rd1446, %rd1417, %rd14791;
	shr.u64 	%rd14793, %rd14792, 32;
	add.s64 	%rd14794, %rd14793, %rd14766;
	mad.lo.s64 	%rd14795, %rd1446, %rd1418, %rd14794;
	shr.u64 	%rd14796, %rd14795, 32;
	cvt.u64.u32 	%rd1447, %r3108;
	and.b64  	%rd14797, %rd14772, 4294967295;
	mad.lo.s64 	%rd14798, %rd1411, %rd1447, %rd14797;
	shr.u64 	%rd14799, %rd14798, 32;
	and.b64  	%rd14800, %rd14776, 4294967295;
	add.s64 	%rd14801, %rd14799, %rd14800;
	mad.lo.s64 	%rd14802, %rd1412, %rd1447, %rd14801;
	cvt.u32.u64 	%r2797, %rd14802;
	shr.u64 	%rd14803, %rd14802, 32;
	and.b64  	%rd14804, %rd14780, 4294967295;
	add.s64 	%rd14805, %rd14803, %rd14804;
	mad.lo.s64 	%rd14806, %rd1413, %rd1447, %rd14805;
	shr.u64 	%rd14807, %rd14806, 32;
	and.b64  	%rd14808, %rd14784, 4294967295;
	add.s64 	%rd14809, %rd14807, %rd14808;
	mad.lo.s64 	%rd14810, %rd1414, %rd1447, %rd14809;
	shr.u64 	%rd14811, %rd14810, 32;
	and.b64  	%rd14812, %rd14788, 4294967295;
	add.s64 	%rd14813, %rd14811, %rd14812;
	mad.lo.s64 	%rd14814, %rd1415, %rd1447, %rd14813;
	shr.u64 	%rd14815, %rd14814, 32;
	and.b64  	%rd14816, %rd14792, 4294967295;
	add.s64 	%rd14817, %rd14815, %rd14816;
	mad.lo.s64 	%rd14818, %rd1416, %rd1447, %rd14817;
	shr.u64 	%rd14819, %rd14818, 32;
	and.b64  	%rd14820, %rd14795, 4294967295;
	add.s64 	%rd14821, %rd14819, %rd14820;
	mad.lo.s64 	%rd14822, %rd1417, %rd1447, %rd14821;
	shr.u64 	%rd14823, %rd14822, 32;
	add.s64 	%rd14824, %rd14823, %rd14796;
	mad.lo.s64 	%rd14825, %rd1418, %rd1447, %rd14824;
	shr.u64 	%rd14826, %rd14825, 32;
	and.b64  	%rd14827, %rd14802, 4294967295;
	mul.lo.s64 	%rd14828, %rd14827, 977;
	cvt.u32.u64 	%r2798, %rd14828;
	shr.u64 	%rd14829, %rd14828, 32;
	and.b64  	%rd14830, %rd14806, 4294967295;
	mad.lo.s64 	%rd14831, %rd14830, 977, %rd14829;
	shr.u64 	%rd14832, %rd14831, 32;
	and.b64  	%rd14833, %rd14810, 4294967295;
	mad.lo.s64 	%rd14834, %rd14833, 977, %rd14832;
	shr.u64 	%rd14835, %rd14834, 32;
	and.b64  	%rd14836, %rd14814, 4294967295;
	mad.lo.s64 	%rd14837, %rd14836, 977, %rd14835;
	shr.u64 	%rd14838, %rd14837, 32;
	and.b64  	%rd14839, %rd14818, 4294967295;
	mad.lo.s64 	%rd14840, %rd14839, 977, %rd14838;
	shr.u64 	%rd14841, %rd14840, 32;
	and.b64  	%rd14842, %rd14822, 4294967295;
	mad.lo.s64 	%rd14843, %rd14842, 977, %rd14841;
	shr.u64 	%rd14844, %rd14843, 32;
	and.b64  	%rd14845, %rd14825, 4294967295;
	mad.lo.s64 	%rd14846, %rd14845, 977, %rd14844;
	shr.u64 	%rd14847, %rd14846, 32;
	mad.lo.s64 	%rd14848, %rd14826, 977, %rd14847;
	shr.u64 	%rd14849, %rd14848, 32;
	add.s32 	%r2799, %r2796, %r2798;
	setp.lt.u32 	%p1182, %r2799, %r2796;
	selp.u64 	%rd14850, 1, 0, %p1182;
	and.b64  	%rd14851, %rd14618, 4294967295;
	and.b64  	%rd14852, %rd14831, 4294967295;
	add.s64 	%rd14853, %rd14851, %rd14850;
	add.s64 	%rd14854, %rd14853, %rd14852;
	cvt.u32.u64 	%r2800, %rd14854;
	shr.u64 	%rd14855, %rd14854, 32;
	and.b64  	%rd14856, %rd14648, 4294967295;
	and.b64  	%rd14857, %rd14834, 4294967295;
	add.s64 	%rd14858, %rd14855, %rd14856;
	add.s64 	%rd14859, %rd14858, %rd14857;
	shr.u64 	%rd14860, %rd14859, 32;
	and.b64  	%rd14861, %rd14678, 4294967295;
	and.b64  	%rd14862, %rd14837, 4294967295;
	add.s64 	%rd14863, %rd14860, %rd14861;
	add.s64 	%rd14864, %rd14863, %rd14862;
	shr.u64 	%rd14865, %rd14864, 32;
	and.b64  	%rd14866, %rd14708, 4294967295;
	and.b64  	%rd14867, %rd14840, 4294967295;
	add.s64 	%rd14868, %rd14865, %rd14866;
	add.s64 	%rd14869, %rd14868, %rd14867;
	shr.u64 	%rd14870, %rd14869, 32;
	and.b64  	%rd14871, %rd14738, 4294967295;
	and.b64  	%rd14872, %rd14843, 4294967295;
	add.s64 	%rd14873, %rd14870, %rd14871;
	add.s64 	%rd14874, %rd14873, %rd14872;
	shr.u64 	%rd14875, %rd14874, 32;
	and.b64  	%rd14876, %rd14768, 4294967295;
	and.b64  	%rd14877, %rd14846, 4294967295;
	add.s64 	%rd14878, %rd14875, %rd14876;
	add.s64 	%rd14879, %rd14878, %rd14877;
	shr.u64 	%rd14880, %rd14879, 32;
	and.b64  	%rd14881, %rd14798, 4294967295;
	and.b64  	%rd14882, %rd14848, 4294967295;
	add.s64 	%rd14883, %rd14880, %rd14881;
	add.s64 	%rd14884, %rd14883, %rd14882;
	shr.u64 	%rd14885, %rd14884, 32;
	add.s64 	%rd14886, %rd14849, %rd14885;
	add.s32 	%r2801, %r2800, %r2797;
	setp.lt.u32 	%p1183, %r2801, %r2800;
	selp.u64 	%rd14887, 1, 0, %p1183;
	and.b64  	%rd14888, %rd14859, 4294967295;
	add.s64 	%rd14889, %rd14888, %rd14887;
	add.s64 	%rd14890, %rd14889, %rd14830;
	shr.u64 	%rd14891, %rd14890, 32;
	and.b64  	%rd14892, %rd14864, 4294967295;
	add.s64 	%rd14893, %rd14891, %rd14892;
	add.s64 	%rd14894, %rd14893, %rd14833;
	shr.u64 	%rd14895, %rd14894, 32;
	and.b64  	%rd14896, %rd14869, 4294967295;
	add.s64 	%rd14897, %rd14895, %rd14896;
	add.s64 	%rd14898, %rd14897, %rd14836;
	shr.u64 	%rd14899, %rd14898, 32;
	and.b64  	%rd14900, %rd14874, 4294967295;
	add.s64 	%rd14901, %rd14899, %rd14900;
	add.s64 	%rd14902, %rd14901, %rd14839;
	shr.u64 	%rd14903, %rd14902, 32;
	and.b64  	%rd14904, %rd14879, 4294967295;
	add.s64 	%rd14905, %rd14903, %rd14904;
	add.s64 	%rd14906, %rd14905, %rd14842;
	shr.u64 	%rd14907, %rd14906, 32;
	and.b64  	%rd14908, %rd14884, 4294967295;
	add.s64 	%rd14909, %rd14907, %rd14908;
	add.s64 	%rd14910, %rd14909, %rd14845;
	cvt.u32.u64 	%r2802, %rd14910;
	shr.u64 	%rd14911, %rd14910, 32;
	add.s64 	%rd14912, %rd14911, %rd14886;
	add.s64 	%rd14913, %rd14912, %rd14826;
	shr.u64 	%rd14914, %rd14913, 32;
	and.b64  	%rd14915, %rd14913, 4294967295;
	mul.lo.s64 	%rd14916, %rd14915, 977;
	shr.u64 	%rd14917, %rd14916, 32;
	mad.lo.s64 	%rd14918, %rd14914, 977, %rd14917;
	cvt.u64.u32 	%rd14919, %r2799;
	and.b64  	%rd14920, %rd14916, 4294967295;
	add.s64 	%rd16103, %rd14920, %rd14919;
	shr.u64 	%rd14921, %rd16103, 32;
	cvt.u64.u32 	%rd14922, %r2801;
	add.s64 	%rd14923, %rd14921, %rd14922;
	add.s64 	%rd14924, %rd14913, %rd14918;
	and.b64  	%rd14925, %rd14924, 4294967295;
	add.s64 	%rd16104, %rd14923, %rd14925;
	shr.u64 	%rd14926, %rd16104, 32;
	and.b64  	%rd14927, %rd14890, 4294967295;
	add.s64 	%rd14928, %rd14926, %rd14927;
	add.s64 	%rd16105, %rd14928, %rd14914;
	shr.u64 	%rd14929, %rd16105, 32;
	and.b64  	%rd14930, %rd14894, 4294967295;
	add.s64 	%rd16106, %rd14929, %rd14930;
	shr.u64 	%rd14931, %rd16106, 32;
	and.b64  	%rd14932, %rd14898, 4294967295;
	add.s64 	%rd16107, %rd14931, %rd14932;
	shr.u64 	%rd14933, %rd16107, 32;
	and.b64  	%rd14934, %rd14902, 4294967295;
	add.s64 	%rd16108, %rd14933, %rd14934;
	shr.u64 	%rd14935, %rd16108, 32;
	and.b64  	%rd14936, %rd14906, 4294967295;
	add.s64 	%rd16109, %rd14935, %rd14936;
	{ .reg .b32 tmp; mov.b64 {tmp, %r2803}, %rd16109; }
	add.s32 	%r3109, %r2802, %r2803;
$L__BB1_1077:
	cvt.u32.u64 	%r873, %rd16109;
	cvt.u32.u64 	%r874, %rd16108;
	cvt.u32.u64 	%r875, %rd16107;
	cvt.u32.u64 	%r876, %rd16106;
	cvt.u32.u64 	%r877, %rd16105;
	cvt.u32.u64 	%r878, %rd16104;
	setp.lt.u32 	%p1184, %r3109, %r794;
	@%p1184 bra 	$L__BB1_1092;
	setp.gt.u32 	%p1185, %r3109, %r794;
	@%p1185 bra 	$L__BB1_1091;
	cvt.u32.u64 	%r2804, %rd1368;
	setp.gt.u32 	%p1186, %r2804, %r873;
	@%p1186 bra 	$L__BB1_1092;
	setp.lt.u32 	%p1187, %r2804, %r873;
	@%p1187 bra 	$L__BB1_1091;
	cvt.u32.u64 	%r2806, %rd1367;
	setp.gt.u32 	%p1188, %r2806, %r874;
	@%p1188 bra 	$L__BB1_1092;
	setp.lt.u32 	%p1189, %r2806, %r874;
	@%p1189 bra 	$L__BB1_1091;
	cvt.u32.u64 	%r2808, %rd1366;
	setp.gt.u32 	%p1190, %r2808, %r875;
	@%p1190 bra 	$L__BB1_1092;
	setp.lt.u32 	%p1191, %r2808, %r875;
	@%p1191 bra 	$L__BB1_1091;
	cvt.u32.u64 	%r2810, %rd1365;
	setp.gt.u32 	%p1192, %r2810, %r876;
	@%p1192 bra 	$L__BB1_1092;
	setp.lt.u32 	%p1193, %r2810, %r876;
	@%p1193 bra 	$L__BB1_1091;
	cvt.u32.u64 	%r2812, %rd1364;
	setp.gt.u32 	%p1194, %r2812, %r877;
	@%p1194 bra 	$L__BB1_1092;
	setp.lt.u32 	%p1195, %r2812, %r877;
	@%p1195 bra 	$L__BB1_1091;
	cvt.u32.u64 	%r2814, %rd1363;
	setp.gt.u32 	%p1196, %r2814, %r878;
	@%p1196 bra 	$L__BB1_1092;
	cvt.u32.u64 	%r2816, %rd1362;
	setp.ge.u32 	%p1197, %r2814, %r878;
	cvt.u32.u64 	%r2817, %rd16103;
	setp.gt.u32 	%p1198, %r2816, %r2817;
	and.pred  	%p1199, %p1197, %p1198;
	@%p1199 bra 	$L__BB1_1092;
$L__BB1_1091:
	and.b64  	%rd14938, %rd16103, 4294967295;
	sub.s64 	%rd16103, %rd14938, %rd1362;
	shr.u64 	%rd14939, %rd16103, 63;
	and.b64  	%rd14940, %rd16104, 4294967295;
	add.s64 	%rd14941, %rd14939, %rd1363;
	sub.s64 	%rd16104, %rd14940, %rd14941;
	shr.u64 	%rd14942, %rd16104, 63;
	and.b64  	%rd14943, %rd16105, 4294967295;
	add.s64 	%rd14944, %rd14942, %rd1364;
	sub.s64 	%rd16105, %rd14943, %rd14944;
	shr.u64 	%rd14945, %rd16105, 63;
	and.b64  	%rd14946, %rd16106, 4294967295;
	add.s64 	%rd14947, %rd14945, %rd1365;
	sub.s64 	%rd16106, %rd14946, %rd14947;
	shr.u64 	%rd14948, %rd16106, 63;
	and.b64  	%rd14949, %rd16107, 4294967295;
	add.s64 	%rd14950, %rd14948, %rd1366;
	sub.s64 	%rd16107, %rd14949, %rd14950;
	shr.u64 	%rd14951, %rd16107, 63;
	and.b64  	%rd14952, %rd16108, 4294967295;
	add.s64 	%rd14953, %rd14951, %rd1367;
	sub.s64 	%rd16108, %rd14952, %rd14953;
	shr.u64 	%rd14954, %rd16108, 63;
	and.b64  	%rd14955, %rd16109, 4294967295;
	add.s64 	%rd14956, %rd14954, %rd1368;
	sub.s64 	%rd16109, %rd14955, %rd14956;
	shr.u64 	%rd14957, %rd16109, 63;
	cvt.u32.u64 	%r2818, %rd14957;
	add.s32 	%r2819, %r794, %r2818;
	sub.s32 	%r3109, %r3109, %r2819;
	bra.uni 	$L__BB1_1077;
$L__BB1_1092:
	mul.lo.s64 	%rd14958, %rd1440, %rd16081;
	cvt.u32.u64 	%r2820, %rd14958;
	shr.u64 	%rd14959, %rd14958, 32;
	mad.lo.s64 	%rd14960, %rd1441, %rd16081, %rd14959;
	shr.u64 	%rd14961, %rd14960, 32;
	mad.lo.s64 	%rd14962, %rd1442, %rd16081, %rd14961;
	shr.u64 	%rd14963, %rd14962, 32;
	mad.lo.s64 	%rd14964, %rd1443, %rd16081, %rd14963;
	shr.u64 	%rd14965, %rd14964, 32;
	mad.lo.s64 	%rd14966, %rd1444, %rd16081, %rd14965;
	shr.u64 	%rd14967, %rd14966, 32;
	mad.lo.s64 	%rd14968, %rd1445, %rd16081, %rd14967;
	shr.u64 	%rd14969, %rd14968, 32;
	mad.lo.s64 	%rd14970, %rd1446, %rd16081, %rd14969;
	shr.u64 	%rd14971, %rd14970, 32;
	mad.lo.s64 	%rd14972, %rd16081, %rd1447, %rd14971;
	shr.u64 	%rd14973, %rd14972, 32;
	and.b64  	%rd14974, %rd14960, 4294967295;
	mad.lo.s64 	%rd14975, %rd1440, %rd16080, %rd14974;
	shr.u64 	%rd14976, %rd14975, 32;
	and.b64  	%rd14977, %rd14962, 4294967295;
	add.s64 	%rd14978, %rd14976, %rd14977;
	mad.lo.s64 	%rd14979, %rd1441, %rd16080, %rd14978;
	shr.u64 	%rd14980, %rd14979, 32;
	and.b64  	%rd14981, %rd14964, 4294967295;
	add.s64 	%rd14982, %rd14980, %rd14981;
	mad.lo.s64 	%rd14983, %rd1442, %rd16080, %rd14982;
	shr.u64 	%rd14984, %rd14983, 32;
	and.b64  	%rd14985, %rd14966, 4294967295;
	add.s64 	%rd14986, %rd14984, %rd14985;
	mad.lo.s64 	%rd14987, %rd1443, %rd16080, %rd14986;
	shr.u64 	%rd14988, %rd14987, 32;
	and.b64  	%rd14989, %rd14968, 4294967295;
	add.s64 	%rd14990, %rd14988, %rd14989;
	mad.lo.s64 	%rd14991, %rd1444, %rd16080, %rd14990;
	shr.u64 	%rd14992, %rd14991, 32;
	and.b64  	%rd14993, %rd14970, 4294967295;
	add.s64 	%rd14994, %rd14992, %rd14993;
	mad.lo.s64 	%rd14995, %rd1445, %rd16080, %rd14994;
	shr.u64 	%rd14996, %rd14995, 32;
	and.b64  	%rd14997, %rd14972, 4294967295;
	add.s64 	%rd14998, %rd14996, %rd14997;
	mad.lo.s64 	%rd14999, %rd1446, %rd16080, %rd14998;
	shr.u64 	%rd15000, %rd14999, 32;
	add.s64 	%rd15001, %rd15000, %rd14973;
	mad.lo.s64 	%rd15002, %rd16080, %rd1447, %rd15001;
	shr.u64 	%rd15003, %rd15002, 32;
	and.b64  	%rd15004, %rd14979, 4294967295;
	mad.lo.s64 	%rd15005, %rd1440, %rd16079, %rd15004;
	shr.u64 	%rd15006, %rd15005, 32;
	and.b64  	%rd15007, %rd14983, 4294967295;
	add.s64 	%rd15008, %rd15006, %rd15007;
	mad.lo.s64 	%rd15009, %rd1441, %rd16079, %rd15008;
	shr.u64 	%rd15010, %rd15009, 32;
	and.b64  	%rd15011, %rd14987, 4294967295;
	add.s64 	%rd15012, %rd15010, %rd15011;
	mad.lo.s64 	%rd15013, %rd1442, %rd16079, %rd15012;
	shr.u64 	%rd15014, %rd15013, 32;
	and.b64  	%rd15015, %rd14991, 4294967295;
	add.s64 	%rd15016, %rd15014, %rd15015;
	mad.lo.s64 	%rd15017, %rd1443, %rd16079, %rd15016;
	shr.u64 	%rd15018, %rd15017, 32;
	and.b64  	%rd15019, %rd14995, 4294967295;
	add.s64 	%rd15020, %rd15018, %rd15019;
	mad.lo.s64 	%rd15021, %rd1444, %rd16079, %rd15020;
	shr.u64 	%rd15022, %rd15021, 32;
	and.b64  	%rd15023, %rd14999, 4294967295;
	add.s64 	%rd15024, %rd15022, %rd15023;
	mad.lo.s64 	%rd15025, %rd1445, %rd16079, %rd15024;
	shr.u64 	%rd15026, %rd15025, 32;
	and.b64  	%rd15027, %rd15002, 4294967295;
	add.s64 	%rd15028, %rd15026, %rd15027;
	mad.lo.s64 	%rd15029, %rd1446, %rd16079, %rd15028;
	shr.u64 	%rd15030, %rd15029, 32;
	add.s64 	%rd15031, %rd15030, %rd15003;
	mad.lo.s64 	%rd15032, %rd16079, %rd1447, %rd15031;
	shr.u64 	%rd15033, %rd15032, 32;
	and.b64  	%rd15034, %rd15009, 4294967295;
	mad.lo.s64 	%rd15035, %rd1440, %rd16078, %rd15034;
	shr.u64 	%rd15036, %rd15035, 32;
	and.b64  	%rd15037, %rd15013, 4294967295;
	add.s64 	%rd15038, %rd15036, %rd15037;
	mad.lo.s64 	%rd15039, %rd1441, %rd16078, %rd15038;
	shr.u64 	%rd15040, %rd15039, 32;
	and.b64  	%rd15041, %rd15017, 4294967295;
	add.s64 	%rd15042, %rd15040, %rd15041;
	mad.lo.s64 	%rd15043, %rd1442, %rd16078, %rd15042;
	shr.u64 	%rd15044, %rd15043, 32;
	and.b64  	%rd15045, %rd15021, 4294967295;
	add.s64 	%rd15046, %rd15044, %rd15045;
	mad.lo.s64 	%rd15047, %rd1443, %rd16078, %rd15046;
	shr.u64 	%rd15048, %rd15047, 32;
	and.b64  	%rd15049, %rd15025, 4294967295;
	add.s64 	%rd15050, %rd15048, %rd15049;
	mad.lo.s64 	%rd15051, %rd1444, %rd16078, %rd15050;
	shr.u64 	%rd15052, %rd15051, 32;
	and.b64  	%rd15053, %rd15029, 4294967295;
	add.s64 	%rd15054, %rd15052, %rd15053;
	mad.lo.s64 	%rd15055, %rd1445, %rd16078, %rd15054;
	shr.u64 	%rd15056, %rd15055, 32;
	and.b64  	%rd15057, %rd15032, 4294967295;
	add.s64 	%rd15058, %rd15056, %rd15057;
	mad.lo.s64 	%rd15059, %rd1446, %rd16078, %rd15058;
	shr.u64 	%rd15060, %rd15059, 32;
	add.s64 	%rd15061, %rd15060, %rd15033;
	mad.lo.s64 	%rd15062, %rd16078, %rd1447, %rd15061;
	shr.u64 	%rd15063, %rd15062, 32;
	and.b64  	%rd15064, %rd15039, 4294967295;
	mad.lo.s64 	%rd15065, %rd1440, %rd16077, %rd15064;
	shr.u64 	%rd15066, %rd15065, 32;
	and.b64  	%rd15067, %rd15043, 4294967295;
	add.s64 	%rd15068, %rd15066, %rd15067;
	mad.lo.s64 	%rd15069, %rd1441, %rd16077, %rd15068;
	shr.u64 	%rd15070, %rd15069, 32;
	and.b64  	%rd15071, %rd15047, 4294967295;
	add.s64 	%rd15072, %rd15070, %rd15071;
	mad.lo.s64 	%rd15073, %rd1442, %rd16077, %rd15072;
	shr.u64 	%rd15074, %rd15073, 32;
	and.b64  	%rd15075, %rd15051, 4294967295;
	add.s64 	%rd15076, %rd15074, %rd15075;
	mad.lo.s64 	%rd15077, %rd1443, %rd16077, %rd15076;
	shr.u64 	%rd15078, %rd15077, 32;
	and.b64  	%rd15079, %rd15055, 4294967295;
	add.s64 	%rd15080, %rd15078, %rd15079;
	mad.lo.s64 	%rd15081, %rd1444, %rd16077, %rd15080;
	shr.u64 	%rd15082, %rd15081, 32;
	and.b64  	%rd15083, %rd15059, 4294967295;
	add.s64 	%rd15084, %rd15082, %rd15083;
	mad.lo.s64 	%rd15085, %rd1445, %rd16077, %rd15084;
	shr.u64 	%rd15086, %rd15085, 32;
	and.b64  	%rd15087, %rd15062, 4294967295;
	add.s64 	%rd15088, %rd15086, %rd15087;
	mad.lo.s64 	%rd15089, %rd1446, %rd16077, %rd15088;
	shr.u64 	%rd15090, %rd15089, 32;
	add.s64 	%rd15091, %rd15090, %rd15063;
	mad.lo.s64 	%rd15092, %rd16077, %rd1447, %rd15091;
	shr.u64 	%rd15093, %rd15092, 32;
	and.b64  	%rd15094, %rd15069, 4294967295;
	mad.lo.s64 	%rd15095, %rd1440, %rd16076, %rd15094;
	shr.u64 	%rd15096, %rd15095, 32;
	and.b64  	%rd15097, %rd15073, 4294967295;
	add.s64 	%rd15098, %rd15096, %rd15097;
	mad.lo.s64 	%rd15099, %rd1441, %rd16076, %rd15098;
	shr.u64 	%rd15100, %rd15099, 32;
	and.b64  	%rd15101, %rd15077, 4294967295;
	add.s64 	%rd15102, %rd15100, %rd15101;
	mad.lo.s64 	%rd15103, %rd1442, %rd16076, %rd15102;
	shr.u64 	%rd15104, %rd15103, 32;
	and.b64  	%rd15105, %rd15081, 4294967295;
	add.s64 	%rd15106, %rd15104, %rd15105;
	mad.lo.s64 	%rd15107, %rd1443, %rd16076, %rd15106;
	shr.u64 	%rd15108, %rd15107, 32;
	and.b64  	%rd15109, %rd15085, 4294967295;
	add.s64 	%rd15110, %rd15108, %rd15109;
	mad.lo.s64 	%rd15111, %rd1444, %rd16076, %rd15110;
	shr.u64 	%rd15112, %rd15111, 32;
	and.b64  	%rd15113, %rd15089, 4294967295;
	add.s64 	%rd15114, %rd15112, %rd15113;
	mad.lo.s64 	%rd15115, %rd1445, %rd16076, %rd15114;
	shr.u64 	%rd15116, %rd15115, 32;
	and.b64  	%rd15117, %rd15092, 4294967295;
	add.s64 	%rd15118, %rd15116, %rd15117;
	mad.lo.s64 	%rd15119, %rd1446, %rd16076, %rd15118;
	shr.u64 	%rd15120, %rd15119, 32;
	add.s64 	%rd15121, %rd15120, %rd15093;
	mad.lo.s64 	%rd15122, %rd16076, %rd1447, %rd15121;
	shr.u64 	%rd15123, %rd15122, 32;
	and.b64  	%rd15124, %rd15099, 4294967295;
	mad.lo.s64 	%rd15125, %rd1440, %rd16075, %rd15124;
	shr.u64 	%rd15126, %rd15125, 32;
	and.b64  	%rd15127, %rd15103, 4294967295;
	add.s64 	%rd15128, %rd15126, %rd15127;
	mad.lo.s64 	%rd15129, %rd1441, %rd16075, %rd15128;
	shr.u64 	%rd15130, %rd15129, 32;
	and.b64  	%rd15131, %rd15107, 4294967295;
	add.s64 	%rd15132, %rd15130, %rd15131;
	mad.lo.s64 	%rd15133, %rd1442, %rd16075, %rd15132;
	shr.u64 	%rd15134, %rd15133, 32;
	and.b64  	%rd15135, %rd15111, 4294967295;
	add.s64 	%rd15136, %rd15134, %rd15135;
	mad.lo.s64 	%rd15137, %rd1443, %rd16075, %rd15136;
	shr.u64 	%rd15138, %rd15137, 32;
	and.b64  	%rd15139, %rd15115, 4294967295;
	add.s64 	%rd15140, %rd15138, %rd15139;
	mad.lo.s64 	%rd15141, %rd1444, %rd16075, %rd15140;
	shr.u64 	%rd15142, %rd15141, 32;
	and.b64  	%rd15143, %rd15119, 4294967295;
	add.s64 	%rd15144, %rd15142, %rd15143;
	mad.lo.s64 	%rd15145, %rd1445, %rd16075, %rd15144;
	shr.u64 	%rd15146, %rd15145, 32;
	and.b64  	%rd15147, %rd15122, 4294967295;
	add.s64 	%rd15148, %rd15146, %rd15147;
	mad.lo.s64 	%rd15149, %rd1446, %rd16075, %rd15148;
	shr.u64 	%rd15150, %rd15149, 32;
	add.s64 	%rd15151, %rd15150, %rd15123;
	mad.lo.s64 	%rd15152, %rd16075, %rd1447, %rd15151;
	shr.u64 	%rd15153, %rd15152, 32;
	and.b64  	%rd15154, %rd15129, 4294967295;
	mad.lo.s64 	%rd15155, %rd1440, %rd16074, %rd15154;
	shr.u64 	%rd15156, %rd15155, 32;
	and.b64  	%rd15157, %rd15133, 4294967295;
	add.s64 	%rd15158, %rd15156, %rd15157;
	mad.lo.s64 	%rd15159, %rd1441, %rd16074, %rd15158;
	cvt.u32.u64 	%r2821, %rd15159;
	shr.u64 	%rd15160, %rd15159, 32;
	and.b64  	%rd15161, %rd15137, 4294967295;
	add.s64 	%rd15162, %rd15160, %rd15161;
	mad.lo.s64 	%rd15163, %rd1442, %rd16074, %rd15162;
	shr.u64 	%rd15164, %rd15163, 32;
	and.b64  	%rd15165, %rd15141, 4294967295;
	add.s64 	%rd15166, %rd15164, %rd15165;
	mad.lo.s64 	%rd15167, %rd1443, %rd16074, %rd15166;
	shr.u64 	%rd15168, %rd15167, 32;
	and.b64  	%rd15169, %rd15145, 4294967295;
	add.s64 	%rd15170, %rd15168, %rd15169;
	mad.lo.s64 	%rd15171, %rd1444, %rd16074, %rd15170;
	shr.u64 	%rd15172, %rd15171, 32;
	and.b64  	%rd15173, %rd15149, 4294967295;
	add.s64 	%rd15174, %rd15172, %rd15173;
	mad.lo.s64 	%rd15175, %rd1445, %rd16074, %rd15174;
	shr.u64 	%rd15176, %rd15175, 32;
	and.b64  	%rd15177, %rd15152, 4294967295;
	add.s64 	%rd15178, %rd15176, %rd15177;
	mad.lo.s64 	%rd15179, %rd1446, %rd16074, %rd15178;
	shr.u64 	%rd15180, %rd15179, 32;
	add.s64 	%rd15181, %rd15180, %rd15153;
	mad.lo.s64 	%rd15182, %rd16074, %rd1447, %rd15181;
	shr.u64 	%rd15183, %rd15182, 32;
	and.b64  	%rd15184, %rd15159, 4294967295;
	mul.lo.s64 	%rd15185, %rd15184, 977;
	cvt.u32.u64 	%r2822, %rd15185;
	shr.u64 	%rd15186, %rd15185, 32;
	and.b64  	%rd15187, %rd15163, 4294967295;
	mad.lo.s64 	%rd15188, %rd15187, 977, %rd15186;
	shr.u64 	%rd15189, %rd15188, 32;
	and.b64  	%rd15190, %rd15167, 4294967295;
	mad.lo.s64 	%rd15191, %rd15190, 977, %rd15189;
	shr.u64 	%rd15192, %rd15191, 32;
	and.b64  	%rd15193, %rd15171, 4294967295;
	mad.lo.s64 	%rd15194, %rd15193, 977, %rd15192;
	shr.u64 	%rd15195, %rd15194, 32;
	and.b64  	%rd15196, %rd15175, 4294967295;
	mad.lo.s64 	%rd15197, %rd15196, 977, %rd15195;
	shr.u64 	%rd15198, %rd15197, 32;
	and.b64  	%rd15199, %rd15179, 4294967295;
	mad.lo.s64 	%rd15200, %rd15199, 977, %rd15198;
	shr.u64 	%rd15201, %rd15200, 32;
	and.b64  	%rd15202, %rd15182, 4294967295;
	mad.lo.s64 	%rd15203, %rd15202, 977, %rd15201;
	shr.u64 	%rd15204, %rd15203, 32;
	mad.lo.s64 	%rd15205, %rd15183, 977, %rd15204;
	shr.u64 	%rd15206, %rd15205, 32;
	add.s32 	%r2823, %r2820, %r2822;
	setp.lt.u32 	%p1200, %r2823, %r2820;
	selp.u64 	%rd15207, 1, 0, %p1200;
	and.b64  	%rd15208, %rd14975, 4294967295;
	and.b64  	%rd15209, %rd15188, 4294967295;
	add.s64 	%rd15210, %rd15208, %rd15207;
	add.s64 	%rd15211, %rd15210, %rd15209;
	cvt.u32.u64 	%r2824, %rd15211;
	shr.u64 	%rd15212, %rd15211, 32;
	and.b64  	%rd15213, %rd15005, 4294967295;
	and.b64  	%rd15214, %rd15191, 4294967295;
	add.s64 	%rd15215, %rd15212, %rd15213;
	add.s64 	%rd15216, %rd15215, %rd15214;
	shr.u64 	%rd15217, %rd15216, 32;
	and.b64  	%rd15218, %rd15035, 4294967295;
	and.b64  	%rd15219, %rd15194, 4294967295;
	add.s64 	%rd15220, %rd15217, %rd15218;
	add.s64 	%rd15221, %rd15220, %rd15219;
	shr.u64 	%rd15222, %rd15221, 32;
	and.b64  	%rd15223, %rd15065, 4294967295;
	and.b64  	%rd15224, %rd15197, 4294967295;
	add.s64 	%rd15225, %rd15222, %rd15223;
	add.s64 	%rd15226, %rd15225, %rd15224;
	shr.u64 	%rd15227, %rd15226, 32;
	and.b64  	%rd15228, %rd15095, 4294967295;
	and.b64  	%rd15229, %rd15200, 4294967295;
	add.s64 	%rd15230, %rd15227, %rd15228;
	add.s64 	%rd15231, %rd15230, %rd15229;
	shr.u64 	%rd15232, %rd15231, 32;
	and.b64  	%rd15233, %rd15125, 4294967295;
	and.b64  	%rd15234, %rd15203, 4294967295;
	add.s64 	%rd15235, %rd15232, %rd15233;
	add.s64 	%rd15236, %rd15235, %rd15234;
	shr.u64 	%rd15237, %rd15236, 32;
	and.b64  	%rd15238, %rd15155, 4294967295;
	and.b64  	%rd15239, %rd15205, 4294967295;
	add.s64 	%rd15240, %rd15237, %rd15238;
	add.s64 	%rd15241, %rd15240, %rd15239;
	shr.u64 	%rd15242, %rd15241, 32;
	add.s64 	%rd15243, %rd15206, %rd15242;
	add.s32 	%r2825, %r2824, %r2821;
	setp.lt.u32 	%p1201, %r2825, %r2824;
	selp.u64 	%rd15244, 1, 0, %p1201;
	and.b64  	%rd15245, %rd15216, 4294967295;
	add.s64 	%rd15246, %rd15245, %rd15244;
	add.s64 	%rd15247, %rd15246, %rd15187;
	shr.u64 	%rd15248, %rd15247, 32;
	and.b64  	%rd15249, %rd15221, 4294967295;
	add.s64 	%rd15250, %rd15248, %rd15249;
	add.s64 	%rd15251, %rd15250, %rd15190;
	shr.u64 	%rd15252, %rd15251, 32;
	and.b64  	%rd15253, %rd15226, 4294967295;
	add.s64 	%rd15254, %rd15252, %rd15253;
	add.s64 	%rd15255, %rd15254, %rd15193;
	shr.u64 	%rd15256, %rd15255, 32;
	and.b64  	%rd15257, %rd15231, 4294967295;
	add.s64 	%rd15258, %rd15256, %rd15257;
	add.s64 	%rd15259, %rd15258, %rd15196;
	shr.u64 	%rd15260, %rd15259, 32;
	and.b64  	%rd15261, %rd15236, 4294967295;
	add.s64 	%rd15262, %rd15260, %rd15261;
	add.s64 	%rd15263, %rd15262, %rd15199;
	shr.u64 	%rd15264, %rd15263, 32;
	and.b64  	%rd15265, %rd15241, 4294967295;
	add.s64 	%rd15266, %rd15264, %rd15265;
	add.s64 	%rd15267, %rd15266, %rd15202;
	cvt.u32.u64 	%r2826, %rd15267;
	shr.u64 	%rd15268, %rd15267, 32;
	add.s64 	%rd15269, %rd15268, %rd15243;
	add.s64 	%rd15270, %rd15269, %rd15183;
	shr.u64 	%rd15271, %rd15270, 32;
	and.b64  	%rd15272, %rd15270, 4294967295;
	mul.lo.s64 	%rd15273, %rd15272, 977;
	shr.u64 	%rd15274, %rd15273, 32;
	mad.lo.s64 	%rd15275, %rd15271, 977, %rd15274;
	cvt.u64.u32 	%rd15276, %r2823;
	and.b64  	%rd15277, %rd15273, 4294967295;
	add.s64 	%rd16116, %rd15277, %rd15276;
	shr.u64 	%rd15278, %rd16116, 32;
	cvt.u64.u32 	%rd15279, %r2825;
	add.s64 	%rd15280, %rd15278, %rd15279;
	add.s64 	%rd15281, %rd15270, %rd15275;
	and.b64  	%rd15282, %rd15281, 4294967295;
	add.s64 	%rd16115, %rd15280, %rd15282;
	shr.u64 	%rd15283, %rd16115, 32;
	and.b64  	%rd15284, %rd15247, 4294967295;
	add.s64 	%rd15285, %rd15283, %rd15284;
	add.s64 	%rd16114, %rd15285, %rd15271;
	shr.u64 	%rd15286, %rd16114, 32;
	and.b64  	%rd15287, %rd15251, 4294967295;
	add.s64 	%rd16113, %rd15286, %rd15287;
	shr.u64 	%rd15288, %rd16113, 32;
	and.b64  	%rd15289, %rd15255, 4294967295;
	add.s64 	%rd16112, %rd15288, %rd15289;
	shr.u64 	%rd15290, %rd16112, 32;
	and.b64  	%rd15291, %rd15259, 4294967295;
	add.s64 	%rd16111, %rd15290, %rd15291;
	shr.u64 	%rd15292, %rd16111, 32;
	and.b64  	%rd15293, %rd15263, 4294967295;
	add.s64 	%rd16110, %rd15292, %rd15293;
	{ .reg .b32 tmp; mov.b64 {tmp, %r2827}, %rd16110; }
	add.s32 	%r3110, %r2826, %r2827;
$L__BB1_1093:
	cvt.u32.u64 	%r882, %rd16115;
	cvt.u32.u64 	%r883, %rd16114;
	cvt.u32.u64 	%r884, %rd16113;
	cvt.u32.u64 	%r885, %rd16112;
	cvt.u32.u64 	%r886, %rd16111;
	cvt.u32.u64 	%r887, %rd16110;
	setp.lt.u32 	%p1202, %r3110, %r794;
	@%p1202 bra 	$L__BB1_1108;
	setp.gt.u32 	%p1203, %r3110, %r794;
	@%p1203 bra 	$L__BB1_1107;
	cvt.u32.u64 	%r2828, %rd1368;
	setp.gt.u32 	%p1204, %r2828, %r887;
	@%p1204 bra 	$L__BB1_1108;
	setp.lt.u32 	%p1205, %r2828, %r887;
	@%p1205 bra 	$L__BB1_1107;
	cvt.u32.u64 	%r2830, %rd1367;
	setp.gt.u32 	%p1206, %r2830, %r886;
	@%p1206 bra 	$L__BB1_1108;
	setp.lt.u32 	%p1207, %r2830, %r886;
	@%p1207 bra 	$L__BB1_1107;
	cvt.u32.u64 	%r2832, %rd1366;
	setp.gt.u32 	%p1208, %r2832, %r885;
	@%p1208 bra 	$L__BB1_1108;
	setp.lt.u32 	%p1209, %r2832, %r885;
	@%p1209 bra 	$L__BB1_1107;
	cvt.u32.u64 	%r2834, %rd1365;
	setp.gt.u32 	%p1210, %r2834, %r884;
	@%p1210 bra 	$L__BB1_1108;
	setp.lt.u32 	%p1211, %r2834, %r884;
	@%p1211 bra 	$L__BB1_1107;
	cvt.u32.u64 	%r2836, %rd1364;
	setp.gt.u32 	%p1212, %r2836, %r883;
	@%p1212 bra 	$L__BB1_1108;
	setp.lt.u32 	%p1213, %r2836, %r883;
	@%p1213 bra 	$L__BB1_1107;
	cvt.u32.u64 	%r2838, %rd1363;
	setp.gt.u32 	%p1214, %r2838, %r882;
	@%p1214 bra 	$L__BB1_1108;
	cvt.u32.u64 	%r2840, %rd1362;
	setp.ge.u32 	%p1215, %r2838, %r882;
	cvt.u32.u64 	%r2841, %rd16116;
	setp.gt.u32 	%p1216, %r2840, %r2841;
	and.pred  	%p1217, %p1215, %p1216;
	@%p1217 bra 	$L__BB1_1108;
$L__BB1_1107:
	and.b64  	%rd15295, %rd16116, 4294967295;
	sub.s64 	%rd16116, %rd15295, %rd1362;
	shr.u64 	%rd15296, %rd16116, 63;
	and.b64  	%rd15297, %rd16115, 4294967295;
	add.s64 	%rd15298, %rd15296, %rd1363;
	sub.s64 	%rd16115, %rd15297, %rd15298;
	shr.u64 	%rd15299, %rd16115, 63;
	and.b64  	%rd15300, %rd16114, 4294967295;
	add.s64 	%rd15301, %rd15299, %rd1364;
	sub.s64 	%rd16114, %rd15300, %rd15301;
	shr.u64 	%rd15302, %rd16114, 63;
	and.b64  	%rd15303, %rd16113, 4294967295;
	add.s64 	%rd15304, %rd15302, %rd1365;
	sub.s64 	%rd16113, %rd15303, %rd15304;
	shr.u64 	%rd15305, %rd16113, 63;
	and.b64  	%rd15306, %rd16112, 4294967295;
	add.s64 	%rd15307, %rd15305, %rd1366;
	sub.s64 	%rd16112, %rd15306, %rd15307;
	shr.u64 	%rd15308, %rd16112, 63;
	and.b64  	%rd15309, %rd16111, 4294967295;
	add.s64 	%rd15310, %rd15308, %rd1367;
	sub.s64 	%rd16111, %rd15309, %rd15310;
	shr.u64 	%rd15311, %rd16111, 63;
	and.b64  	%rd15312, %rd16110, 4294967295;
	add.s64 	%rd15313, %rd15311, %rd1368;
	sub.s64 	%rd16110, %rd15312, %rd15313;
	shr.u64 	%rd15314, %rd16110, 63;
	cvt.u32.u64 	%r2842, %rd15314;
	add.s32 	%r2843, %r794, %r2842;
	sub.s32 	%r3110, %r3110, %r2843;
	bra.uni 	$L__BB1_1093;
$L__BB1_1108:
	and.b64  	%rd15315, %rd16103, 4294967295;
	mul.lo.s64 	%rd15316, %rd15315, %rd16073;
	cvt.u32.u64 	%r2844, %rd15316;
	shr.u64 	%rd15317, %rd15316, 32;
	and.b64  	%rd15318, %rd16104, 4294967295;
	mad.lo.s64 	%rd15319, %rd15318, %rd16073, %rd15317;
	shr.u64 	%rd15320, %rd15319, 32;
	and.b64  	%rd15321, %rd16105, 4294967295;
	mad.lo.s64 	%rd15322, %rd15321, %rd16073, %rd15320;
	shr.u64 	%rd15323, %rd15322, 32;
	and.b64  	%rd15324, %rd16106, 4294967295;
	mad.lo.s64 	%rd15325, %rd15324, %rd16073, %rd15323;
	shr.u64 	%rd15326, %rd15325, 32;
	and.b64  	%rd15327, %rd16107, 4294967295;
	mad.lo.s64 	%rd15328, %rd15327, %rd16073, %rd15326;
	shr.u64 	%rd15329, %rd15328, 32;
	and.b64  	%rd15330, %rd16108, 4294967295;
	mad.lo.s64 	%rd15331, %rd15330, %rd16073, %rd15329;
	shr.u64 	%rd15332, %rd15331, 32;
	and.b64  	%rd15333, %rd16109, 4294967295;
	mad.lo.s64 	%rd15334, %rd15333, %rd16073, %rd15332;
	shr.u64 	%rd15335, %rd15334, 32;
	cvt.u64.u32 	%rd15336, %r3109;
	mad.lo.s64 	%rd15337, %rd16073, %rd15336, %rd15335;
	shr.u64 	%rd15338, %rd15337, 32;
	and.b64  	%rd15339, %rd15319, 4294967295;
	mad.lo.s64 	%rd15340, %rd15315, %rd16072, %rd15339;
	shr.u64 	%rd15341, %rd15340, 32;
	and.b64  	%rd15342, %rd15322, 4294967295;
	add.s64 	%rd15343, %rd15341, %rd15342;
	mad.lo.s64 	%rd15344, %rd15318, %rd16072, %rd15343;
	shr.u64 	%rd15345, %rd15344, 32;
	and.b64  	%rd15346, %rd15325, 4294967295;
	add.s64 	%rd15347, %rd15345, %rd15346;
	mad.lo.s64 	%rd15348, %rd15321, %rd16072, %rd15347;
	shr.u64 	%rd15349, %rd15348, 32;
	and.b64  	%rd15350, %rd15328, 4294967295;
	add.s64 	%rd15351, %rd15349, %rd15350;
	mad.lo.s64 	%rd15352, %rd15324, %rd16072, %rd15351;
	shr.u64 	%rd15353, %rd15352, 32;
	and.b64  	%rd15354, %rd15331, 4294967295;
	add.s64 	%rd15355, %rd15353, %rd15354;
	mad.lo.s64 	%rd15356, %rd15327, %rd16072, %rd15355;
	shr.u64 	%rd15357, %rd15356, 32;
	and.b64  	%rd15358, %rd15334, 4294967295;
	add.s64 	%rd15359, %rd15357, %rd15358;
	mad.lo.s64 	%rd15360, %rd15330, %rd16072, %rd15359;
	shr.u64 	%rd15361, %rd15360, 32;
	and.b64  	%rd15362, %rd15337, 4294967295;
	add.s64 	%rd15363, %rd15361, %rd15362;
	mad.lo.s64 	%rd15364, %rd15333, %rd16072, %rd15363;
	shr.u64 	%rd15365, %rd15364, 32;
	add.s64 	%rd15366, %rd15365, %rd15338;
	mad.lo.s64 	%rd15367, %rd16072, %rd15336, %rd15366;
	shr.u64 	%rd15368, %rd15367, 32;
	and.b64  	%rd15369, %rd15344, 4294967295;
	mad.lo.s64 	%rd15370, %rd15315, %rd16071, %rd15369;
	shr.u64 	%rd15371, %rd15370, 32;
	and.b64  	%rd15372, %rd15348, 4294967295;
	add.s64 	%rd15373, %rd15371, %rd15372;
	mad.lo.s64 	%rd15374, %rd15318, %rd16071, %rd15373;
	shr.u64 	%rd15375, %rd15374, 32;
	and.b64  	%rd15376, %rd15352, 4294967295;
	add.s64 	%rd15377, %rd15375, %rd15376;
	mad.lo.s64 	%rd15378, %rd15321, %rd16071, %rd15377;
	shr.u64 	%rd15379, %rd15378, 32;
	and.b64  	%rd15380, %rd15356, 4294967295;
	add.s64 	%rd15381, %rd15379, %rd15380;
	mad.lo.s64 	%rd15382, %rd15324, %rd16071, %rd15381;
	shr.u64 	%rd15383, %rd15382, 32;
	and.b64  	%rd15384, %rd15360, 4294967295;
	add.s64 	%rd15385, %rd15383, %rd15384;
	mad.lo.s64 	%rd15386, %rd15327, %rd16071, %rd15385;
	shr.u64 	%rd15387, %rd15386, 32;
	and.b64  	%rd15388, %rd15364, 4294967295;
	add.s64 	%rd15389, %rd15387, %rd15388;
	mad.lo.s64 	%rd15390, %rd15330, %rd16071, %rd15389;
	shr.u64 	%rd15391, %rd15390, 32;
	and.b64  	%rd15392, %rd15367, 4294967295;
	add.s64 	%rd15393, %rd15391, %rd15392;
	mad.lo.s64 	%rd15394, %rd15333, %rd16071, %rd15393;
	shr.u64 	%rd15395, %rd15394, 32;
	add.s64 	%rd15396, %rd15395, %rd15368;
	mad.lo.s64 	%rd15397, %rd16071, %rd15336, %rd15396;
	shr.u64 	%rd15398, %rd15397, 32;
	and.b64  	%rd15399, %rd15374, 4294967295;
	mad.lo.s64 	%rd15400, %rd15315, %rd16070, %rd15399;
	shr.u64 	%rd15401, %rd15400, 32;
	and.b64  	%rd15402, %rd15378, 4294967295;
	add.s64 	%rd15403, %rd15401, %rd15402;
	mad.lo.s64 	%rd15404, %rd15318, %rd16070, %rd15403;
	shr.u64 	%rd15405, %rd15404, 32;
	and.b64  	%rd15406, %rd15382, 4294967295;
	add.s64 	%rd15407, %rd15405, %rd15406;
	mad.lo.s64 	%rd15408, %rd15321, %rd16070, %rd15407;
	shr.u64 	%rd15409, %rd15408, 32;
	and.b64  	%rd15410, %rd15386, 4294967295;
	add.s64 	%rd15411, %rd15409, %rd15410;
	mad.lo.s64 	%rd15412, %rd15324, %rd16070, %rd15411;
	shr.u64 	%rd15413, %rd15412, 32;
	and.b64  	%rd15414, %rd15390, 4294967295;
	add.s64 	%rd15415, %rd15413, %rd15414;
	mad.lo.s64 	%rd15416, %rd15327, %rd16070, %rd15415;
	shr.u64 	%rd15417, %rd15416, 32;
	and.b64  	%rd15418, %rd15394, 4294967295;
	add.s64 	%rd15419, %rd15417, %rd15418;
	mad.lo.s64 	%rd15420, %rd15330, %rd16070, %rd15419;
	shr.u64 	%rd15421, %rd15420, 32;
	and.b64  	%rd15422, %rd15397, 4294967295;
	add.s64 	%rd15423, %rd15421, %rd15422;
	mad.lo.s64 	%rd15424, %rd15333, %rd16070, %rd15423;
	shr.u64 	%rd15425, %rd15424, 32;
	add.s64 	%rd15426, %rd15425, %rd15398;
	mad.lo.s64 	%rd15427, %rd16070, %rd15336, %rd15426;
	shr.u64 	%rd15428, %rd15427, 32;
	and.b64  	%rd15429, %rd15404, 4294967295;
	mad.lo.s64 	%rd15430, %rd15315, %rd16069, %rd15429;
	shr.u64 	%rd15431, %rd15430, 32;
	and.b64  	%rd15432, %rd15408, 4294967295;
	add.s64 	%rd15433, %rd15431, %rd15432;
	mad.lo.s64 	%rd15434, %rd15318, %rd16069, %rd15433;
	shr.u64 	%rd15435, %rd15434, 32;
	and.b64  	%rd15436, %rd15412, 4294967295;
	add.s64 	%rd15437, %rd15435, %rd15436;
	mad.lo.s64 	%rd15438, %rd15321, %rd16069, %rd15437;
	shr.u64 	%rd15439, %rd15438, 32;
	and.b64  	%rd15440, %rd15416, 4294967295;
	add.s64 	%rd15441, %rd15439, %rd15440;
	mad.lo.s64 	%rd15442, %rd15324, %rd16069, %rd15441;
	shr.u64 	%rd15443, %rd15442, 32;
	and.b64  	%rd15444, %rd15420, 4294967295;
	add.s64 	%rd15445, %rd15443, %rd15444;
	mad.lo.s64 	%rd15446, %rd15327, %rd16069, %rd15445;
	shr.u64 	%rd15447, %rd15446, 32;
	and.b64  	%rd15448, %rd15424, 4294967295;
	add.s64 	%rd15449, %rd15447, %rd15448;
	mad.lo.s64 	%rd15450, %rd15330, %rd16069, %rd15449;
	shr.u64 	%rd15451, %rd15450, 32;
	and.b64  	%rd15452, %rd15427, 4294967295;
	add.s64 	%rd15453, %rd15451, %rd15452;
	mad.lo.s64 	%rd15454, %rd15333, %rd16069, %rd15453;
	shr.u64 	%rd15455, %rd15454, 32;
	add.s64 	%rd15456, %rd15455, %rd15428;
	mad.lo.s64 	%rd15457, %rd16069, %rd15336, %rd15456;
	shr.u64 	%rd15458, %rd15457, 32;
	and.b64  	%rd15459, %rd15434, 4294967295;
	mad.lo.s64 	%rd15460, %rd15315, %rd16068, %rd15459;
	shr.u64 	%rd15461, %rd15460, 32;
	and.b64  	%rd15462, %rd15438, 4294967295;
	add.s64 	%rd15463, %rd15461, %rd15462;
	mad.lo.s64 	%rd15464, %rd15318, %rd16068, %rd15463;
	shr.u64 	%rd15465, %rd15464, 32;
	and.b64  	%rd15466, %rd15442, 4294967295;
	add.s64 	%rd15467, %rd15465, %rd15466;
	mad.lo.s64 	%rd15468, %rd15321, %rd16068, %rd15467;
	shr.u64 	%rd15469, %rd15468, 32;
	and.b64  	%rd15470, %rd15446, 4294967295;
	add.s64 	%rd15471, %rd15469, %rd15470;
	mad.lo.s64 	%rd15472, %rd15324, %rd16068, %rd15471;
	shr.u64 	%rd15473, %rd15472, 32;
	and.b64  	%rd15474, %rd15450, 4294967295;
	add.s64 	%rd15475, %rd15473, %rd15474;
	mad.lo.s64 	%rd15476, %rd15327, %rd16068, %rd15475;
	shr.u64 	%rd15477, %rd15476, 32;
	and.b64  	%rd15478, %rd15454, 4294967295;
	add.s64 	%rd15479, %rd15477, %rd15478;
	mad.lo.s64 	%rd15480, %rd15330, %rd16068, %rd15479;
	shr.u64 	%rd15481, %rd15480, 32;
	and.b64  	%rd15482, %rd15457, 4294967295;
	add.s64 	%rd15483, %rd15481, %rd15482;
	mad.lo.s64 	%rd15484, %rd15333, %rd16068, %rd15483;
	shr.u64 	%rd15485, %rd15484, 32;
	add.s64 	%rd15486, %rd15485, %rd15458;
	mad.lo.s64 	%rd15487, %rd16068, %rd15336, %rd15486;
	shr.u64 	%rd15488, %rd15487, 32;
	and.b64  	%rd15489, %rd15464, 4294967295;
	mad.lo.s64 	%rd15490, %rd15315, %rd16067, %rd15489;
	shr.u64 	%rd15491, %rd15490, 32;
	and.b64  	%rd15492, %rd15468, 4294967295;
	add.s64 	%rd15493, %rd15491, %rd15492;
	mad.lo.s64 	%rd15494, %rd15318, %rd16067, %rd15493;
	shr.u64 	%rd15495, %rd15494, 32;
	and.b64  	%rd15496, %rd15472, 4294967295;
	add.s64 	%rd15497, %rd15495, %rd15496;
	mad.lo.s64 	%rd15498, %rd15321, %rd16067, %rd15497;
	shr.u64 	%rd15499, %rd15498, 32;
	and.b64  	%rd15500, %rd15476, 4294967295;
	add.s64 	%rd15501, %rd15499, %rd15500;
	mad.lo.s64 	%rd15502, %rd15324, %rd16067, %rd15501;
	shr.u64 	%rd15503, %rd15502, 32;
	and.b64  	%rd15504, %rd15480, 4294967295;
	add.s64 	%rd15505, %rd15503, %rd15504;
	mad.lo.s64 	%rd15506, %rd15327, %rd16067, %rd15505;
	shr.u64 	%rd15507, %rd15506, 32;
	and.b64  	%rd15508, %rd15484, 4294967295;
	add.s64 	%rd15509, %rd15507, %rd15508;
	mad.lo.s64 	%rd15510, %rd15330, %rd16067, %rd15509;
	shr.u64 	%rd15511, %rd15510, 32;
	and.b64  	%rd15512, %rd15487, 4294967295;
	add.s64 	%rd15513, %rd15511, %rd15512;
	mad.lo.s64 	%rd15514, %rd15333, %rd16067, %rd15513;
	shr.u64 	%rd15515, %rd15514, 32;
	add.s64 	%rd15516, %rd15515, %rd15488;
	mad.lo.s64 	%rd15517, %rd16067, %rd15336, %rd15516;
	shr.u64 	%rd15518, %rd15517, 32;
	and.b64  	%rd15519, %rd15494, 4294967295;
	mad.lo.s64 	%rd15520, %rd15315, %rd16066, %rd15519;
	shr.u64 	%rd15521, %rd15520, 32;
	and.b64  	%rd15522, %rd15498, 4294967295;
	add.s64 	%rd15523, %rd15521, %rd15522;
	mad.lo.s64 	%rd15524, %rd15318, %rd16066, %rd15523;
	cvt.u32.u64 	%r2845, %rd15524;
	shr.u64 	%rd15525, %rd15524, 32;
	and.b64  	%rd15526, %rd15502, 4294967295;
	add.s64 	%rd15527, %rd15525, %rd15526;
	mad.lo.s64 	%rd15528, %rd15321, %rd16066, %rd15527;
	shr.u64 	%rd15529, %rd15528, 32;
	and.b64  	%rd15530, %rd15506, 4294967295;
	add.s64 	%rd15531, %rd15529, %rd15530;
	mad.lo.s64 	%rd15532, %rd15324, %rd16066, %rd15531;
	shr.u64 	%rd15533, %rd15532, 32;
	and.b64  	%rd15534, %rd15510, 4294967295;
	add.s64 	%rd15535, %rd15533, %rd15534;
	mad.lo.s64 	%rd15536, %rd15327, %rd16066, %rd15535;
	shr.u64 	%rd15537, %rd15536, 32;
	and.b64  	%rd15538, %rd15514, 4294967295;
	add.s64 	%rd15539, %rd15537, %rd15538;
	mad.lo.s64 	%rd15540, %rd15330, %rd16066, %rd15539;
	shr.u64 	%rd15541, %rd15540, 32;
	and.b64  	%rd15542, %rd15517, 4294967295;
	add.s64 	%rd15543, %rd15541, %rd15542;
	mad.lo.s64 	%rd15544, %rd15333, %rd16066, %rd15543;
	shr.u64 	%rd15545, %rd15544, 32;
	add.s64 	%rd15546, %rd15545, %rd15518;
	mad.lo.s64 	%rd15547, %rd16066, %rd15336, %rd15546;
	shr.u64 	%rd15548, %rd15547, 32;
	and.b64  	%rd15549, %rd15524, 4294967295;
	mul.lo.s64 	%rd15550, %rd15549, 977;
	cvt.u32.u64 	%r2846, %rd15550;
	shr.u64 	%rd15551, %rd15550, 32;
	and.b64  	%rd15552, %rd15528, 4294967295;
	mad.lo.s64 	%rd15553, %rd15552, 977, %rd15551;
	shr.u64 	%rd15554, %rd15553, 32;
	and.b64  	%rd15555, %rd15532, 4294967295;
	mad.lo.s64 	%rd15556, %rd15555, 977, %rd15554;
	shr.u64 	%rd15557, %rd15556, 32;
	and.b64  	%rd15558, %rd15536, 4294967295;
	mad.lo.s64 	%rd15559, %rd15558, 977, %rd15557;
	shr.u64 	%rd15560, %rd15559, 32;
	and.b64  	%rd15561, %rd15540, 4294967295;
	mad.lo.s64 	%rd15562, %rd15561, 977, %rd15560;
	shr.u64 	%rd15563, %rd15562, 32;
	and.b64  	%rd15564, %rd15544, 4294967295;
	mad.lo.s64 	%rd15565, %rd15564, 977, %rd15563;
	shr.u64 	%rd15566, %rd15565, 32;
	and.b64  	%rd15567, %rd15547, 4294967295;
	mad.lo.s64 	%rd15568, %rd15567, 977, %rd15566;
	shr.u64 	%rd15569, %rd15568, 32;
	mad.lo.s64 	%rd15570, %rd15548, 977, %rd15569;
	shr.u64 	%rd15571, %rd15570, 32;
	add.s32 	%r2847, %r2844, %r2846;
	setp.lt.u32 	%p1218, %r2847, %r2844;
	selp.u64 	%rd15572, 1, 0, %p1218;
	and.b64  	%rd15573, %rd15340, 4294967295;
	and.b64  	%rd15574, %rd15553, 4294967295;
	add.s64 	%rd15575, %rd15573, %rd15572;
	add.s64 	%rd15576, %rd15575, %rd15574;
	cvt.u32.u64 	%r2848, %rd15576;
	shr.u64 	%rd15577, %rd15576, 32;
	and.b64  	%rd15578, %rd15370, 4294967295;
	and.b64  	%rd15579, %rd15556, 4294967295;
	add.s64 	%rd15580, %rd15577, %rd15578;
	add.s64 	%rd15581, %rd15580, %rd15579;
	shr.u64 	%rd15582, %rd15581, 32;
	and.b64  	%rd15583, %rd15400, 4294967295;
	and.b64  	%rd15584, %rd15559, 4294967295;
	add.s64 	%rd15585, %rd15582, %rd15583;
	add.s64 	%rd15586, %rd15585, %rd15584;
	shr.u64 	%rd15587, %rd15586, 32;
	and.b64  	%rd15588, %rd15430, 4294967295;
	and.b64  	%rd15589, %rd15562, 4294967295;
	add.s64 	%rd15590, %rd15587, %rd15588;
	add.s64 	%rd15591, %rd15590, %rd15589;
	shr.u64 	%rd15592, %rd15591, 32;
	and.b64  	%rd15593, %rd15460, 4294967295;
	and.b64  	%rd15594, %rd15565, 4294967295;
	add.s64 	%rd15595, %rd15592, %rd15593;
	add.s64 	%rd15596, %rd15595, %rd15594;
	shr.u64 	%rd15597, %rd15596, 32;
	and.b64  	%rd15598, %rd15490, 4294967295;
	and.b64  	%rd15599, %rd15568, 4294967295;
	add.s64 	%rd15600, %rd15597, %rd15598;
	add.s64 	%rd15601, %rd15600, %rd15599;
	shr.u64 	%rd15602, %rd15601, 32;
	and.b64  	%rd15603, %rd15520, 4294967295;
	and.b64  	%rd15604, %rd15570, 4294967295;
	add.s64 	%rd15605, %rd15602, %rd15603;
	add.s64 	%rd15606, %rd15605, %rd15604;
	shr.u64 	%rd15607, %rd15606, 32;
	add.s64 	%rd15608, %rd15571, %rd15607;
	add.s32 	%r2849, %r2848, %r2845;
	setp.lt.u32 	%p1219, %r2849, %r2848;
	selp.u64 	%rd15609, 1, 0, %p1219;
	and.b64  	%rd15610, %rd15581, 4294967295;
	add.s64 	%rd15611, %rd15610, %rd15609;
	add.s64 	%rd15612, %rd15611, %rd15552;
	shr.u64 	%rd15613, %rd15612, 32;
	and.b64  	%rd15614, %rd15586, 4294967295;
	add.s64 	%rd15615, %rd15613, %rd15614;
	add.s64 	%rd15616, %rd15615, %rd15555;
	shr.u64 	%rd15617, %rd15616, 32;
	and.b64  	%rd15618, %rd15591, 4294967295;
	add.s64 	%rd15619, %rd15617, %rd15618;
	add.s64 	%rd15620, %rd15619, %rd15558;
	shr.u64 	%rd15621, %rd15620, 32;
	and.b64  	%rd15622, %rd15596, 4294967295;
	add.s64 	%rd15623, %rd15621, %rd15622;
	add.s64 	%rd15624, %rd15623, %rd15561;
	shr.u64 	%rd15625, %rd15624, 32;
	and.b64  	%rd15626, %rd15601, 4294967295;
	add.s64 	%rd15627, %rd15625, %rd15626;
	add.s64 	%rd15628, %rd15627, %rd15564;
	shr.u64 	%rd15629, %rd15628, 32;
	and.b64  	%rd15630, %rd15606, 4294967295;
	add.s64 	%rd15631, %rd15629, %rd15630;
	add.s64 	%rd15632, %rd15631, %rd15567;
	cvt.u32.u64 	%r2850, %rd15632;
	shr.u64 	%rd15633, %rd15632, 32;
	add.s64 	%rd15634, %rd15633, %rd15608;
	add.s64 	%rd15635, %rd15634, %rd15548;
	shr.u64 	%rd15636, %rd15635, 32;
	and.b64  	%rd15637, %rd15635, 4294967295;
	mul.lo.s64 	%rd15638, %rd15637, 977;
	shr.u64 	%rd15639, %rd15638, 32;
	mad.lo.s64 	%rd15640, %rd15636, 977, %rd15639;
	cvt.u64.u32 	%rd15641, %r2847;
	and.b64  	%rd15642, %rd15638, 4294967295;
	add.s64 	%rd16123, %rd15642, %rd15641;
	shr.u64 	%rd15643, %rd16123, 32;
	cvt.u64.u32 	%rd15644, %r2849;
	add.s64 	%rd15645, %rd15643, %rd15644;
	add.s64 	%rd15646, %rd15635, %rd15640;
	and.b64  	%rd15647, %rd15646, 4294967295;
	add.s64 	%rd16122, %rd15645, %rd15647;
	shr.u64 	%rd15648, %rd16122, 32;
	and.b64  	%rd15649, %rd15612, 4294967295;
	add.s64 	%rd15650, %rd15648, %rd15649;
	add.s64 	%rd16121, %rd15650, %rd15636;
	shr.u64 	%rd15651, %rd16121, 32;
	and.b64  	%rd15652, %rd15616, 4294967295;
	add.s64 	%rd16120, %rd15651, %rd15652;
	shr.u64 	%rd15653, %rd16120, 32;
	and.b64  	%rd15654, %rd15620, 4294967295;
	add.s64 	%rd16119, %rd15653, %rd15654;
	shr.u64 	%rd15655, %rd16119, 32;
	and.b64  	%rd15656, %rd15624, 4294967295;
	add.s64 	%rd16118, %rd15655, %rd15656;
	shr.u64 	%rd15657, %rd16118, 32;
	and.b64  	%rd15658, %rd15628, 4294967295;
	add.s64 	%rd16117, %rd15657, %rd15658;
	{ .reg .b32 tmp; mov.b64 {tmp, %r2851}, %rd16117; }
	add.s32 	%r3111, %r2850, %r2851;
$L__BB1_1109:
	cvt.u32.u64 	%r891, %rd16122;
	cvt.u32.u64 	%r892, %rd16121;
	cvt.u32.u64 	%r893, %rd16120;
	cvt.u32.u64 	%r894, %rd16119;
	cvt.u32.u64 	%r895, %rd16118;
	cvt.u32.u64 	%r896, %rd16117;
	setp.lt.u32 	%p1220, %r3111, %r794;
	@%p1220 bra 	$L__BB1_1124;
	setp.gt.u32 	%p1221, %r3111, %r794;
	@%p1221 bra 	$L__BB1_1123;
	cvt.u32.u64 	%r2852, %rd1368;
	setp.gt.u32 	%p1222, %r2852, %r896;
	@%p1222 bra 	$L__BB1_1124;
	setp.lt.u32 	%p1223, %r2852, %r896;
	@%p1223 bra 	$L__BB1_1123;
	cvt.u32.u64 	%r2854, %rd1367;
	setp.gt.u32 	%p1224, %r2854, %r895;
	@%p1224 bra 	$L__BB1_1124;
	setp.lt.u32 	%p1225, %r2854, %r895;
	@%p1225 bra 	$L__BB1_1123;
	cvt.u32.u64 	%r2856, %rd1366;
	setp.gt.u32 	%p1226, %r2856, %r894;
	@%p1226 bra 	$L__BB1_1124;
	setp.lt.u32 	%p1227, %r2856, %r894;
	@%p1227 bra 	$L__BB1_1123;
	cvt.u32.u64 	%r2858, %rd1365;
	setp.gt.u32 	%p1228, %r2858, %r893;
	@%p1228 bra 	$L__BB1_1124;
	setp.lt.u32 	%p1229, %r2858, %r893;
	@%p1229 bra 	$L__BB1_1123;
	cvt.u32.u64 	%r2860, %rd1364;
	setp.gt.u32 	%p1230, %r2860, %r892;
	@%p1230 bra 	$L__BB1_1124;
	setp.lt.u32 	%p1231, %r2860, %r892;
	@%p1231 bra 	$L__BB1_1123;
	cvt.u32.u64 	%r2862, %rd1363;
	setp.gt.u32 	%p1232, %r2862, %r891;
	@%p1232 bra 	$L__BB1_1124;
	cvt.u32.u64 	%r2864, %rd1362;
	setp.ge.u32 	%p1233, %r2862, %r891;
	cvt.u32.u64 	%r2865, %rd16123;
	setp.gt.u32 	%p1234, %r2864, %r2865;
	and.pred  	%p1235, %p1233, %p1234;
	@%p1235 bra 	$L__BB1_1124;
$L__BB1_1123:
	and.b64  	%rd15660, %rd16123, 4294967295;
	sub.s64 	%rd16123, %rd15660, %rd1362;
	shr.u64 	%rd15661, %rd16123, 63;
	and.b64  	%rd15662, %rd16122, 4294967295;
	add.s64 	%rd15663, %rd15661, %rd1363;
	sub.s64 	%rd16122, %rd15662, %rd15663;
	shr.u64 	%rd15664, %rd16122, 63;
	and.b64  	%rd15665, %rd16121, 4294967295;
	add.s64 	%rd15666, %rd15664, %rd1364;
	sub.s64 	%rd16121, %rd15665, %rd15666;
	shr.u64 	%rd15667, %rd16121, 63;
	and.b64  	%rd15668, %rd16120, 4294967295;
	add.s64 	%rd15669, %rd15667, %rd1365;
	sub.s64 	%rd16120, %rd15668, %rd15669;
	shr.u64 	%rd15670, %rd16120, 63;
	and.b64  	%rd15671, %rd16119, 4294967295;
	add.s64 	%rd15672, %rd15670, %rd1366;
	sub.s64 	%rd16119, %rd15671, %rd15672;
	shr.u64 	%rd15673, %rd16119, 63;
	and.b64  	%rd15674, %rd16118, 4294967295;
	add.s64 	%rd15675, %rd15673, %rd1367;
	sub.s64 	%rd16118, %rd15674, %rd15675;
	shr.u64 	%rd15676, %rd16118, 63;
	and.b64  	%rd15677, %rd16117, 4294967295;
	add.s64 	%rd15678, %rd15676, %rd1368;
	sub.s64 	%rd16117, %rd15677, %rd15678;
	shr.u64 	%rd15679, %rd16117, 63;
	cvt.u32.u64 	%r2866, %rd15679;
	add.s32 	%r2867, %r794, %r2866;
	sub.s32 	%r3111, %r3111, %r2867;
	bra.uni 	$L__BB1_1109;
$L__BB1_1124:
	ld.param.u64 	%rd15702, [_Z32compute_compressed_pubkey_kernelPKhPh_param_1];
	cvta.to.global.u64 	%rd15680, %rd15702;
	cvt.u16.u64 	%rs41, %rd16123;
	and.b16  	%rs42, %rs41, 1;
	or.b16  	%rs43, %rs42, 2;
	st.global.u8 	[%rd15680], %rs43;
	shr.u64 	%rd15681, %rd16116, 24;
	st.global.u8 	[%rd15680+29], %rd15681;
	shr.u64 	%rd15682, %rd16116, 16;
	st.global.u8 	[%rd15680+30], %rd15682;
	shr.u64 	%rd15683, %rd16116, 8;
	st.global.u8 	[%rd15680+31], %rd15683;
	st.global.u8 	[%rd15680+32], %rd16116;
	shr.u64 	%rd15684, %rd16115, 24;
	st.global.u8 	[%rd15680+25], %rd15684;
	shr.u64 	%rd15685, %rd16115, 16;
	st.global.u8 	[%rd15680+26], %rd15685;
	shr.u64 	%rd15686, %rd16115, 8;
	st.global.u8 	[%rd15680+27], %rd15686;
	st.global.u8 	[%rd15680+28], %rd16115;
	shr.u64 	%rd15687, %rd16114, 24;
	st.global.u8 	[%rd15680+21], %rd15687;
	shr.u64 	%rd15688, %rd16114, 16;
	st.global.u8 	[%rd15680+22], %rd15688;
	shr.u64 	%rd15689, %rd16114, 8;
	st.global.u8 	[%rd15680+23], %rd15689;
	st.global.u8 	[%rd15680+24], %rd16114;
	shr.u64 	%rd15690, %rd16113, 24;
	st.global.u8 	[%rd15680+17], %rd15690;
	shr.u64 	%rd15691, %rd16113, 16;
	st.global.u8 	[%rd15680+18], %rd15691;
	shr.u64 	%rd15692, %rd16113, 8;
	st.global.u8 	[%rd15680+19], %rd15692;
	st.global.u8 	[%rd15680+20], %rd16113;
	shr.u64 	%rd15693, %rd16112, 24;
	st.global.u8 	[%rd15680+13], %rd15693;
	shr.u64 	%rd15694, %rd16112, 16;
	st.global.u8 	[%rd15680+14], %rd15694;
	shr.u64 	%rd15695, %rd16112, 8;
	st.global.u8 	[%rd15680+15], %rd15695;
	st.global.u8 	[%rd15680+16], %rd16112;
	shr.u64 	%rd15696, %rd16111, 24;
	st.global.u8 	[%rd15680+9], %rd15696;
	shr.u64 	%rd15697, %rd16111, 16;
	st.global.u8 	[%rd15680+10], %rd15697;
	shr.u64 	%rd15698, %rd16111, 8;
	st.global.u8 	[%rd15680+11], %rd15698;
	st.global.u8 	[%rd15680+12], %rd16111;
	shr.u64 	%rd15699, %rd16110, 24;
	st.global.u8 	[%rd15680+5], %rd15699;
	shr.u64 	%rd15700, %rd16110, 16;
	st.global.u8 	[%rd15680+6], %rd15700;
	shr.u64 	%rd15701, %rd16110, 8;
	st.global.u8 	[%rd15680+7], %rd15701;
	st.global.u8 	[%rd15680+8], %rd16110;
	shr.u32 	%r2868, %r3110, 24;
	st.global.u8 	[%rd15680+1], %r2868;
	shr.u32 	%r2869, %r3110, 16;
	st.global.u8 	[%rd15680+2], %r2869;
	shr.u32 	%r2870, %r3110, 8;
	st.global.u8 	[%rd15680+3], %r2870;
	st.global.u8 	[%rd15680+4], %r3110;
	ret;

}


// ===== COMPILED SASS (sm_100) =====

	.target	sm_100

	.elftype	@"ET_EXEC"


//--------------------- .note.nv.tkinfo           --------------------------
	.section	.note.nv.tkinfo,"",@"SHT_NOTE"
	.sectionflags	@"SHF_NOTE_NV_TKINFO"
	.tkinfo
        /*0018*/ 	.word	0x00000002
        /*0030*/ 	.string	""
        /*0030*/ 	.string	"ptxas"
        /*0030*/ 	.string	"Cuda compilation tools, release 13.0, V13.0.88"
        /*0030*/ 	.string	"Build cuda_13.0.r13.0/compiler.36424714_0"
        /*0030*/ 	.string	"-arch sm_100 -m 64 "



//--------------------- .note.nv.cuinfo           --------------------------
	.section	.note.nv.cuinfo,"",@"SHT_NOTE"
	.sectionflags	@"SHF_NOTE_NV_CUINFO"
        /*0018*/ 	.short	0x0002
        /*001a*/ 	.short	0x0064
        /*001c*/ 	.short	0x0082
	.zero		2


//--------------------- .nv.info                  --------------------------
	.section	.nv.info,"",@"SHT_CUDA_INFO"
	.align	4


	//----- nvinfo : EIATTR_REGCOUNT
	.align		4
        /*0000*/ 	.byte	0x04, 0x2f
        /*0002*/ 	.short	(.L_8 - .L_7)
	.align		4
.L_7:
        /*0004*/ 	.word	index@(_Z24compute_addresses_kernelPKhPhi)
        /*0008*/ 	.word	0x00000060


	//----- nvinfo : EIATTR_FRAME_SIZE
	.align		4
.L_8:
        /*000c*/ 	.byte	0x04, 0x11
        /*000e*/ 	.short	(.L_10 - .L_9)
	.align		4
.L_9:
        /*0010*/ 	.word	index@(_Z24compute_addresses_kernelPKhPhi)
        /*0014*/ 	.word	0x00000040


	//----- nvinfo : EIATTR_REGCOUNT
	.align		4
.L_10:
        /*0018*/ 	.byte	0x04, 0x2f
        /*001a*/ 	.short	(.L_12 - .L_11)
	.align		4
.L_11:
        /*001c*/ 	.word	index@(_Z32compute_compressed_pubkey_kernelPKhPh)
        /*0020*/ 	.word	0x00000068


	//----- nvinfo : EIATTR_FRAME_SIZE
	.align		4
.L_12:
        /*0024*/ 	.byte	0x04, 0x11
        /*0026*/ 	.short	(.L_14 - .L_13)
	.align		4
.L_13:
        /*0028*/ 	.word	index@(_Z32compute_compressed_pubkey_kernelPKhPh)
        /*002c*/ 	.word	0x00000040


	//----- nvinfo : EIATTR_MIN_STACK_SIZE
	.align		4
.L_14:
        /*0030*/ 	.byte	0x04, 0x12
        /*0032*/ 	.short	(.L_16 - .L_15)
	.align		4
.L_15:
        /*0034*/ 	.word	index@(_Z32compute_compressed_pubkey_kernelPKhPh)
        /*0038*/ 	.word	0x00000040


	//----- nvinfo : EIATTR_MIN_STACK_SIZE
	.align		4
.L_16:
        /*003c*/ 	.byte	0x04, 0x12
        /*003e*/ 	.short	(.L_18 - .L_17)
	.align		4
.L_17:
        /*0040*/ 	.word	index@(_Z24compute_addresses_kernelPKhPhi)
        /*0044*/ 	.word	0x00000040
.L_18:


//--------------------- .nv.compat                --------------------------
	.section	.nv.compat,"",@"SHT_CUDA_COMPAT_INFO"
	.align	4
        /*0000*/ 	.byte	0x02, 0x09, 0x00, 0x00, 0x02, 0x02, 0x01, 0x00, 0x02, 0x05, 0x05, 0x00, 0x03, 0x07, 0x01, 0x01
        /*0010*/ 	.byte	0x02, 0x03, 0x00, 0x00, 0x02, 0x06, 0x01, 0x00, 0x04, 0x0b, 0x08, 0x00, 0x09, 0x00, 0x00, 0x00
        /*0020*/ 	.byte	0x00, 0x00, 0x00, 0x00


//--------------------- .nv.info._Z32compute_compressed_pubkey_kernelPKhPh --------------------------
	.section	.nv.info._Z32compute_compressed_pubkey_kernelPKhPh,"",@"SHT_CUDA_INFO"
	.sectionflags	@""
	.align	4


	//----- nvinfo : EIATTR_CUDA_API_VERSION
	.align		4
        /*0000*/ 	.byte	0x04, 0x37
        /*0002*/ 	.short	(.L_20 - .L_19)
.L_19:
        /*0004*/ 	.word	0x00000082


	//----- nvinfo : EIATTR_KPARAM_INFO
	.align		4
.L_20:
        /*0008*/ 	.byte	0x04, 0x17
        /*000a*/ 	.short	(.L_22 - .L_21)
.L_21:
        /*000c*/ 	.word	0x00000000
        /*0010*/ 	.short	0x0001
        /*0012*/ 	.short	0x0008
        /*0014*/ 	.byte	0x00, 0xf5, 0x21, 0x00


	//----- nvinfo : EIATTR_KPARAM_INFO
	.align		4
.L_22:
        /*0018*/ 	.byte	0x04, 0x17
        /*001a*/ 	.short	(.L_24 - .L_23)
.L_23:
        /*001c*/ 	.word	0x00000000
        /*0020*/ 	.short	0x0000
        /*0022*/ 	.short	0x0000
        /*0024*/ 	.byte	0x00, 0xf5, 0x21, 0x00


	//----- nvinfo : EIATTR_SPARSE_MMA_MASK
	.align		4
.L_24:
        /*0028*/ 	.byte	0x03, 0x50
        /*002a*/ 	.short	0x0000


	//----- nvinfo : EIATTR_MAXREG_COUNT
	.align		4
        /*002c*/ 	.byte	0x03, 0x1b
        /*002e*/ 	.short	0x00ff


	//----- nvinfo : EIATTR_MERCURY_ISA_VERSION
	.align		4
        /*0030*/ 	.byte	0x03, 0x5f
        /*0032*/ 	.short	0x0101


	//----- nvinfo : EIATTR_VRC_CTA_INIT_COUNT
	.align		4
        /*0034*/ 	.byte	0x02, 0x4a
	.zero		1
	.zero		1


	//----- nvinfo : EIATTR_EXIT_INSTR_OFFSETS
	.align		4
        /*0038*/ 	.byte	0x04, 0x1c
        /*003a*/ 	.short	(.L_26 - .L_25)


	//   ....[0]....
.L_25:
        /*003c*/ 	.word	0x0003dcd0


	//----- nvinfo : EIATTR_CBANK_PARAM_SIZE
	.align		4
.L_26:
        /*0040*/ 	.byte	0x03, 0x19
        /*0042*/ 	.short	0x0010


	//----- nvinfo : EIATTR_PARAM_CBANK
	.align		4
        /*0044*/ 	.byte	0x04, 0x0a
        /*0046*/ 	.short	(.L_28 - .L_27)
	.align		4
.L_27:
        /*0048*/ 	.word	index@(.nv.constant0._Z32compute_compressed_pubkey_kernelPKhPh)
        /*004c*/ 	.short	0x0380
        /*004e*/ 	.short	0x0010


	//----- nvinfo : EIATTR_SW_WAR
	.align		4
.L_28:
        /*0050*/ 	.byte	0x04, 0x36
        /*0052*/ 	.short	(.L_30 - .L_29)
.L_29:
        /*0054*/ 	.word	0x00000008
.L_30:


//--------------------- .nv.info._Z24compute_addresses_kernelPKhPhi --------------------------
	.section	.nv.info._Z24compute_addresses_kernelPKhPhi,"",@"SHT_CUDA_INFO"
	.sectionflags	@""
	.align	4


	//----- nvinfo : EIATTR_CUDA_API_VERSION
	.align		4
        /*0000*/ 	.byte	0x04, 0x37
        /*0002*/ 	.short	(.L_32 - .L_31)
.L_31:
        /*0004*/ 	.word	0x00000082


	//----- nvinfo : EIATTR_KPARAM_INFO
	.align		4
.L_32:
        /*0008*/ 	.byte	0x04, 0x17
        /*000a*/ 	.short	(.L_34 - .L_33)
.L_33:
        /*000c*/ 	.word	0x00000000
        /*0010*/ 	.short	0x0002
        /*0012*/ 	.short	0x0010
        /*0014*/ 	.byte	0x00, 0xf0, 0x11, 0x00


	//----- nvinfo : EIATTR_KPARAM_INFO
	.align		4
.L_34:
        /*0018*/ 	.byte	0x04, 0x17
        /*001a*/ 	.short	(.L_36 - .L_35)
.L_35:
        /*001c*/ 	.word	0x00000000
        /*0020*/ 	.short	0x0001
        /*0022*/ 	.short	0x0008
        /*0024*/ 	.byte	0x00, 0xf5, 0x21, 0x00


	//----- nvinfo : EIATTR_KPARAM_INFO
	.align		4
.L_36:
        /*0028*/ 	.byte	0x04, 0x17
        /*002a*/ 	.short	(.L_38 - .L_37)
.L_37:
        /*002c*/ 	.word	0x00000000
        /*0030*/ 	.short	0x0000
        /*0032*/ 	.short	0x0000
        /*0034*/ 	.byte	0x00, 0xf5, 0x21, 0x00


	//----- nvinfo : EIATTR_SPARSE_MMA_MASK
	.align		4
.L_38:
        /*0038*/ 	.byte	0x03, 0x50
        /*003a*/ 	.short	0x0000


	//----- nvinfo : EIATTR_MAXREG_COUNT
	.align		4
        /*003c*/ 	.byte	0x03, 0x1b
        /*003e*/ 	.short	0x00ff


	//----- nvinfo : EIATTR_MERCURY_ISA_VERSION
	.align		4
        /*0040*/ 	.byte	0x03, 0x5f
        /*0042*/ 	.short	0x0101


	//----- nvinfo : EIATTR_VRC_CTA_INIT_COUNT
	.align		4
        /*0044*/ 	.byte	0x02, 0x4a
	.zero		1
	.zero		1


	//----- nvinfo : EIATTR_EXIT_INSTR_OFFSETS
	.align		4
        /*0048*/ 	.byte	0x04, 0x1c
        /*004a*/ 	.short	(.L_40 - .L_39)


	//   ....[0]....
.L_39:
        /*004c*/ 	.word	0x00000080


	//   ....[1]....
        /*0050*/ 	.word	0x00040190


	//----- nvinfo : EIATTR_CRS_STACK_SIZE
	.align		4
.L_40:
        /*0054*/ 	.byte	0x04, 0x1e
        /*0056*/ 	.short	(.L_42 - .L_41)
.L_41:
        /*0058*/ 	.word	0x00000000


	//----- nvinfo : EIATTR_CBANK_PARAM_SIZE
	.align		4
.L_42:
        /*005c*/ 	.byte	0x03, 0x19
        /*005e*/ 	.short	0x0014


	//----- nvinfo : EIATTR_PARAM_CBANK
	.align		4
        /*0060*/ 	.byte	0x04, 0x0a
        /*0062*/ 	.short	(.L_44 - .L_43)
	.align		4
.L_43:
        /*0064*/ 	.word	index@(.nv.constant0._Z24compute_addresses_kernelPKhPhi)
        /*0068*/ 	.short	0x0380
        /*006a*/ 	.short	0x0014


	//----- nvinfo : EIATTR_SW_WAR
	.align		4
.L_44:
        /*006c*/ 	.byte	0x04, 0x36
        /*006e*/ 	.short	(.L_46 - .L_45)
.L_45:
        /*0070*/ 	.word	0x00000008
.L_46:


//--------------------- .nv.callgraph             --------------------------
	.section	.nv.callgraph,"",@"SHT_CUDA_CALLGRAPH"
	.align	4
	.sectionentsize	8
	.align		4
        /*0000*/ 	.word	0x00000000
	.align		4
        /*0004*/ 	.word	0xffffffff
	.align		4
        /*0008*/ 	.word	0x00000000
	.align		4
        /*000c*/ 	.word	0xfffffffe
	.align		4
        /*0010*/ 	.word	0x00000000
	.align		4
        /*0014*/ 	.word	0xfffffffd
	.align		4
        /*0018*/ 	.word	0x00000000
	.align		4
        /*001c*/ 	.word	0xfffffffc


//--------------------- .nv.constant3             --------------------------
	.section	.nv.constant3,"a",@progbits
	.align	4
.nv.constant3:
	.type		FIELD_P,@object
	.size		FIELD_P,(GROUP_N - FIELD_P)
FIELD_P:
        /*0000*/ 	.byte	0x2f, 0xfc, 0xff, 0xff, 0xfe, 0xff, 0xff, 0xff, 0xff, 0xff, 0xff, 0xff, 0xff, 0xff, 0xff, 0xff
        /*0010*/ 	.byte	0xff, 0xff, 0xff, 0xff, 0xff, 0xff, 0xff, 0xff, 0xff, 0xff, 0xff, 0xff, 0xff, 0xff, 0xff, 0xff
	.type		GROUP_N,@object
	.size		GROUP_N,(GEN_X - GROUP_N)
GROUP_N:
        /*0020*/ 	.byte	0x41, 0x41, 0x36, 0xd0, 0x8c, 0x5e, 0xd2, 0xbf, 0x3b, 0xa0, 0x48, 0xaf, 0xe6, 0xdc, 0xae, 0xba
        /*0030*/ 	.byte	0xfe, 0xff, 0xff, 0xff, 0xff, 0xff, 0xff, 0xff, 0xff, 0xff, 0xff, 0xff, 0xff, 0xff, 0xff, 0xff
	.type		GEN_X,@object
	.size		GEN_X,(GEN_Y - GEN_X)
GEN_X:
        /*0040*/ 	.byte	0x98, 0x17, 0xf8, 0x16, 0x5b, 0x81, 0xf2, 0x59, 0xd9, 0x28, 0xce, 0x2d, 0xdb, 0xfc, 0x9b, 0x02
        /*0050*/ 	.byte	0x07, 0x0b, 0x87, 0xce, 0x95, 0x62, 0xa0, 0x55, 0xac, 0xbb, 0xdc, 0xf9, 0x7e, 0x66, 0xbe, 0x79
	.type		GEN_Y,@object
	.size		GEN_Y,(.L_3 - GEN_Y)
GEN_Y:
        /*0060*/ 	.byte	0xb8, 0xd4, 0x10, 0xfb, 0x8f, 0xd0, 0x47, 0x9c, 0x19, 0x54, 0x85, 0xa6, 0x48, 0xb4, 0x17, 0xfd
        /*0070*/ 	.byte	0xa8, 0x08, 0x11, 0x0e, 0xfc, 0xfb, 0xa4, 0x5d, 0x65, 0xc4, 0xa3, 0x26, 0x77, 0xda, 0x3a, 0x48
.L_3:


//--------------------- .nv.constant4             --------------------------
	.section	.nv.constant4,"a",@progbits
	.align	8
	.align		8
.nv.constant4:
        /*0000*/ 	.dword	KECCAK_RC
	.align		8
        /*0008*/ 	.dword	KECCAK_ROT
	.align		8
        /*0010*/ 	.dword	KECCAK_PI


//--------------------- .text._Z32compute_compressed_pubkey_kernelPKhPh --------------------------
	.section	.text._Z32compute_compressed_pubkey_kernelPKhPh,"ax",@progbits
	.align	128
        .global         _Z32compute_compressed_pubkey_kernelPKhPh
        .type           _Z32compute_compressed_pubkey_kernelPKhPh,@function
        .size           _Z32compute_compressed_pubkey_kernelPKhPh,(.L_x_474 - _Z32compute_compressed_pubkey_kernelPKhPh)
        .other          _Z32compute_compressed_pubkey_kernelPKhPh,@"STO_CUDA_ENTRY STV_DEFAULT"
_Z32compute_compressed_pubkey_kernelPKhPh:
.text._Z32compute_compressed_pubkey_kernelPKhPh:
[----:B------:R-:W0:Y:S08]  /*0000*/  LDC R1, c[0x0][0x37c] ;  /* 0x0000df00ff017b82 */ /* 0x000e300000000800 */
[----:B------:R-:W1:Y:S01]  /*0010*/  LDC.64 R2, c[0x0][0x380] ;  /* 0x0000e000ff027b82 */ /* 0x000e620000000a00 */
[----:B------:R-:W1:Y:S01]  /*0020*/  LDCU.64 UR10, c[0x0][0x358] ;  /* 0x00006b00ff0a77ac */ /* 0x000e620008000a00 */
[----:B0-----:R-:W-:Y:S01]  /*0030*/  VIADD R1, R1, 0xffffffc0 ;  /* 0xffffffc001017836 */ /* 0x001fe20000000000 */
[----:B-1----:R-:W2:Y:S04]  /*0040*/  LDG.E.U8 R14, desc[UR10][R2.64+0x19] ;  /* 0x0000190a020e7981 */ /* 0x002ea8000c1e1100 */
[----:B------:R-:W3:Y:S04]  /*0050*/  LDG.E.U8 R47, desc[UR10][R2.64+0x1] ;  /* 0x0000010a022f7981 */ /* 0x000ee8000c1e1100 */
[----:B------:R-:W4:Y:S04]  /*0060*/  LDG.E.U8 R28, desc[UR10][R2.64+0x11] ;  /* 0x0000110a021c7981 */ /* 0x000f28000c1e1100 */
[----:B------:R-:W5:Y:S04]  /*0070*/  LDG.E.U8 R32, desc[UR10][R2.64+0xd] ;  /* 0x00000d0a02207981 */ /* 0x000f68000c1e1100 */
        /* <DEDUP_REMOVED lines=27> */
[----:B------:R0:W5:Y:S01]  /*0230*/  LDG.E.U8 R44, desc[UR10][R2.64+0x7] ;  /* 0x0000070a022c7981 */ /* 0x000162000c1e1100 */
[----:B--2---:R-:W-:-:S02]  /*0240*/  IMAD.U32 R4, R14, 0x10000, RZ ;  /* 0x000100000e047824 */ /* 0x004fc400078e00ff */
[----:B---3--:R-:W-:-:S03]  /*0250*/  IMAD.U32 R11, R47, 0x10000, RZ ;  /* 0x000100002f0b7824 */ /* 0x008fc600078e00ff */
[----:B------:R-:W-:Y:S01]  /*0260*/  LOP3.LUT R4, R4, 0xff0000, RZ, 0xc0, !PT ;  /* 0x00ff000004047812 */ /* 0x000fe200078ec0ff */
[----:B----4-:R-:W-:Y:S01]  /*0270*/  IMAD.U32 R6, R28, 0x10000, RZ ;  /* 0x000100001c067824 */ /* 0x010fe200078e00ff */
[----:B------:R-:W-:Y:S01]  /*0280*/  LOP3.LUT R11, R11, 0xff0000, RZ, 0xc0, !PT ;  /* 0x00ff00000b0b7812 */ /* 0x000fe200078ec0ff */
[----:B-----5:R-:W-:Y:S01]  /*0290*/  IMAD.U32 R7, R32, 0x10000, RZ ;  /* 0x0001000020077824 */ /* 0x020fe200078e00ff */
[----:B------:R-:W-:Y:S02]  /*02a0*/  SHF.L.U32 R5, R23, 0x10, RZ ;  /* 0x0000001017057819 */ /* 0x000fe400000006ff */
[----:B------:R-:W-:Y:S01]  /*02b0*/  SHF.L.U32 R10, R42, 0x10, RZ ;  /* 0x000000102a0a7819 */ /* 0x000fe200000006ff */
[----:B------:R-:W-:Y:S01]  /*02c0*/  IMAD.U32 R0, R60, 0x10000, RZ ;  /* 0x000100003c007824 */ /* 0x000fe200078e00ff */
[----:B0-----:R-:W-:Y:S01]  /*02d0*/  LOP3.LUT R2, R5, 0xff0000, RZ, 0xc0, !PT ;  /* 0x00ff000005027812 */ /* 0x001fe200078ec0ff */
[----:B------:R-:W-:Y:S01]  /*02e0*/  IMAD.U32 R9, R37, 0x10000, RZ ;  /* 0x0001000025097824 */ /* 0x000fe200078e00ff */
[----:B------:R-:W-:-:S02]  /*02f0*/  LOP3.LUT R6, R6, 0xff0000, RZ, 0xc0, !PT ;  /* 0x00ff000006067812 */ /* 0x000fc400078ec0ff */
[----:B------:R-:W-:Y:S01]  /*0300*/  LOP3.LUT R8, R7, 0xff0000, RZ, 0xc0, !PT ;  /* 0x00ff000007087812 */ /* 0x000fe200078ec0ff */
[----:B------:R-:W-:Y:S01]  /*0310*/  IMAD R5, R15, 0x100, R4 ;  /* 0x000001000f057824 */ /* 0x000fe200078e0204 */
[----:B------:R-:W-:Y:S02]  /*0320*/  LOP3.LUT R10, R10, 0xff0000, RZ, 0xc0, !PT ;  /* 0x00ff00000a0a7812 */ /* 0x000fe400078ec0ff */
[----:B------:R-:W-:Y:S01]  /*0330*/  LOP3.LUT R0, R0, 0xff0000, RZ, 0xc0, !PT ;  /* 0x00ff000000007812 */ /* 0x000fe200078ec0ff */
[----:B------:R-:W-:Y:S01]  /*0340*/  IMAD R4, R48, 0x100, R11 ;  /* 0x0000010030047824 */ /* 0x000fe200078e020b */
[----:B------:R-:W-:Y:S01]  /*0350*/  LOP3.LUT R9, R9, 0xff0000, RZ, 0xc0, !PT ;  /* 0x00ff000009097812 */ /* 0x000fe200078ec0ff */
[----:B------:R-:W-:Y:S02]  /*0360*/  IMAD.SHL.U32 R19, R18, 0x1000000, RZ ;  /* 0x0100000012137824 */ /* 0x000fe400078e00ff */
[----:B------:R-:W-:Y:S02]  /*0370*/  IMAD.SHL.U32 R13, R12, 0x1000000, RZ ;  /* 0x010000000c0d7824 */ /* 0x000fe400078e00ff */
[----:B------:R-:W-:-:S02]  /*0380*/  IMAD.SHL.U32 R22, R17, 0x1000000, RZ ;  /* 0x0100000011167824 */ /* 0x000fc400078e00ff */
[----:B------:R-:W-:Y:S02]  /*0390*/  IMAD.SHL.U32 R26, R24, 0x1000000, RZ ;  /* 0x01000000181a7824 */ /* 0x000fe400078e00ff */
[----:B------:R-:W-:Y:S02]  /*03a0*/  IMAD.SHL.U32 R3, R30, 0x1000000, RZ ;  /* 0x010000001e037824 */ /* 0x000fe400078e00ff */
[----:B------:R-:W-:Y:S02]  /*03b0*/  IMAD.SHL.U32 R36, R35, 0x1000000, RZ ;  /* 0x0100000023247824 */ /* 0x000fe400078e00ff */
[----:B------:R-:W-:Y:S02]  /*03c0*/  IMAD.SHL.U32 R41, R40, 0x1000000, RZ ;  /* 0x0100000028297824 */ /* 0x000fe400078e00ff */
[----:B------:R-:W-:Y:S02]  /*03d0*/  IMAD R2, R25, 0x100, R2 ;  /* 0x0000010019027824 */ /* 0x000fe400078e0202 */
[----:B------:R-:W-:-:S02]  /*03e0*/  IMAD R7, R29, 0x100, R6 ;  /* 0x000001001d077824 */ /* 0x000fc400078e0206 */
[----:B------:R-:W-:Y:S02]  /*03f0*/  IMAD R8, R33, 0x100, R8 ;  /* 0x0000010021087824 */ /* 0x000fe400078e0208 */
[----:B------:R-:W-:Y:S02]  /*0400*/  IMAD R10, R43, 0x100, R10 ;  /* 0x000001002b0a7824 */ /* 0x000fe400078e020a */
[----:B------:R-:W-:Y:S01]  /*0410*/  IMAD.SHL.U32 R46, R45, 0x1000000, RZ ;  /* 0x010000002d2e7824 */ /* 0x000fe200078e00ff */
[----:B------:R-:W-:Y:S02]  /*0420*/  LEA R0, R21, R0, 0x8 ;  /* 0x0000000015007211 */ /* 0x000fe400078e40ff */
[----:B------:R-:W-:Y:S01]  /*0430*/  LEA R9, R38, R9, 0x8 ;  /* 0x0000000926097211 */ /* 0x000fe200078e40ff */
[----:B------:R-:W-:Y:S01]  /*0440*/  IMAD.IADD R51, R49, 0x1, R4 ;  /* 0x0000000131337824 */ /* 0x000fe200078e0204 */
[----:B------:R-:W-:-:S03]  /*0450*/  IADD3 R4, PT, PT, R19, R0, R20 ;  /* 0x0000000013047210 */ /* 0x000fc60007ffe014 */
[----:B------:R-:W-:Y:S01]  /*0460*/  IMAD.IADD R11, R46, 0x1, R51 ;  /* 0x000000012e0b7824 */ /* 0x000fe200078e0233 */
[----:B------:R-:W-:Y:S02]  /*0470*/  IADD3 R5, PT, PT, R13, R5, R16 ;  /* 0x000000050d057210 */ /* 0x000fe40007ffe010 */
[----:B------:R-:W-:Y:S02]  /*0480*/  IADD3 R6, PT, PT, R22, R2, R27 ;  /* 0x0000000216067210 */ /* 0x000fe40007ffe01b */
[----:B------:R-:W-:Y:S02]  /*0490*/  IADD3 R7, PT, PT, R26, R7, R31 ;  /* 0x000000071a077210 */ /* 0x000fe40007ffe01f */
[----:B------:R-:W-:Y:S02]  /*04a0*/  IADD3 R8, PT, PT, R3, R8, R34 ;  /* 0x0000000803087210 */ /* 0x000fe40007ffe022 */
[----:B------:R-:W-:Y:S02]  /*04b0*/  IADD3 R9, PT, PT, R36, R9, R39 ;  /* 0x0000000924097210 */ /* 0x000fe40007ffe027 */
[----:B------:R-:W-:Y:S01]  /*04c0*/  IADD3 R10, PT, PT, R41, R10, R44 ;  /* 0x0000000a290a7210 */ /* 0x000fe20007ffe02c */
[----:B------:R0:W-:Y:S04]  /*04d0*/  STL.128 [R1+0x20], R4 ;  /* 0x0000200401007387 */ /* 0x0001e80000100c00 */
[----:B------:R0:W-:Y:S01]  /*04e0*/  STL.128 [R1+0x30], R8 ;  /* 0x0000300801007387 */ /* 0x0001e20000100c00 */
[----:B------:R-:W-:Y:S01]  /*04f0*/  LOP3.LUT P0, RZ, R51, R46, RZ, 0xfc, !PT ;  /* 0x0000002e33ff7212 */ /* 0x000fe2000780fcff */
[----:B------:R-:W-:-:S02]  /*0500*/  IMAD.MOV.U32 R2, RZ, RZ, R1 ;  /* 0x000000ffff027224 */ /* 0x000fc400078e0001 */
[----:B------:R-:W-:-:S10]  /*0510*/  VIADD R0, R1, 0x20 ;  /* 0x0000002001007836 */ /* 0x000fd40000000000 */
[----:B------:R-:W-:Y:S05]  /*0520*/  @!P0 BRA `(.L_x_0) ;  /* 0x0000000400708947 */ /* 0x000fea0003800000 */
[----:B------:R-:W-:Y:S01]  /*0530*/  ISETP.GE.AND P0, PT, R46, RZ, PT ;  /* 0x000000ff2e00720c */ /* 0x000fe20003f06270 */
[----:B------:R-:W-:Y:S01]  /*0540*/  UMOV UR4, 0xe0 ;  /* 0x000000e000047882 */ /* 0x000fe20000000000 */
[----:B------:R-:W-:-:S11]  /*0550*/  HFMA2 R81, -RZ, RZ, 0, 1.847743988037109375e-06 ;  /* 0x0000001fff517431 */ /* 0x000fd600000001ff */
[----:B------:R-:W-:Y:S05]  /*0560*/  @!P0 BRA `(.L_x_1) ;  /* 0x0000002c00f48947 */ /* 0x000fea0003800000 */
[----:B------:R-:W-:Y:S01]  /*0570*/  LOP3.LUT P0, RZ, R45, 0x40, RZ, 0xc0, !PT ;  /* 0x000000402dff7812 */ /* 0x000fe2000780c0ff */
[----:B------:R-:W-:-:S12]  /*0580*/  IMAD.MOV.U32 R81, RZ, RZ, 0x1e ;  /* 0x0000001eff517424 */ /* 0x000fd800078e00ff */
[----:B------:R-:W-:Y:S05]  /*0590*/  @P0 BRA `(.L_x_1) ;  /* 0x0000002c00e80947 */ /* 0x000fea0003800000 */
        /* <DEDUP_REMOVED lines=13> */
[----:B------:R-:W-:-:S12]  /*0670*/  HFMA2 R81, -RZ, RZ, 0, 1.490116119384765625e-06 ;  /* 0x00000019ff517431 */ /* 0x000fd800000001ff */
[----:B------:R-:W-:Y:S05]  /*0680*/  @P0 BRA `(.L_x_1) ;  /* 0x0000002c00ac0947 */ /* 0x000fea0003800000 */
[----:B------:R-:W-:Y:S01]  /*0690*/  ISETP.NE.AND P0, PT, R45, RZ, PT ;  /* 0x000000ff2d00720c */ /* 0x000fe20003f05270 */
        /* <DEDUP_REMOVED lines=14> */
[----:B------:R-:W-:Y:S02]  /*0780*/  LOP3.LUT P0, RZ, R47, 0x8, RZ, 0xc0, !PT ;  /* 0x000000082fff7812 */ /* 0x000fe4000780c0ff */
[----:B------:R-:W-:-:S11]  /*0790*/  MOV R81, 0x13 ;  /* 0x0000001300517802 */ /* 0x000fd60000000f00 */
[----:B------:R-:W-:Y:S05]  /*07a0*/  @P0 BRA `(.L_x_1) ;  /* 0x0000002c00640947 */ /* 0x000fea0003800000 */
[----:B------:R-:W-:Y:S01]  /*07b0*/  LOP3.LUT P0, RZ, R47, 0x4, RZ, 0xc0, !PT ;  /* 0x000000042fff7812 */ /* 0x000fe2000780c0ff */
[----:B------:R-:W-:-:S12]  /*07c0*/  IMAD.MOV.U32 R81, RZ, RZ, 0x12 ;  /* 0x00000012ff517424 */ /* 0x000fd800078e00ff */
[----:B------:R-:W-:Y:S05]  /*07d0*/  @P0 BRA `(.L_x_1) ;  /* 0x0000002c00580947 */ /* 0x000fea0003800000 */
[----:B------:R-:W-:Y:S01]  /*07e0*/  LOP3.LUT P0, RZ, R47, 0x2, RZ, 0xc0, !PT ;  /* 0x000000022fff7812 */ /* 0x000fe2000780c0ff */
[----:B------:R-:W-:-:S12]  /*07f0*/  IMAD.MOV.U32 R81, RZ, RZ, 0x11 ;  /* 0x00000011ff517424 */ /* 0x000fd800078e00ff */
        /* <DEDUP_REMOVED lines=11> */
[----:B------:R-:W-:-:S12]  /*08b0*/  HFMA2 R81, -RZ, RZ, 0, 7.74860382080078125e-07 ;  /* 0x0000000dff517431 */ /* 0x000fd800000001ff */
        /* <DEDUP_REMOVED lines=32> */
[----:B------:R-:W-:-:S04]  /*0ac0*/  SHF.R.U32.HI R49, RZ, 0x1, R49 ;  /* 0x00000001ff317819 */ /* 0x000fc80000011631 */
[----:B------:R-:W-:Y:S01]  /*0ad0*/  SEL R81, R49, 0x2, !P0 ;  /* 0x0000000231517807 */ /* 0x000fe20004000000 */
[----:B------:R-:W-:Y:S06]  /*0ae0*/  BRA `(.L_x_1) ;  /* 0x0000002800947947 */ /* 0x000fec0003800000 */
.L_x_0:
[----:B------:R-:W-:-:S13]  /*0af0*/  ISETP.NE.AND P0, PT, R10, RZ, PT ;  /* 0x000000ff0a00720c */ /* 0x000fda0003f05270 */
[----:B------:R-:W-:Y:S05]  /*0b00*/  @!P0 BRA `(.L_x_2) ;  /* 0x0000000400708947 */ /* 0x000fea0003800000 */
[----:B------:R-:W-:Y:S01]  /*0b10*/  ISETP.GE.AND P0, PT, R41, RZ, PT ;  /* 0x000000ff2900720c */ /* 0x000fe20003f06270 */
[----:B------:R-:W-:Y:S01]  /*0b20*/  UMOV UR4, 0xc0 ;  /* 0x000000c000047882 */ /* 0x000fe20000000000 */
[----:B------:R-:W-:-:S11]  /*0b30*/  IMAD.MOV.U32 R81, RZ, RZ, 0x1f ;  /* 0x0000001fff517424 */ /* 0x000fd600078e00ff */
[----:B------:R-:W-:Y:S05]  /*0b40*/  @!P0 BRA `(.L_x_1) ;  /* 0x00000028007c8947 */ /* 0x000fea0003800000 */
[----:B------:R-:W-:Y:S01]  /*0b50*/  LOP3.LUT P0, RZ, R40, 0x40, RZ, 0xc0, !PT ;  /* 0x0000004028ff7812 */ /* 0x000fe2000780c0ff */
[----:B------:R-:W-:-:S12]  /*0b60*/  HFMA2 R81, -RZ, RZ, 0, 1.78813934326171875e-06 ;  /* 0x0000001eff517431 */ /* 0x000fd800000001ff */
        /* <DEDUP_REMOVED lines=16> */
[----:B------:R-:W-:Y:S02]  /*0c70*/  ISETP.NE.AND P0, PT, R40, RZ, PT ;  /* 0x000000ff2800720c */ /* 0x000fe40003f05270 */
        /* <DEDUP_REMOVED lines=18> */
[----:B------:R-:W-:-:S12]  /*0da0*/  HFMA2 R81, -RZ, RZ, 0, 1.07288360595703125e-06 ;  /* 0x00000012ff517431 */ /* 0x000fd800000001ff */
        /* <DEDUP_REMOVED lines=35> */
[----:B------:R-:W-:-:S12]  /*0fe0*/  HFMA2 R81, -RZ, RZ, 0, 3.5762786865234375e-07 ;  /* 0x00000006ff517431 */ /* 0x000fd800000001ff */
        /* <DEDUP_REMOVED lines=14> */
.L_x_2:
[----:B------:R-:W-:-:S13]  /*10d0*/  ISETP.NE.AND P0, PT, R9, RZ, PT ;  /* 0x000000ff0900720c */ /* 0x000fda0003f05270 */
[----:B------:R-:W-:Y:S05]  /*10e0*/  @!P0 BRA `(.L_x_3) ;  /* 0x0000000400708947 */ /* 0x000fea0003800000 */
[----:B------:R-:W-:Y:S01]  /*10f0*/  ISETP.GE.AND P0, PT, R36, RZ, PT ;  /* 0x000000ff2400720c */ /* 0x000fe20003f06270 */
[----:B------:R-:W-:Y:S01]  /*1100*/  UMOV UR4, 0xa0 ;  /* 0x000000a000047882 */ /* 0x000fe20000000000 */
[----:B------:R-:W-:-:S11]  /*1110*/  IMAD.MOV.U32 R81, RZ, RZ, 0x1f ;  /* 0x0000001fff517424 */ /* 0x000fd600078e00ff */
[----:B------:R-:W-:Y:S05]  /*1120*/  @!P0 BRA `(.L_x_1) ;  /* 0x0000002400048947 */ /* 0x000fea0003800000 */
[----:B------:R-:W-:Y:S01]  /*1130*/  LOP3.LUT P0, RZ, R35, 0x40, RZ, 0xc0, !PT ;  /* 0x0000004023ff7812 */ /* 0x000fe2000780c0ff */
[----:B------:R-:W-:-:S12]  /*1140*/  IMAD.MOV.U32 R81, RZ, RZ, 0x1e ;  /* 0x0000001eff517424 */ /* 0x000fd800078e00ff */
[----:B------:R-:W-:Y:S05]  /*1150*/  @P0 BRA `(.L_x_1) ;  /* 0x0000002000f80947 */ /* 0x000fea0003800000 */
[----:B------:R-:W-:Y:S01]  /*1160*/  LOP3.LUT P0, RZ, R35, 0x20, RZ, 0xc0, !PT ;  /* 0x0000002023ff7812 */ /* 0x000fe2000780c0ff */
[----:B------:R-:W-:-:S12]  /*1170*/  HFMA2 R81, -RZ, RZ, 0, 1.728534698486328125e-06 ;  /* 0x0000001dff517431 */ /* 0x000fd800000001ff */
        /* <DEDUP_REMOVED lines=35> */
[----:B------:R-:W-:-:S12]  /*13b0*/  HFMA2 R81, -RZ, RZ, 0, 1.013278961181640625e-06 ;  /* 0x00000011ff517431 */ /* 0x000fd800000001ff */
        /* <DEDUP_REMOVED lines=35> */
[----:B------:R-:W-:-:S12]  /*15f0*/  HFMA2 R81, -RZ, RZ, 0, 2.98023223876953125e-07 ;  /* 0x00000005ff517431 */ /* 0x000fd800000001ff */
        /* <DEDUP_REMOVED lines=11> */
.L_x_3:
        /* <DEDUP_REMOVED lines=13> */
[----:B------:R-:W-:-:S12]  /*1780*/  HFMA2 R81, -RZ, RZ, 0, 1.6689300537109375e-06 ;  /* 0x0000001cff517431 */ /* 0x000fd800000001ff */
        /* <DEDUP_REMOVED lines=35> */
[----:B------:R-:W-:-:S12]  /*19c0*/  HFMA2 R81, -RZ, RZ, 0, 9.5367431640625e-07 ;  /* 0x00000010ff517431 */ /* 0x000fd800000001ff */
        /* <DEDUP_REMOVED lines=35> */
[----:B------:R-:W-:-:S12]  /*1c00*/  HFMA2 R81, -RZ, RZ, 0, 2.384185791015625e-07 ;  /* 0x00000004ff517431 */ /* 0x000fd800000001ff */
        /* <DEDUP_REMOVED lines=8> */
.L_x_4:
        /* <DEDUP_REMOVED lines=16> */
[----:B------:R-:W-:-:S12]  /*1d90*/  HFMA2 R81, -RZ, RZ, 0, 1.609325408935546875e-06 ;  /* 0x0000001bff517431 */ /* 0x000fd800000001ff */
        /* <DEDUP_REMOVED lines=35> */
[----:B------:R-:W-:-:S12]  /*1fd0*/  HFMA2 R81, -RZ, RZ, 0, 8.94069671630859375e-07 ;  /* 0x0000000fff517431 */ /* 0x000fd800000001ff */
        /* <DEDUP_REMOVED lines=35> */
[----:B------:R-:W-:-:S12]  /*2210*/  HFMA2 R81, -RZ, RZ, 0, 1.78813934326171875e-07 ;  /* 0x00000003ff517431 */ /* 0x000fd800000001ff */
[----:B------:R-:W-:Y:S05]  /*2220*/  @P0 BRA `(.L_x_1) ;  /* 0x0000001000c40947 */ /* 0x000fea0003800000 */
[----:B------:R-:W-:Y:S02]  /*2230*/  LOP3.LUT P0, RZ, R31, 0x4, RZ, 0xc0, !PT ;  /* 0x000000041fff7812 */ /* 0x000fe4000780c0ff */
[----:B------:R-:W-:-:S04]  /*2240*/  SHF.R.U32.HI R31, RZ, 0x1, R31 ;  /* 0x00000001ff1f7819 */ /* 0x000fc8000001161f */
[----:B------:R-:W-:Y:S01]  /*2250*/  SEL R81, R31, 0x2, !P0 ;  /* 0x000000021f517807 */ /* 0x000fe20004000000 */
[----:B------:R-:W-:Y:S06]  /*2260*/  BRA `(.L_x_1) ;  /* 0x0000001000b47947 */ /* 0x000fec0003800000 */
.L_x_5:
        /* <DEDUP_REMOVED lines=19> */
[----:B------:R-:W-:-:S12]  /*23a0*/  HFMA2 R81, -RZ, RZ, 0, 1.54972076416015625e-06 ;  /* 0x0000001aff517431 */ /* 0x000fd800000001ff */
        /* <DEDUP_REMOVED lines=35> */
[----:B------:R-:W-:-:S12]  /*25e0*/  HFMA2 R81, -RZ, RZ, 0, 8.3446502685546875e-07 ;  /* 0x0000000eff517431 */ /* 0x000fd800000001ff */
        /* <DEDUP_REMOVED lines=38> */
.L_x_6:
[----:B------:R-:W-:-:S13]  /*2850*/  ISETP.NE.AND P0, PT, R5, RZ, PT ;  /* 0x000000ff0500720c */ /* 0x000fda0003f05270 */
        /* <DEDUP_REMOVED lines=93> */
.L_x_7:
[----:B------:R-:W-:Y:S01]  /*2e30*/  ISETP.NE.AND P0, PT, R4, RZ, PT ;  /* 0x000000ff0400720c */ /* 0x000fe20003f05270 */
[----:B------:R-:W-:Y:S01]  /*2e40*/  HFMA2 R45, -RZ, RZ, 0, 0 ;  /* 0x00000000ff2d7431 */ /* 0x000fe200000001ff */
[----:B0-----:R-:W-:Y:S02]  /*2e50*/  CS2R R10, SRZ ;  /* 0x00000000000a7805 */ /* 0x001fe4000001ff00 */
[----:B------:R-:W-:Y:S02]  /*2e60*/  CS2R R12, SRZ ;  /* 0x00000000000c7805 */ /* 0x000fe4000001ff00 */
[----:B------:R-:W-:Y:S02]  /*2e70*/  CS2R R14, SRZ ;  /* 0x00000000000e7805 */ /* 0x000fe4000001ff00 */
[----:B------:R-:W-:Y:S01]  /*2e80*/  CS2R R16, SRZ ;  /* 0x0000000000107805 */ /* 0x000fe2000001ff00 */
[----:B------:R-:W-:Y:S01]  /*2e90*/  IMAD.MOV.U32 R44, RZ, RZ, 0x1 ;  /* 0x00000001ff2c7424 */ /* 0x000fe200078e00ff */
[----:B------:R-:W-:-:S02]  /*2ea0*/  CS2R R58, SRZ ;  /* 0x00000000003a7805 */ /* 0x000fc4000001ff00 */
[----:B------:R-:W-:Y:S02]  /*2eb0*/  CS2R R56, SRZ ;  /* 0x0000000000387805 */ /* 0x000fe4000001ff00 */
[----:B------:R-:W-:Y:S02]  /*2ec0*/  CS2R R52, SRZ ;  /* 0x0000000000347805 */ /* 0x000fe4000001ff00 */
[----:B------:R-:W-:Y:S02]  /*2ed0*/  CS2R R50, SRZ ;  /* 0x0000000000327805 */ /* 0x000fe4000001ff00 */
[----:B------:R-:W-:Y:S02]  /*2ee0*/  CS2R R48, SRZ ;  /* 0x0000000000307805 */ /* 0x000fe4000001ff00 */
[----:B------:R-:W-:Y:S02]  /*2ef0*/  CS2R R54, SRZ ;  /* 0x0000000000367805 */ /* 0x000fe4000001ff00 */
        /* <DEDUP_REMOVED lines=8> */
[----:B------:R-:W-:Y:S01]  /*2f80*/  CS2R R28, SRZ ;  /* 0x00000000001c7805 */ /* 0x000fe2000001ff00 */
[----:B------:R-:W-:Y:S06]  /*2f90*/  @!P0 BRA `(.L_x_8) ;  /* 0x0000031800148947 */ /* 0x000fec0003800000 */
[----:B------:R-:W-:Y:S01]  /*2fa0*/  ISETP.GE.AND P0, PT, R19, RZ, PT ;  /* 0x000000ff1300720c */ /* 0x000fe20003f06270 */
[----:B------:R-:W-:Y:S01]  /*2fb0*/  UMOV UR4, URZ ;  /* 0x000000ff00047c82 */ /* 0x000fe20008000000 */
        /* <DEDUP_REMOVED lines=33> */
[----:B------:R-:W-:-:S12]  /*31d0*/  HFMA2 R81, -RZ, RZ, 0, 1.1920928955078125e-06 ;  /* 0x00000014ff517431 */ /* 0x000fd800000001ff */
        /* <DEDUP_REMOVED lines=35> */
[----:B------:R-:W-:-:S12]  /*3410*/  HFMA2 R81, -RZ, RZ, 0, 4.76837158203125e-07 ;  /* 0x00000008ff517431 */ /* 0x000fd800000001ff */
        /* <DEDUP_REMOVED lines=15> */
[----:B------:R-:W-:Y:S02]  /*3510*/  @!P0 LOP3.LUT P1, RZ, R20, 0x4, RZ, 0xc0, !PT ;  /* 0x0000000414ff8812 */ /* 0x000fe4000782c0ff */
[----:B------:R-:W-:-:S04]  /*3520*/  @!P0 SHF.R.U32.HI R20, RZ, 0x1, R20 ;  /* 0x00000001ff148819 */ /* 0x000fc80000011614 */
[----:B------:R-:W-:-:S07]  /*3530*/  @!P0 SEL R81, R20, 0x2, !P1 ;  /* 0x0000000214518807 */ /* 0x000fce0004800000 */
.L_x_1:
[----:B------:R-:W-:Y:S01]  /*3540*/  IADD3 R81, PT, PT, R81, UR4, RZ ;  /* 0x0000000451517c10 */ /* 0x000fe2000fffe0ff */
[----:B------:R-:W-:Y:S01]  /*3550*/  IMAD.MOV.U32 R19, RZ, RZ, 0x1 ;  /* 0x00000001ff137424 */ /* 0x000fe200078e00ff */
[----:B0-----:R-:W-:Y:S02]  /*3560*/  CS2R R10, SRZ ;  /* 0x00000000000a7805 */ /* 0x001fe4000001ff00 */
[----:B------:R-:W-:Y:S02]  /*3570*/  CS2R R12, SRZ ;  /* 0x00000000000c7805 */ /* 0x000fe4000001ff00 */
[----:B------:R-:W-:Y:S02]  /*3580*/  CS2R R14, SRZ ;  /* 0x00000000000e7805 */ /* 0x000fe4000001ff00 */
[----:B------:R-:W-:Y:S01]  /*3590*/  CS2R R16, SRZ ;  /* 0x0000000000107805 */ /* 0x000fe2000001ff00 */
[----:B------:R-:W-:Y:S01]  /*35a0*/  IMAD.MOV.U32 R18, RZ, RZ, RZ ;  /* 0x000000ffff127224 */ /* 0x000fe200078e00ff */
[----:B------:R-:W-:-:S02]  /*35b0*/  CS2R R20, SRZ ;  /* 0x0000000000147805 */ /* 0x000fc4000001ff00 */
[----:B------:R-:W-:Y:S02]  /*35c0*/  CS2R R50, SRZ ;  /* 0x0000000000327805 */ /* 0x000fe4000001ff00 */
[----:B------:R-:W-:Y:S02]  /*35d0*/  CS2R R54, SRZ ;  /* 0x0000000000367805 */ /* 0x000fe4000001ff00 */
[----:B------:R-:W-:Y:S02]  /*35e0*/  CS2R R6, SRZ ;  /* 0x0000000000067805 */ /* 0x000fe4000001ff00 */
[----:B------:R-:W-:Y:S02]  /*35f0*/  CS2R R60, SRZ ;  /* 0x00000000003c7805 */ /* 0x000fe4000001ff00 */
[----:B------:R-:W-:Y:S02]  /*3600*/  CS2R R58, SRZ ;  /* 0x00000000003a7805 */ /* 0x000fe4000001ff00 */
[----:B------:R-:W-:-:S07]  /*3610*/  CS2R R56, SRZ ;  /* 0x0000000000387805 */ /* 0x000fce000001ff00 */
.L_x_146:
[----:B------:R-:W-:Y:S01]  /*3620*/  LOP3.LUT R3, R15, R17, R16, 0xfe, !PT ;  /* 0x000000110f037212 */ /* 0x000fe200078efe10 */
[----:B------:R-:W-:Y:S01]  /*3630*/  IMAD.MOV.U32 R80, RZ, RZ, 0x1 ;  /* 0x00000001ff507424 */ /* 0x000fe200078e00ff */
[----:B------:R-:W-:Y:S02]  /*3640*/  CS2R R78, SRZ ;  /* 0x00000000004e7805 */ /* 0x000fe4000001ff00 */
[----:B------:R-:W-:Y:S02]  /*3650*/  CS2R R48, SRZ ;  /* 0x0000000000307805 */ /* 0x000fe4000001ff00 */
[----:B------:R-:W-:Y:S02]  /*3660*/  LOP3.LUT R3, R12, R3, R14, 0xfe, !PT ;  /* 0x000000030c037212 */ /* 0x000fe400078efe0e */
[----:B------:R-:W-:Y:S02]  /*3670*/  CS2R R46, SRZ ;  /* 0x00000000002e7805 */ /* 0x000fe4000001ff00 */
[----:B------:R-:W-:-:S02]  /*3680*/  CS2R R44, SRZ ;  /* 0x00000000002c7805 */ /* 0x000fc4000001ff00 */
[----:B------:R-:W-:Y:S02]  /*3690*/  CS2R R42, SRZ ;  /* 0x00000000002a7805 */ /* 0x000fe4000001ff00 */
[----:B0-----:R-:W-:Y:S02]  /*36a0*/  LOP3.LUT R4, R10, R3, R13, 0xfe, !PT ;  /* 0x000000030a047212 */ /* 0x001fe400078efe0d */
[----:B------:R-:W-:Y:S02]  /*36b0*/  CS2R R40, SRZ ;  /* 0x0000000000287805 */ /* 0x000fe4000001ff00 */
[----:B------:R-:W-:Y:S02]  /*36c0*/  CS2R R38, SRZ ;  /* 0x0000000000267805 */ /* 0x000fe4000001ff00 */
[----:B------:R-:W-:Y:S02]  /*36d0*/  CS2R R36, SRZ ;  /* 0x0000000000247805 */ /* 0x000fe4000001ff00 */
[----:B------:R-:W-:-:S02]  /*36e0*/  LOP3.LUT P0, RZ, R4, R11, RZ, 0xfc, !PT ;  /* 0x0000000b04ff7212 */ /* 0x000fc4000780fcff */
[----:B------:R-:W-:Y:S02]  /*36f0*/  CS2R R34, SRZ ;  /* 0x0000000000227805 */ /* 0x000fe4000001ff00 */
[----:B------:R-:W-:Y:S02]  /*3700*/  CS2R R32, SRZ ;  /* 0x0000000000207805 */ /* 0x000fe4000001ff00 */
[----:B------:R-:W-:Y:S01]  /*3710*/  CS2R R30, SRZ ;  /* 0x00000000001e7805 */ /* 0x000fe2000001ff00 */
[----:B------:R-:W-:-:S06]  /*3720*/  IMAD.MOV.U32 R29, RZ, RZ, RZ ;  /* 0x000000ffff1d7224 */ /* 0x000fcc00078e00ff */
[----:B-1234-:R-:W-:Y:S05]  /*3730*/  @!P0 BRA `(.L_x_9) ;  /* 0x000000d8001c8947 */ /* 0x01efea0003800000 */
[----:B------:R-:W-:Y:S01]  /*3740*/  IMAD.WIDE.U32 R4, R19, R19, RZ ;  /* 0x0000001313047225 */ /* 0x000fe200078e00ff */
[----:B------:R-:W-:-:S03]  /*3750*/  MOV R9, RZ ;  /* 0x000000ff00097202 */ /* 0x000fc60000000f00 */
[----:B------:R-:W-:Y:S02]  /*3760*/  IMAD.MOV.U32 R8, RZ, RZ, R5 ;  /* 0x000000ffff087224 */ /* 0x000fe400078e0005 */
[----:B------:R-:W-:Y:S02]  /*3770*/  HFMA2 R5, -RZ, RZ, 0, 0 ;  /* 0x00000000ff057431 */ /* 0x000fe400000001ff */
[----:B------:R-:W-:Y:S02]  /*3780*/  IMAD.MOV.U32 R23, RZ, RZ, RZ ;  /* 0x000000ffff177224 */ /* 0x000fe400078e00ff */
[----:B------:R-:W-:-:S04]  /*3790*/  IMAD.WIDE.U32 R8, R55, R19, R8 ;  /* 0x0000001337087225 */ /* 0x000fc800078e0008 */
[----:B------:R-:W-:Y:S02]  /*37a0*/  IMAD.MOV.U32 R22, RZ, RZ, R9 ;  /* 0x000000ffff167224 */ /* 0x000fe400078e0009 */
[----:B------:R-:W-:Y:S02]  /*37b0*/  IMAD.MOV.U32 R9, RZ, RZ, RZ ;  /* 0x000000ffff097224 */ /* 0x000fe400078e00ff */
[----:B------:R-:W-:-:S04]  /*37c0*/  IMAD.WIDE.U32 R22, R54, R19, R22 ;  /* 0x0000001336167225 */ /* 0x000fc800078e0016 */
[----:B------:R-:W-:-:S04]  /*37d0*/  IMAD.WIDE.U32 R8, R55, R19, R8 ;  /* 0x0000001337087225 */ /* 0x000fc800078e0008 */
[----:B------:R-:W-:Y:S01]  /*37e0*/  IMAD.MOV.U32 R25, RZ, RZ, RZ ;  /* 0x000000ffff197224 */ /* 0x000fe200078e00ff */
[----:B------:R-:W-:Y:S01]  /*37f0*/  IADD3 R26, P0, PT, R22, R9, RZ ;  /* 0x00000009161a7210 */ /* 0x000fe20007f1e0ff */
[----:B------:R-:W-:Y:S02]  /*3800*/  IMAD.MOV.U32 R22, RZ, RZ, R23 ;  /* 0x000000ffff167224 */ /* 0x000fe400078e0017 */
[----:B------:R-:W-:Y:S02]  /*3810*/  HFMA2 R23, -RZ, RZ, 0, 0 ;  /* 0x00000000ff177431 */ /* 0x000fe400000001ff */
[----:B------:R-:W-:Y:S02]  /*3820*/  IMAD.MOV.U32 R39, RZ, RZ, RZ ;  /* 0x000000ffff277224 */ /* 0x000fe400078e00ff */
[----:B------:R-:W-:Y:S02]  /*3830*/  IMAD.X R27, RZ, RZ, RZ, P0 ;  /* 0x000000ffff1b7224 */ /* 0x000fe400000e06ff */
[----:B------:R-:W-:-:S02]  /*3840*/  IMAD.MOV.U32 R41, RZ, RZ, RZ ;  /* 0x000000ffff297224 */ /* 0x000fc400078e00ff */
[----:B------:R-:W-:-:S04]  /*3850*/  IMAD.WIDE.U32 R26, R55, R55, R26 ;  /* 0x00000037371a7225 */ /* 0x000fc800078e001a */
[----:B------:R-:W-:-:S04]  /*3860*/  IMAD.WIDE.U32 R22, R51, R19, R22 ;  /* 0x0000001333167225 */ /* 0x000fc800078e0016 */
[----:B------:R-:W-:Y:S01]  /*3870*/  IMAD.MOV.U32 R24, RZ, RZ, R23 ;  /* 0x000000ffff187224 */ /* 0x000fe200078e0017 */
[----:B------:R-:W-:Y:S01]  /*3880*/  IADD3 R28, P0, PT, R22, R27, RZ ;  /* 0x0000001b161c7210 */ /* 0x000fe20007f1e0ff */
[----:B------:R-:W-:Y:S02]  /*3890*/  IMAD.MOV.U32 R22, RZ, RZ, R26 ;  /* 0x000000ffff167224 */ /* 0x000fe400078e001a */
[----:B------:R-:W-:Y:S02]  /*38a0*/  IMAD.MOV.U32 R23, RZ, RZ, RZ ;  /* 0x000000ffff177224 */ /* 0x000fe400078e00ff */
[----:B------:R-:W-:Y:S02]  /*38b0*/  IMAD.X R29, RZ, RZ, RZ, P0 ;  /* 0x000000ffff1d7224 */ /* 0x000fe400000e06ff */
[----:B------:R-:W-:-:S04]  /*38c0*/  IMAD.WIDE.U32 R24, R50, R19, R24 ;  /* 0x0000001332187225 */ /* 0x000fc800078e0018 */
[----:B------:R-:W-:-:S04]  /*38d0*/  IMAD.WIDE.U32 R26, R55, R54, R28 ;  /* 0x00000036371a7225 */ /* 0x000fc800078e001c */
[----:B------:R-:W-:Y:S01]  /*38e0*/  IMAD.WIDE.U32 R22, R54, R19, R22 ;  /* 0x0000001336167225 */ /* 0x000fe200078e0016 */
[----:B------:R-:W-:-:S03]  /*38f0*/  IADD3 R28, P0, PT, R24, R27, RZ ;  /* 0x0000001b181c7210 */ /* 0x000fc60007f1e0ff */
[----:B------:R-:W-:Y:S01]  /*3900*/  IMAD.MOV.U32 R24, RZ, RZ, R25 ;  /* 0x000000ffff187224 */ /* 0x000fe200078e0019 */
[----:B------:R-:W-:Y:S01]  /*3910*/  IADD3 R30, P1, PT, R26, R23, RZ ;  /* 0x000000171a1e7210 */ /* 0x000fe20007f3e0ff */
[----:B------:R-:W-:Y:S01]  /*3920*/  IMAD.MOV.U32 R25, RZ, RZ, RZ ;  /* 0x000000ffff197224 */ /* 0x000fe200078e00ff */
[----:B------:R-:W-:Y:S01]  /*3930*/  IADD3.X R29, PT, PT, RZ, RZ, RZ, P0, !PT ;  /* 0x000000ffff1d7210 */ /* 0x000fe200007fe4ff */
[----:B------:R-:W-:Y:S02]  /*3940*/  IMAD.MOV.U32 R43, RZ, RZ, RZ ;  /* 0x000000ffff2b7224 */ /* 0x000fe400078e00ff */
[----:B------:R-:W-:Y:S02]  /*3950*/  IMAD.X R31, RZ, RZ, RZ, P1 ;  /* 0x000000ffff1f7224 */ /* 0x000fe400008e06ff */
[----:B------:R-:W-:-:S04]  /*3960*/  IMAD.WIDE.U32 R24, R21, R19, R24 ;  /* 0x0000001315187225 */ /* 0x000fc800078e0018 */
[----:B------:R-:W-:-:S04]  /*3970*/  IMAD.WIDE.U32 R26, R55, R51, R28 ;  /* 0x00000033371a7225 */ /* 0x000fc800078e001c */
[----:B------:R-:W-:Y:S01]  /*3980*/  IMAD.WIDE.U32 R28, R55, R54, R30 ;  /* 0x00000036371c7225 */ /* 0x000fe200078e001e */
[----:B------:R-:W-:-:S03]  /*3990*/  IADD3 R30, P0, PT, R24, R27, RZ ;  /* 0x0000001b181e7210 */ /* 0x000fc60007f1e0ff */
[----:B------:R-:W-:Y:S01]  /*39a0*/  IMAD.MOV.U32 R27, RZ, RZ, RZ ;  /* 0x000000ffff1b7224 */ /* 0x000fe200078e00ff */
[----:B------:R-:W-:Y:S01]  /*39b0*/  IADD3 R32, P1, PT, R26, R29, RZ ;  /* 0x0000001d1a207210 */ /* 0x000fe20007f3e0ff */
[----:B------:R-:W-:Y:S01]  /*39c0*/  IMAD.X R31, RZ, RZ, RZ, P0 ;  /* 0x000000ffff1f7224 */ /* 0x000fe200000e06ff */
[----:B------:R-:W-:Y:S01]  /*39d0*/  MOV R26, R25 ;  /* 0x00000019001a7202 */ /* 0x000fe20000000f00 */
[----:B------:R-:W-:Y:S02]  /*39e0*/  IMAD.MOV.U32 R24, RZ, RZ, R28 ;  /* 0x000000ffff187224 */ /* 0x000fe400078e001c */
[----:B------:R-:W-:Y:S02]  /*39f0*/  IMAD.X R33, RZ, RZ, RZ, P1 ;  /* 0x000000ffff217224 */ /* 0x000fe400008e06ff */
[----:B------:R-:W-:Y:S02]  /*3a00*/  IMAD.MOV.U32 R25, RZ, RZ, RZ ;  /* 0x000000ffff197224 */ /* 0x000fe400078e00ff */
[----:B------:R-:W-:-:S04]  /*3a10*/  IMAD.WIDE.U32 R26, R20, R19, R26 ;  /* 0x00000013141a7225 */ /* 0x000fc800078e001a */
[----:B------:R-:W-:-:S04]  /*3a20*/  IMAD.WIDE.U32 R28, R55, R50, R30 ;  /* 0x00000032371c7225 */ /* 0x000fc800078e001e */
[----:B------:R-:W-:Y:S01]  /*3a30*/  IMAD.WIDE.U32 R30, R54, R54, R32 ;  /* 0x00000036361e7225 */ /* 0x000fe200078e0020 */
[----:B------:R-:W-:-:S03]  /*3a40*/  IADD3 R32, P0, PT, R26, R29, RZ ;  /* 0x0000001d1a207210 */ /* 0x000fc60007f1e0ff */
[----:B------:R-:W-:Y:S01]  /*3a50*/  IMAD.WIDE.U32 R24, R51, R19, R24 ;  /* 0x0000001333187225 */ /* 0x000fe200078e0018 */
[----:B------:R-:W-:-:S03]  /*3a60*/  IADD3 R34, P1, PT, R28, R31, RZ ;  /* 0x0000001f1c227210 */ /* 0x000fc60007f3e0ff */
[----:B------:R-:W-:Y:S01]  /*3a70*/  IMAD.X R33, RZ, RZ, RZ, P0 ;  /* 0x000000ffff217224 */ /* 0x000fe200000e06ff */
[----:B------:R-:W-:Y:S01]  /*3a80*/  IADD3 R36, P2, PT, R30, R25, RZ ;  /* 0x000000191e247210 */ /* 0x000fe20007f5e0ff */
[----:B------:R-:W-:Y:S02]  /*3a90*/  IMAD.MOV.U32 R28, RZ, RZ, R27 ;  /* 0x000000ffff1c7224 */ /* 0x000fe400078e001b */
[----:B------:R-:W-:Y:S01]  /*3aa0*/  IMAD.MOV.U32 R29, RZ, RZ, RZ ;  /* 0x000000ffff1d7224 */ /* 0x000fe200078e00ff */
[----:B------:R-:W-:Y:S01]  /*3ab0*/  IADD3.X R37, PT, PT, RZ, RZ, RZ, P2, !PT ;  /* 0x000000ffff257210 */ /* 0x000fe200017fe4ff */
[----:B------:R-:W-:Y:S02]  /*3ac0*/  IMAD.X R35, RZ, RZ, RZ, P1 ;  /* 0x000000ffff237224 */ /* 0x000fe400008e06ff */
        /* <DEDUP_REMOVED lines=8> */
[----:B------:R-:W-:Y:S01]  /*3b50*/  IMAD.X R27, RZ, RZ, RZ, P1 ;  /* 0x000000ffff1b7224 */ /* 0x000fe200008e06ff */
[----:B------:R-:W-:Y:S01]  /*3b60*/  MOV R38, R32 ;  /* 0x0000002000267202 */ /* 0x000fe20000000f00 */
[----:B------:R-:W-:-:S04]  /*3b70*/  IMAD.WIDE.U32 R30, R55, R20, R34 ;  /* 0x00000014371e7225 */ /* 0x000fc800078e0022 */
[----:B------:R-:W-:Y:S01]  /*3b80*/  IMAD.X R37, RZ, RZ, RZ, P2 ;  /* 0x000000ffff257224 */ /* 0x000fe200010e06ff */
[----:B------:R-:W-:Y:S01]  /*3b90*/  IADD3 R28, P0, PT, R29, R31, RZ ;  /* 0x0000001f1d1c7210 */ /* 0x000fe20007f1e0ff */
[----:B------:R-:W-:-:S04]  /*3ba0*/  IMAD.WIDE.U32 R32, R54, R50, R26 ;  /* 0x0000003236207225 */ /* 0x000fc800078e001a */
[----:B------:R-:W-:Y:S01]  /*3bb0*/  IMAD.WIDE.U32 R34, R54, R51, R36 ;  /* 0x0000003336227225 */ /* 0x000fe200078e0024 */
[----:B------:R-:W-:-:S03]  /*3bc0*/  IADD3 R36, P1, PT, R30, R33, RZ ;  /* 0x000000211e247210 */ /* 0x000fc60007f3e0ff */
[----:B------:R-:W-:Y:S01]  /*3bd0*/  IMAD.WIDE.U32 R26, R50, R19, R38 ;  /* 0x00000013321a7225 */ /* 0x000fe200078e0026 */
[----:B------:R-:W-:-:S03]  /*3be0*/  IADD3 R32, P2, PT, R32, R35, RZ ;  /* 0x0000002320207210 */ /* 0x000fc60007f5e0ff */
[----:B------:R-:W-:Y:S01]  /*3bf0*/  IMAD.X R29, RZ, RZ, RZ, P0 ;  /* 0x000000ffff1d7224 */ /* 0x000fe200000e06ff */
[----:B------:R-:W-:Y:S01]  /*3c00*/  IADD3 R34, P3, PT, R34, R27, RZ ;  /* 0x0000001b22227210 */ /* 0x000fe20007f7e0ff */
[----:B------:R-:W-:Y:S02]  /*3c10*/  IMAD.X R37, RZ, RZ, RZ, P1 ;  /* 0x000000ffff257224 */ /* 0x000fe400008e06ff */
[----:B------:R-:W-:Y:S02]  /*3c20*/  IMAD.X R33, RZ, RZ, RZ, P2 ;  /* 0x000000ffff217224 */ /* 0x000fe400010e06ff */
[----:B------:R-:W-:Y:S02]  /*3c30*/  IMAD.X R35, RZ, RZ, RZ, P3 ;  /* 0x000000ffff237224 */ /* 0x000fe400018e06ff */
[----:B------:R-:W-:-:S04]  /*3c40*/  IMAD.WIDE.U32 R30, R55, R18, R28 ;  /* 0x00000012371e7225 */ /* 0x000fc800078e001c */
[----:B------:R-:W-:-:S04]  /*3c50*/  IMAD.WIDE.U32 R28, R54, R21, R36 ;  /* 0x00000015361c7225 */ /* 0x000fc800078e0024 */
[----:B------:R-:W-:Y:S01]  /*3c60*/  IMAD.WIDE.U32 R32, R51, R51, R32 ;  /* 0x0000003333207225 */ /* 0x000fe200078e0020 */
[----:B------:R-:W-:-:S03]  /*3c70*/  IADD3 R36, P0, PT, R30, R29, RZ ;  /* 0x0000001d1e247210 */ /* 0x000fc60007f1e0ff */
[----:B------:R-:W-:Y:S01]  /*3c80*/  IMAD.WIDE.U32 R34, R55, R50, R34 ;  /* 0x0000003237227225 */ /* 0x000fe200078e0022 */
[----:B------:R-:W-:Y:S02]  /*3c90*/  IADD3 R28, P1, PT, R28, R33, RZ ;  /* 0x000000211c1c7210 */ /* 0x000fe40007f3e0ff */
[----:B------:R-:W-:Y:S01]  /*3ca0*/  IADD3.X R37, PT, PT, RZ, RZ, RZ, P0, !PT ;  /* 0x000000ffff257210 */ /* 0x000fe200007fe4ff */
[----:B------:R-:W-:Y:S01]  /*3cb0*/  IMAD.MOV.U32 R40, RZ, RZ, R34 ;  /* 0x000000ffff287224 */ /* 0x000fe200078e0022 */
[----:B------:R-:W-:Y:S01]  /*3cc0*/  IADD3 R38, P2, PT, R32, R35, RZ ;  /* 0x0000002320267210 */ /* 0x000fe20007f5e0ff */
[----:B------:R-:W-:Y:S02]  /*3cd0*/  IMAD.X R29, RZ, RZ, RZ, P1 ;  /* 0x000000ffff1d7224 */ /* 0x000fe400008e06ff */
[----:B------:R-:W-:-:S04]  /*3ce0*/  IMAD.WIDE.U32 R32, R54, R20, R36 ;  /* 0x0000001436207225 */ /* 0x000fc800078e0024 */
[----:B------:R-:W-:Y:S01]  /*3cf0*/  IMAD.X R39, RZ, RZ, RZ, P2 ;  /* 0x000000ffff277224 */ /* 0x000fe200010e06ff */
[----:B------:R-:W-:Y:S01]  /*3d00*/  IADD3 R30, P0, PT, R31, R33, RZ ;  /* 0x000000211f1e7210 */ /* 0x000fe20007f1e0ff */
[----:B------:R-:W-:-:S04]  /*3d10*/  IMAD.WIDE.U32 R34, R51, R50, R28 ;  /* 0x0000003233227225 */ /* 0x000fc800078e001c */
[----:B------:R-:W-:Y:S01]  /*3d20*/  IMAD.WIDE.U32 R36, R54, R50, R38 ;  /* 0x0000003236247225 */ /* 0x000fe200078e0026 */
[----:B------:R-:W-:-:S03]  /*3d30*/  IADD3 R38, P1, PT, R32, R35, RZ ;  /* 0x0000002320267210 */ /* 0x000fc60007f3e0ff */
[----:B------:R-:W-:Y:S01]  /*3d40*/  IMAD.WIDE.U32 R28, R21, R19, R40 ;  /* 0x00000013151c7225 */ /* 0x000fe200078e0028 */
[----:B------:R-:W-:Y:S02]  /*3d50*/  IADD3 R34, P2, PT, R34, R37, RZ ;  /* 0x0000002522227210 */ /* 0x000fe40007f5e0ff */
[----:B------:R-:W-:Y:S01]  /*3d60*/  IADD3.X R39, PT, PT, RZ, RZ, RZ, P1, !PT ;  /* 0x000000ffff277210 */ /* 0x000fe20000ffe4ff */
[----:B------:R-:W-:Y:S01]  /*3d70*/  IMAD.X R31, RZ, RZ, RZ, P0 ;  /* 0x000000ffff1f7224 */ /* 0x000fe200000e06ff */
[----:B------:R-:W-:Y:S01]  /*3d80*/  IADD3 R36, P3, PT, R36, R29, RZ ;  /* 0x0000001d24247210 */ /* 0x000fe20007f7e0ff */
[----:B------:R-:W-:Y:S02]  /*3d90*/  IMAD.X R35, RZ, RZ, RZ, P2 ;  /* 0x000000ffff237224 */ /* 0x000fe400010e06ff */
[----:B------:R-:W-:-:S04]  /*3da0*/  IMAD.WIDE.U32 R32, R54, R18, R30 ;  /* 0x0000001236207225 */ /* 0x000fc800078e001e */
[----:B------:R-:W-:Y:S02]  /*3db0*/  IMAD.X R37, RZ, RZ, RZ, P3 ;  /* 0x000000ffff257224 */ /* 0x000fe400018e06ff */
        /* <DEDUP_REMOVED lines=32> */
[----:B------:R-:W-:Y:S02]  /*3fc0*/  IMAD.MOV.U32 R45, RZ, RZ, RZ ;  /* 0x000000ffff2d7224 */ /* 0x000fe400078e00ff */
[----:B------:R-:W-:-:S02]  /*3fd0*/  IMAD.X R43, RZ, RZ, RZ, P2 ;  /* 0x000000ffff2b7224 */ /* 0x000fc400010e06ff */
[----:B------:R-:W-:-:S04]  /*3fe0*/  IMAD.WIDE.U32 R36, R50, R20, R40 ;  /* 0x0000001432247225 */ /* 0x000fc800078e0028 */
[----:B------:R-:W-:Y:S01]  /*3ff0*/  IMAD.WIDE.U32 R38, R50, R21, R32 ;  /* 0x0000001532267225 */ /* 0x000fe200078e0020 */
[----:B------:R-:W-:-:S03]  /*4000*/  IADD3 R34, P0, PT, R35, R37, RZ ;  /* 0x0000002523227210 */ /* 0x000fc60007f1e0ff */
        /* <DEDUP_REMOVED lines=11> */
[----:B------:R-:W-:-:S04]  /*40c0*/  IMAD.WIDE.U32 R38, R51, R20, R38 ;  /* 0x0000001433267225 */ /* 0x000fc800078e0026 */
[----:B------:R-:W-:Y:S01]  /*40d0*/  IMAD.WIDE.U32 R42, R55, R18, R40 ;  /* 0x00000012372a7225 */ /* 0x000fe200078e0028 */
[----:B------:R-:W-:Y:S02]  /*40e0*/  IADD3 R40, P0, PT, R36, R35, RZ ;  /* 0x0000002324287210 */ /* 0x000fe40007f1e0ff */
[----:B------:R-:W-:Y:S01]  /*40f0*/  IADD3 R34, P1, PT, R34, R39, RZ ;  /* 0x0000002722227210 */ /* 0x000fe20007f3e0ff */
[----:B------:R-:W-:Y:S01]  /*4100*/  IMAD.MOV.U32 R25, RZ, RZ, RZ ;  /* 0x000000ffff197224 */ /* 0x000fe200078e00ff */
[----:B------:R-:W-:Y:S01]  /*4110*/  IADD3 R44, P2, PT, R38, R43, RZ ;  /* 0x0000002b262c7210 */ /* 0x000fe20007f5e0ff */
[----:B------:R-:W-:Y:S02]  /*4120*/  IMAD.X R41, RZ, RZ, RZ, P0 ;  /* 0x000000ffff297224 */ /* 0x000fe400000e06ff */
[----:B------:R-:W-:Y:S02]  /*4130*/  IMAD.X R35, RZ, RZ, RZ, P1 ;  /* 0x000000ffff237224 */ /* 0x000fe400008e06ff */
[----:B------:R-:W-:-:S04]  /*4140*/  IMAD.WIDE.U32 R46, R42, 0x3d1, RZ ;  /* 0x000003d12a2e7825 */ /* 0x000fc800078e00ff */
[----:B------:R-:W-:Y:S02]  /*4150*/  IMAD.X R45, RZ, RZ, RZ, P2 ;  /* 0x000000ffff2d7224 */ /* 0x000fe400010e06ff */
[----:B------:R-:W-:-:S04]  /*4160*/  IMAD.WIDE.U32 R38, R21, R20, R40 ;  /* 0x0000001415267225 */ /* 0x000fc800078e0028 */
[----:B------:R-:W-:Y:S01]  /*4170*/  IMAD.WIDE.U32 R40, R50, R20, R34 ;  /* 0x0000001432287225 */ /* 0x000fe200078e0022 */
[----:B------:R-:W-:-:S03]  /*4180*/  IADD3 R36, P1, PT, R37, R39, RZ ;  /* 0x0000002725247210 */ /* 0x000fc60007f3e0ff */
[----:B------:R-:W-:Y:S01]  /*4190*/  IMAD.IADD R3, R4, 0x1, R46 ;  /* 0x0000000104037824 */ /* 0x000fe200078e022e */
[----:B------:R-:W-:Y:S01]  /*41a0*/  IADD3 R38, P2, PT, R38, R41, RZ ;  /* 0x0000002926267210 */ /* 0x000fe20007f5e0ff */
[----:B------:R-:W-:-:S03]  /*41b0*/  IMAD.WIDE.U32 R34, R54, R18, R44 ;  /* 0x0000001236227225 */ /* 0x000fc600078e002c */
[----:B------:R-:W-:Y:S01]  /*41c0*/  ISETP.GE.U32.AND P0, PT, R3, R4, PT ;  /* 0x000000040300720c */ /* 0x000fe20003f06070 */
[----:B------:R-:W-:Y:S01]  /*41d0*/  IMAD.IADD R46, R47, 0x1, R5 ;  /* 0x000000012f2e7824 */ /* 0x000fe200078e0205 */
[----:B------:R-:W-:Y:S01]  /*41e0*/  IADD3 R40, P3, PT, R40, R35, RZ ;  /* 0x0000002328287210 */ /* 0x000fe20007f7e0ff */
[----:B------:R-:W-:Y:S01]  /*41f0*/  IMAD.MOV.U32 R47, RZ, RZ, RZ ;  /* 0x000000ffff2f7224 */ /* 0x000fe200078e00ff */
[----:B------:R-:W-:Y:S01]  /*4200*/  SEL R23, RZ, 0x1, P0 ;  /* 0x00000001ff177807 */ /* 0x000fe20000000000 */
[----:B------:R-:W-:Y:S01]  /*4210*/  IMAD.X R37, RZ, RZ, RZ, P1 ;  /* 0x000000ffff257224 */ /* 0x000fe200008e06ff */
[----:B------:R-:W-:Y:S01]  /*4220*/  IADD3.X R41, PT, PT, RZ, RZ, RZ, P3, !PT ;  /* 0x000000ffff297210 */ /* 0x000fe20001ffe4ff */
[----:B------:R-:W-:-:S04]  /*4230*/  IMAD.WIDE.U32 R4, R34, 0x3d1, R46 ;  /* 0x000003d122047825 */ /* 0x000fc800078e002e */
[----:B------:R-:W-:Y:S01]  /*4240*/  IMAD.X R39, RZ, RZ, RZ, P2 ;  /* 0x000000ffff277224 */ /* 0x000fe200010e06ff */
[----:B------:R-:W-:Y:S01]  /*4250*/  IADD3 R23, P0, P3, R4, R8, R23 ;  /* 0x0000000804177210 */ /* 0x000fe20007b1e017 */
[----:B------:R-:W-:Y:S02]  /*4260*/  IMAD.MOV.U32 R45, RZ, RZ, RZ ;  /* 0x000000ffff2d7224 */ /* 0x000fe400078e00ff */
[----:B------:R-:W-:-:S04]  /*4270*/  IMAD.WIDE.U32 R36, R21, R18, R36 ;  /* 0x0000001215247225 */ /* 0x000fc800078e0024 */
[----:B------:R-:W-:-:S04]  /*4280*/  IMAD.WIDE.U32 R38, R21, R20, R38 ;  /* 0x0000001415267225 */ /* 0x000fc800078e0026 */
[----:B------:R-:W-:Y:S01]  /*4290*/  IMAD.WIDE.U32 R8, R51, R18, R40 ;  /* 0x0000001233087225 */ /* 0x000fe200078e0028 */
[----:B------:R-:W-:-:S03]  /*42a0*/  IADD3 R40, P1, PT, R36, R39, RZ ;  /* 0x0000002724287210 */ /* 0x000fc60007f3e0ff */
[----:B------:R-:W-:Y:S01]  /*42b0*/  IMAD.IADD R44, R5, 0x1, R45 ;  /* 0x00000001052c7824 */ /* 0x000fe200078e022d */
[----:B------:R-:W-:Y:S01]  /*42c0*/  IADD3.X R41, PT, PT, RZ, RZ, RZ, P1, !PT ;  /* 0x000000ffff297210 */ /* 0x000fe20000ffe4ff */
[----:B------:R-:W-:Y:S01]  /*42d0*/  IMAD.IADD R4, R42, 0x1, R23 ;  /* 0x000000012a047824 */ /* 0x000fe200078e0217 */
[----:B------:R-:W-:Y:S01]  /*42e0*/  IADD3 R42, P2, PT, R38, R9, RZ ;  /* 0x00000009262a7210 */ /* 0x000fe20007f5e0ff */
[----:B------:R-:W-:Y:S01]  /*42f0*/  IMAD.MOV.U32 R45, RZ, RZ, RZ ;  /* 0x000000ffff2d7224 */ /* 0x000fe200078e00ff */
[----:B------:R-:W-:Y:S01]  /*4300*/  IADD3.X R9, PT, PT, RZ, RZ, RZ, P0, P3 ;  /* 0x000000ffff097210 */ /* 0x000fe200007e64ff */
[----:B------:R-:W-:Y:S01]  /*4310*/  IMAD.WIDE.U32 R38, R20, R20, R40 ;  /* 0x0000001414267225 */ /* 0x000fe200078e0028 */
[----:B------:R-:W-:-:S03]  /*4320*/  ISETP.GE.U32.AND P0, PT, R4, R23, PT ;  /* 0x000000170400720c */ /* 0x000fc60003f06070 */
[----:B------:R-:W-:Y:S01]  /*4330*/  IMAD.WIDE.U32 R44, R8, 0x3d1, R44 ;  /* 0x000003d1082c7825 */ /* 0x000fe200078e002c */
[----:B------:R-:W-:Y:S02]  /*4340*/  SEL R5, RZ, 0x1, P0 ;  /* 0x00000001ff057807 */ /* 0x000fe40000000000 */
[----:B------:R-:W-:Y:S01]  /*4350*/  IADD3 R36, P4, PT, R37, R39, RZ ;  /* 0x0000002725247210 */ /* 0x000fe20007f9e0ff */
[----:B------:R-:W-:Y:S01]  /*4360*/  IMAD.X R43, RZ, RZ, RZ, P2 ;  /* 0x000000ffff2b7224 */ /* 0x000fe200010e06ff */
[----:B------:R-:W-:Y:S01]  /*4370*/  IADD3 R9, P2, P3, R44, R9, R22 ;  /* 0x000000092c097210 */ /* 0x000fe20007b5e016 */
[----:B------:R-:W-:Y:S02]  /*4380*/  IMAD.IADD R40, R45, 0x1, R25 ;  /* 0x000000012d287824 */ /* 0x000fe400078e0219 */
[----:B------:R-:W-:Y:S01]  /*4390*/  IMAD.WIDE.U32 R22, R50, R18, R42 ;  /* 0x0000001232167225 */ /* 0x000fe200078e002a */
[----:B------:R-:W-:Y:S02]  /*43a0*/  IADD3 R34, P0, P1, R34, R9, R5 ;  /* 0x0000000922227210 */ /* 0x000fe4000791e005 */
[----:B------:R-:W-:Y:S01]  /*43b0*/  IADD3.X R5, PT, PT, RZ, RZ, RZ, P2, P3 ;  /* 0x000000ffff057210 */ /* 0x000fe200017e64ff */
[----:B------:R-:W-:Y:S01]  /*43c0*/  IMAD.MOV.U32 R41, RZ, RZ, RZ ;  /* 0x000000ffff297224 */ /* 0x000fe200078e00ff */
[----:B------:R-:W-:Y:S01]  /*43d0*/  IADD3 R38, P5, PT, R38, R23, RZ ;  /* 0x0000001726267210 */ /* 0x000fe20007fbe0ff */
[----:B------:R-:W-:-:S02]  /*43e0*/  IMAD.X R37, RZ, RZ, RZ, P4 ;  /* 0x000000ffff257224 */ /* 0x000fc400020e06ff */
[----:B------:R-:W-:Y:S01]  /*43f0*/  IMAD.WIDE.U32 R40, R22, 0x3d1, R40 ;  /* 0x000003d116287825 */ /* 0x000fe200078e0028 */
[----:B------:R-:W-:-:S03]  /*4400*/  IADD3.X R39, PT, PT, RZ, RZ, RZ, P5, !PT ;  /* 0x000000ffff277210 */ /* 0x000fc60002ffe4ff */
[----:B------:R-:W-:Y:S01]  /*4410*/  IMAD.MOV.U32 R9, RZ, RZ, RZ ;  /* 0x000000ffff097224 */ /* 0x000fe200078e00ff */
[----:B------:R-:W-:Y:S01]  /*4420*/  IADD3 R44, P2, P3, R40, R5, R24 ;  /* 0x00000005282c7210 */ /* 0x000fe20007b5e018 */
[----:B------:R-:W-:Y:S01]  /*4430*/  IMAD.WIDE.U32 R24, R20, R18, R36 ;  /* 0x0000001214187225 */ /* 0x000fe200078e0024 */
[----:B------:R-:W-:-:S03]  /*4440*/  IADD3.X R5, PT, PT, RZ, RZ, RZ, P0, P1 ;  /* 0x000000ffff057210 */ /* 0x000fc600007e24ff */
[----:B------:R-:W-:Y:S01]  /*4450*/  IMAD.WIDE.U32 R36, R21, R18, R38 ;  /* 0x0000001215247225 */ /* 0x000fe200078e0026 */
[----:B------:R-:W-:Y:S02]  /*4460*/  IADD3 R44, P1, P0, R8, R5, R44 ;  /* 0x00000005082c7210 */ /* 0x000fe4000783e02c */
[----:B------:R-:W-:Y:S01]  /*4470*/  IADD3.X R5, PT, PT, RZ, RZ, RZ, P2, P3 ;  /* 0x000000ffff057210 */ /* 0x000fe200017e64ff */
[----:B------:R-:W-:Y:S01]  /*4480*/  IMAD.IADD R40, R41, 0x1, R9 ;  /* 0x0000000129287824 */ /* 0x000fe200078e0209 */
[----:B------:R-:W-:Y:S01]  /*4490*/  IADD3 R8, P4, PT, R24, R37, RZ ;  /* 0x0000002518087210 */ /* 0x000fe20007f9e0ff */
[----:B------:R-:W-:Y:S01]  /*44a0*/  IMAD.MOV.U32 R41, RZ, RZ, RZ ;  /* 0x000000ffff297224 */ /* 0x000fe200078e00ff */
[----:B------:R-:W-:Y:S01]  /*44b0*/  IADD3.X R29, PT, PT, RZ, RZ, RZ, P1, P0 ;  /* 0x000000ffff1d7210 */ /* 0x000fe20000fe04ff */
[----:B------:R-:W-:Y:S02]  /*44c0*/  IMAD.MOV.U32 R23, RZ, RZ, RZ ;  /* 0x000000ffff177224 */ /* 0x000fe400078e00ff */
[----:B------:R-:W-:-:S04]  /*44d0*/  IMAD.WIDE.U32 R38, R36, 0x3d1, R40 ;  /* 0x000003d124267825 */ /* 0x000fc800078e0028 */
[----:B------:R-:W-:Y:S01]  /*44e0*/  IMAD.X R9, RZ, RZ, RZ, P4 ;  /* 0x000000ffff097224 */ /* 0x000fe200020e06ff */
[----:B------:R-:W-:Y:S01]  /*44f0*/  IADD3 R26, P2, P3, R38, R5, R26 ;  /* 0x00000005261a7210 */ /* 0x000fe20007b5e01a */
[----:B------:R-:W-:Y:S01]  /*4500*/  IMAD.IADD R38, R39, 0x1, R23 ;  /* 0x0000000127267824 */ /* 0x000fe200078e0217 */
[----:B------:R-:W-:Y:S01]  /*4510*/  MOV R39, RZ ;  /* 0x000000ff00277202 */ /* 0x000fe20000000f00 */
[----:B------:R-:W-:Y:S01]  /*4520*/  IMAD.WIDE.U32 R8, R20, R18, R8 ;  /* 0x0000001214087225 */ /* 0x000fe200078e0008 */
[----:B------:R-:W-:Y:S02]  /*4530*/  IADD3 R29, P1, P0, R22, R29, R26 ;  /* 0x0000001d161d7210 */ /* 0x000fe4000783e01a */
[----:B------:R-:W-:Y:S01]  /*4540*/  IADD3.X R5, PT, PT, RZ, RZ, RZ, P2, P3 ;  /* 0x000000ffff057210 */ /* 0x000fe200017e64ff */
[----:B------:R-:W-:Y:S01]  /*4550*/  IMAD.MOV.U32 R46, RZ, RZ, RZ ;  /* 0x000000ffff2e7224 */ /* 0x000fe200078e00ff */
[----:B------:R-:W-:Y:S01]  /*4560*/  IADD3 R22, P4, PT, R25, R9, RZ ;  /* 0x0000000919167210 */ /* 0x000fe20007f9e0ff */
[----:B------:R-:W-:-:S04]  /*4570*/  IMAD.WIDE.U32 R24, R8, 0x3d1, R38 ;  /* 0x000003d108187825 */ /* 0x000fc800078e0026 */
[----:B------:R-:W-:Y:S01]  /*4580*/  IMAD.X R23, RZ, RZ, RZ, P4 ;  /* 0x000000ffff177224 */ /* 0x000fe200020e06ff */
[----:B------:R-:W-:Y:S01]  /*4590*/  IADD3 R28, P2, P3, R24, R5, R28 ;  /* 0x00000005181c7210 */ /* 0x000fe20007b5e01c */
[----:B------:R-:W-:Y:S01]  /*45a0*/  IMAD.MOV.U32 R9, RZ, RZ, RZ ;  /* 0x000000ffff097224 */ /* 0x000fe200078e00ff */
[----:B------:R-:W-:Y:S01]  /*45b0*/  IADD3.X R5, PT, PT, RZ, RZ, RZ, P1, P0 ;  /* 0x000000ffff057210 */ /* 0x000fe20000fe04ff */
[----:B------:R-:W-:-:S03]  /*45c0*/  IMAD.WIDE.U32 R22, R18, R18, R22 ;  /* 0x0000001212167225 */ /* 0x000fc600078e0016 */
[----:B------:R-:W-:Y:S01]  /*45d0*/  IADD3 R36, P0, P1, R36, R5, R28 ;  /* 0x0000000524247210 */ /* 0x000fe2000791e01c */
[----:B------:R-:W-:Y:S01]  /*45e0*/  IMAD.IADD R24, R25, 0x1, R9 ;  /* 0x0000000119187824 */ /* 0x000fe200078e0209 */
[----:B------:R-:W-:Y:S01]  /*45f0*/  IADD3.X R5, PT, PT, RZ, RZ, RZ, P2, P3 ;  /* 0x000000ffff057210 */ /* 0x000fe200017e64ff */
[----:B------:R-:W-:Y:S01]  /*4600*/  IMAD.MOV.U32 R25, RZ, RZ, RZ ;  /* 0x000000ffff197224 */ /* 0x000fe200078e00ff */
[----:B------:R-:W-:Y:S01]  /*4610*/  IADD3.X R31, PT, PT, RZ, RZ, RZ, P0, P1 ;  /* 0x000000ffff1f7210 */ /* 0x000fe200007e24ff */
[----:B------:R-:W-:Y:S02]  /*4620*/  IMAD.MOV.U32 R48, RZ, RZ, RZ ;  /* 0x000000ffff307224 */ /* 0x000fe400078e00ff */
[----:B------:R-:W-:-:S04]  /*4630*/  IMAD.WIDE.U32 R24, R22, 0x3d1, R24 ;  /* 0x000003d116187825 */ /* 0x000fc800078e0018 */
[----:B------:R-:W-:Y:S01]  /*4640*/  IMAD.MOV.U32 R76, RZ, RZ, RZ ;  /* 0x000000ffff4c7224 */ /* 0x000fe200078e00ff */
[----:B------:R-:W-:Y:S01]  /*4650*/  IADD3 R30, P0, P1, R24, R5, R30 ;  /* 0x00000005181e7210 */ /* 0x000fe2000791e01e */
[----:B------:R-:W-:Y:S02]  /*4660*/  IMAD.IADD R24, R25, 0x1, R9 ;  /* 0x0000000119187824 */ /* 0x000fe400078e0209 */
[----:B------:R-:W-:Y:S01]  /*4670*/  HFMA2 R25, -RZ, RZ, 0, 0 ;  /* 0x00000000ff197431 */ /* 0x000fe200000001ff */
[----:B------:R-:W-:-:S04]  /*4680*/  IADD3 R31, P2, P3, R8, R31, R30 ;  /* 0x0000001f081f7210 */ /* 0x000fc80007b5e01e */
[----:B------:R-:W-:Y:S01]  /*4690*/  IADD3.X R5, PT, PT, RZ, RZ, RZ, P2, P3 ;  /* 0x000000ffff057210 */ /* 0x000fe200017e64ff */
[----:B------:R-:W-:Y:S01]  /*46a0*/  IMAD.WIDE.U32 R8, R23, 0x3d1, R24 ;  /* 0x000003d117087825 */ /* 0x000fe200078e0018 */
[----:B------:R-:W-:-:S04]  /*46b0*/  IADD3.X R25, PT, PT, RZ, RZ, RZ, P0, P1 ;  /* 0x000000ffff197210 */ /* 0x000fc800007e24ff */
[----:B------:R-:W-:Y:S01]  /*46c0*/  IADD3 R30, P0, P1, R8, R25, R32 ;  /* 0x00000019081e7210 */ /* 0x000fe2000791e020 */
[----:B------:R-:W-:-:S03]  /*46d0*/  IMAD.MOV.U32 R8, RZ, RZ, RZ ;  /* 0x000000ffff087224 */ /* 0x000fc600078e00ff */
[----:B------:R-:W-:Y:S01]  /*46e0*/  IADD3 R30, P2, P3, R22, R5, R30 ;  /* 0x00000005161e7210 */ /* 0x000fe20007b5e01e */
[----:B------:R-:W-:Y:S01]  /*46f0*/  IMAD.IADD R8, R9, 0x1, R8 ;  /* 0x0000000109087824 */ /* 0x000fe200078e0208 */
[----:B------:R-:W-:Y:S01]  /*4700*/  IADD3.X R5, PT, PT, RZ, RZ, RZ, P0, P1 ;  /* 0x000000ffff057210 */ /* 0x000fe200007e24ff */
[----:B------:R-:W-:Y:S01]  /*4710*/  HFMA2 R9, -RZ, RZ, 0, 0 ;  /* 0x00000000ff097431 */ /* 0x000fe200000001ff */
[----:B------:R-:W-:-:S04]  /*4720*/  IADD3.X R22, PT, PT, RZ, RZ, RZ, P2, P3 ;  /* 0x000000ffff167210 */ /* 0x000fc800017e64ff */
[----:B------:R-:W-:Y:S01]  /*4730*/  IADD3 R22, P0, P1, R22, R8, R5 ;  /* 0x0000000816167210 */ /* 0x000fe2000791e005 */
[----:B------:R-:W-:Y:S01]  /*4740*/  IMAD.MOV.U32 R5, RZ, RZ, RZ ;  /* 0x000000ffff057224 */ /* 0x000fe200078e00ff */
[----:B------:R-:W0:Y:S02]  /*4750*/  LDC R8, c[0x3][0x14] ;  /* 0x00c00500ff087b82 */ /* 0x000e240000000800 */
[----:B------:R-:W-:Y:S02]  /*4760*/  IADD3 R22, P2, PT, R23, R22, RZ ;  /* 0x0000001617167210 */ /* 0x000fe40007f5e0ff */
[----:B------:R-:W-:-:S03]  /*4770*/  IADD3.X R24, PT, PT, RZ, RZ, RZ, P0, P1 ;  /* 0x000000ffff187210 */ /* 0x000fc600007e24ff */
[----:B------:R-:W-:Y:S01]  /*4780*/  IMAD.WIDE.U32 R42, R22, 0x3d1, RZ ;  /* 0x000003d1162a7825 */ /* 0x000fe200078e00ff */
[----:B------:R-:W1:Y:S03]  /*4790*/  LDC R23, c[0x3][0x10] ;  /* 0x00c00400ff177b82 */ /* 0x000e660000000800 */
[----:B------:R-:W-:Y:S01]  /*47a0*/  IMAD.X R24, RZ, RZ, R24, P2 ;  /* 0x000000ffff187224 */ /* 0x000fe200010e0618 */
[----:B------:R-:W-:Y:S01]  /*47b0*/  IADD3 R42, P0, PT, R3, R42, RZ ;  /* 0x0000002a032a7210 */ /* 0x000fe20007f1e0ff */
[----:B------:R-:W-:-:S03]  /*47c0*/  IMAD.IADD R5, R43, 0x1, R5 ;  /* 0x000000012b057824 */ /* 0x000fc600078e0205 */
[----:B------:R-:W-:Y:S01]  /*47d0*/  IADD3.X R3, PT, PT, RZ, RZ, RZ, P0, !PT ;  /* 0x000000ffff037210 */ /* 0x000fe200007fe4ff */
[----:B------:R-:W-:-:S04]  /*47e0*/  IMAD R5, R24, 0x3d1, R5 ;  /* 0x000003d118057824 */ /* 0x000fc800078e0205 */
[----:B------:R-:W-:Y:S02]  /*47f0*/  IMAD.IADD R25, R22, 0x1, R5 ;  /* 0x0000000116197824 */ /* 0x000fe400078e0205 */
[----:B------:R-:W2:Y:S01]  /*4800*/  LDC R22, c[0x3][0xc] ;  /* 0x00c00300ff167b82 */ /* 0x000ea20000000800 */
[----:B------:R-:W-:Y:S02]  /*4810*/  IMAD.MOV.U32 R5, RZ, RZ, RZ ;  /* 0x000000ffff057224 */ /* 0x000fe400078e00ff */
[----:B------:R-:W-:-:S04]  /*4820*/  IADD3 R25, P0, P1, R25, R3, R4 ;  /* 0x0000000319197210 */ /* 0x000fc8000791e004 */
[----:B------:R-:W-:Y:S01]  /*4830*/  IADD3.X R3, PT, PT, RZ, RZ, RZ, P0, P1 ;  /* 0x000000ffff037210 */ /* 0x000fe200007e24ff */
[----:B------:R-:W3:Y:S01]  /*4840*/  LDC R4, c[0x3][0x1c] ;  /* 0x00c00700ff047b82 */ /* 0x000ee20000000800 */
[----:B------:R-:W-:Y:S02]  /*4850*/  MOV R41, R25 ;  /* 0x0000001900297202 */ /* 0x000fe40000000f00 */
[----:B------:R-:W-:-:S04]  /*4860*/  IADD3 R24, P0, P1, R24, R3, R34 ;  /* 0x0000000318187210 */ /* 0x000fc8000791e022 */
[----:B------:R-:W-:Y:S01]  /*4870*/  IADD3.X R27, PT, PT, RZ, RZ, RZ, P0, P1 ;  /* 0x000000ffff1b7210 */ /* 0x000fe200007e24ff */
[----:B------:R-:W4:Y:S01]  /*4880*/  LDC R3, c[0x3][0x18] ;  /* 0x00c00600ff037b82 */ /* 0x000f220000000800 */
[----:B------:R-:W-:Y:S02]  /*4890*/  IMAD.MOV.U32 R40, RZ, RZ, R24 ;  /* 0x000000ffff287224 */ /* 0x000fe400078e0018 */
[----:B------:R-:W-:-:S05]  /*48a0*/  IADD3 R27, P0, PT, R27, R44, RZ ;  /* 0x0000002c1b1b7210 */ /* 0x000fca0007f1e0ff */
[----:B------:R-:W-:Y:S02]  /*48b0*/  IMAD.X R26, RZ, RZ, RZ, P0 ;  /* 0x000000ffff1a7224 */ /* 0x000fe400000e06ff */
[----:B------:R-:W-:-:S03]  /*48c0*/  IMAD.MOV.U32 R39, RZ, RZ, R27 ;  /* 0x000000ffff277224 */ /* 0x000fc600078e001b */
[----:B------:R-:W-:Y:S02]  /*48d0*/  IADD3 R26, P0, PT, R26, R29, RZ ;  /* 0x0000001d1a1a7210 */ /* 0x000fe40007f1e0ff */
[----:B------:R-:W0:Y:S03]  /*48e0*/  LDC R29, c[0x3][0x8] ;  /* 0x00c00200ff1d7b82 */ /* 0x000e260000000800 */
[----:B------:R-:W-:Y:S02]  /*48f0*/  IMAD.X R33, RZ, RZ, RZ, P0 ;  /* 0x000000ffff217224 */ /* 0x000fe400000e06ff */
[----:B------:R-:W-:-:S03]  /*4900*/  IMAD.MOV.U32 R38, RZ, RZ, R26 ;  /* 0x000000ffff267224 */ /* 0x000fc600078e001a */
[----:B------:R-:W-:Y:S02]  /*4910*/  IADD3 R33, P0, PT, R33, R36, RZ ;  /* 0x0000002421217210 */ /* 0x000fe40007f1e0ff */
[----:B------:R-:W0:Y:S03]  /*4920*/  LDC R36, c[0x3][0x4] ;  /* 0x00c00100ff247b82 */ /* 0x000e260000000800 */
[----:B------:R-:W-:Y:S02]  /*4930*/  IMAD.X R28, RZ, RZ, RZ, P0 ;  /* 0x000000ffff1c7224 */ /* 0x000fe400000e06ff */
[----:B------:R-:W-:-:S03]  /*4940*/  IMAD.MOV.U32 R37, RZ, RZ, R33 ;  /* 0x000000ffff257224 */ /* 0x000fc600078e0021 */
[----:B------:R-:W-:Y:S01]  /*4950*/  IADD3 R28, P0, PT, R28, R31, RZ ;  /* 0x0000001f1c1c7210 */ /* 0x000fe20007f1e0ff */
[----:B------:R-:W-:-:S04]  /*4960*/  IMAD.MOV.U32 R31, RZ, RZ, RZ ;  /* 0x000000ffff1f7224 */ /* 0x000fc800078e00ff */
[----:B------:R-:W-:-:S05]  /*4970*/  IMAD.X R43, RZ, RZ, R30, P0 ;  /* 0x000000ffff2b7224 */ /* 0x000fca00000e061e */
[----:B---3--:R-:W-:-:S13]  /*4980*/  ISETP.GE.U32.AND P0, PT, R43, R4, PT ;  /* 0x000000042b00720c */ /* 0x008fda0003f06070 */
[----:B-12-4-:R-:W-:Y:S05]  /*4990*/  @!P0 BRA `(.L_x_10) ;  /* 0x0000000000f08947 */ /* 0x016fea0003800000 */
[----:B------:R-:W1:Y:S01]  /*49a0*/  LDC R4, c[0x3][0x1c] ;  /* 0x00c00700ff047b82 */ /* 0x000e620000000800 */
[----:B------:R-:W-:Y:S01]  /*49b0*/  IMAD.MOV.U32 R30, RZ, RZ, R28 ;  /* 0x000000ffff1e7224 */ /* 0x000fe200078e001c */
[----:B------:R-:W2:Y:S06]  /*49c0*/  LDCU UR4, c[0x3][URZ] ;  /* 0x00c00000ff0477ac */ /* 0x000eac0008000800 */
.L_x_12:
[----:B-1----:R-:W-:-:S13]  /*49d0*/  ISETP.GT.U32.AND P0, PT, R43, R4, PT ;  /* 0x000000042b00720c */ /* 0x002fda0003f04070 */
[----:B------:R-:W-:Y:S05]  /*49e0*/  @P0 BRA `(.L_x_11) ;  /* 0x0000000000600947 */ /* 0x000fea0003800000 */
[----:B------:R-:W-:-:S13]  /*49f0*/  ISETP.GT.U32.AND P0, PT, R3, R30, PT ;  /* 0x0000001e0300720c */ /* 0x000fda0003f04070 */
[----:B------:R-:W-:Y:S05]  /*4a00*/  @P0 BRA `(.L_x_10) ;  /* 0x0000000000d40947 */ /* 0x000fea0003800000 */
[----:B------:R-:W-:-:S13]  /*4a10*/  ISETP.GE.U32.AND P0, PT, R3, R30, PT ;  /* 0x0000001e0300720c */ /* 0x000fda0003f06070 */
[----:B------:R-:W-:Y:S05]  /*4a20*/  @!P0 BRA `(.L_x_11) ;  /* 0x0000000000508947 */ /* 0x000fea0003800000 */
[----:B0-----:R-:W-:-:S13]  /*4a30*/  ISETP.GT.U32.AND P0, PT, R8, R33, PT ;  /* 0x000000210800720c */ /* 0x001fda0003f04070 */
[----:B------:R-:W-:Y:S05]  /*4a40*/  @P0 BRA `(.L_x_10) ;  /* 0x0000000000c40947 */ /* 0x000fea0003800000 */
[----:B------:R-:W-:-:S13]  /*4a50*/  ISETP.GE.U32.AND P0, PT, R8, R33, PT ;  /* 0x000000210800720c */ /* 0x000fda0003f06070 */
[----:B------:R-:W-:Y:S05]  /*4a60*/  @!P0 BRA `(.L_x_11) ;  /* 0x0000000000408947 */ /* 0x000fea0003800000 */
[----:B------:R-:W-:-:S13]  /*4a70*/  ISETP.GT.U32.AND P0, PT, R23, R26, PT ;  /* 0x0000001a1700720c */ /* 0x000fda0003f04070 */
        /* <DEDUP_REMOVED lines=11> */
[----:B--2---:R-:W-:-:S04]  /*4b30*/  ISETP.LT.U32.AND P0, PT, R42, UR4, PT ;  /* 0x000000042a007c0c */ /* 0x004fc8000bf01070 */
[----:B------:R-:W-:-:S04]  /*4b40*/  ISETP.GE.U32.AND P0, PT, R36, R25, P0 ;  /* 0x000000192400720c */ /* 0x000fc80000706070 */
[----:B------:R-:W-:-:S13]  /*4b50*/  ISETP.GT.U32.OR P0, PT, R36, R25, P0 ;  /* 0x000000192400720c */ /* 0x000fda0000704470 */
[----:B------:R-:W-:Y:S05]  /*4b60*/  @P0 BRA `(.L_x_10) ;  /* 0x00000000007c0947 */ /* 0x000fea0003800000 */
.L_x_11:
[----:B------:R-:W1:Y:S02]  /*4b70*/  LDC R25, c[0x3][RZ] ;  /* 0x00c00000ff197b82 */ /* 0x000e640000000800 */
[----:B-1----:R-:W-:-:S04]  /*4b80*/  IADD3 R42, P0, PT, R42, -R25, RZ ;  /* 0x800000192a2a7210 */ /* 0x002fc80007f1e0ff */
[----:B------:R-:W-:-:S04]  /*4b90*/  IADD3.X R24, PT, PT, RZ, -0x1, RZ, P0, !PT ;  /* 0xffffffffff187810 */ /* 0x000fc800007fe4ff */
[----:B------:R-:W-:-:S04]  /*4ba0*/  SHF.R.U32.HI R24, RZ, 0x1f, R24 ;  /* 0x0000001fff187819 */ /* 0x000fc80000011618 */
[----:B0-----:R-:W-:-:S04]  /*4bb0*/  IADD3 R41, P0, P1, R41, -R24, -R36 ;  /* 0x8000001829297210 */ /* 0x001fc8000791e824 */
[----:B------:R-:W-:Y:S01]  /*4bc0*/  IADD3.X R24, PT, PT, RZ, -0x1, ~R76, P0, P1 ;  /* 0xffffffffff187810 */ /* 0x000fe200007e2c4c */
[----:B------:R-:W-:-:S03]  /*4bd0*/  IMAD.MOV.U32 R25, RZ, RZ, R41 ;  /* 0x000000ffff197224 */ /* 0x000fc600078e0029 */
[----:B------:R-:W-:-:S04]  /*4be0*/  SHF.R.U32.HI R24, RZ, 0x1f, R24 ;  /* 0x0000001fff187819 */ /* 0x000fc80000011618 */
[----:B------:R-:W-:-:S04]  /*4bf0*/  IADD3 R40, P0, P1, R40, -R24, -R29 ;  /* 0x8000001828287210 */ /* 0x000fc8000791e81d */
[----:B------:R-:W-:-:S04]  /*4c00*/  IADD3.X R24, PT, PT, RZ, -0x1, ~R48, P0, P1 ;  /* 0xffffffffff187810 */ /* 0x000fc800007e2c30 */
[----:B------:R-:W-:-:S04]  /*4c10*/  SHF.R.U32.HI R24, RZ, 0x1f, R24 ;  /* 0x0000001fff187819 */ /* 0x000fc80000011618 */
[----:B------:R-:W-:-:S04]  /*4c20*/  IADD3 R39, P0, P1, R39, -R24, -R22 ;  /* 0x8000001827277210 */ /* 0x000fc8000791e816 */
[----:B------:R-:W-:Y:S01]  /*4c30*/  IADD3.X R24, PT, PT, RZ, -0x1, ~R46, P0, P1 ;  /* 0xffffffffff187810 */ /* 0x000fe200007e2c2e */
[----:B------:R-:W-:-:S03]  /*4c40*/  IMAD.MOV.U32 R27, RZ, RZ, R39 ;  /* 0x000000ffff1b7224 */ /* 0x000fc600078e0027 */
        /* <DEDUP_REMOVED lines=10> */
[----:B------:R-:W-:Y:S02]  /*4cf0*/  IADD3.X R24, PT, PT, RZ, -0x1, ~R9, P0, P1 ;  /* 0xffffffffff187810 */ /* 0x000fe400007e2c09 */
[----:B------:R-:W-:Y:S02]  /*4d00*/  MOV R30, R28 ;  /* 0x0000001c001e7202 */ /* 0x000fe40000000f00 */
[----:B------:R-:W-:-:S04]  /*4d10*/  SHF.R.U32.HI R24, RZ, 0x1f, R24 ;  /* 0x0000001fff187819 */ /* 0x000fc80000011618 */
[----:B------:R-:W-:Y:S01]  /*4d20*/  IADD3 R43, PT, PT, R43, -R4, -R24 ;  /* 0x800000042b2b7210 */ /* 0x000fe20007ffe818 */
[----:B------:R-:W-:-:S03]  /*4d30*/  IMAD.MOV.U32 R24, RZ, RZ, R40 ;  /* 0x000000ffff187224 */ /* 0x000fc600078e0028 */
[----:B------:R-:W-:-:S13]  /*4d40*/  ISETP.GE.U32.AND P0, PT, R43, R4, PT ;  /* 0x000000042b00720c */ /* 0x000fda0003f06070 */
[----:B------:R-:W-:Y:S05]  /*4d50*/  @P0 BRA `(.L_x_12) ;  /* 0xfffffffc001c0947 */ /* 0x000fea000383ffff */
.L_x_10:
[----:B------:R-:W-:Y:S01]  /*4d60*/  IMAD.WIDE.U32 R66, R42, R6, RZ ;  /* 0x000000062a427225 */ /* 0x000fe200078e00ff */
[----:B------:R-:W-:-:S03]  /*4d70*/  MOV R33, RZ ;  /* 0x000000ff00217202 */ /* 0x000fc60000000f00 */
[----:B------:R-:W-:Y:S02]  /*4d80*/  IMAD.MOV.U32 R75, RZ, RZ, RZ ;  /* 0x000000ffff4b7224 */ /* 0x000fe400078e00ff */
[----:B------:R-:W-:Y:S02]  /*4d90*/  IMAD.MOV.U32 R25, RZ, RZ, RZ ;  /* 0x000000ffff197224 */ /* 0x000fe400078e00ff */
[----:B------:R-:W-:Y:S02]  /*4da0*/  IMAD.IADD R24, R67, 0x1, R75 ;  /* 0x0000000143187824 */ /* 0x000fe400078e024b */
[----:B------:R-:W-:Y:S02]  /*4db0*/  IMAD.MOV.U32 R77, RZ, RZ, RZ ;  /* 0x000000ffff4d7224 */ /* 0x000fe400078e00ff */
[----:B------:R-:W-:-:S04]  /*4dc0*/  IMAD.WIDE.U32 R24, R6, R41, R24 ;  /* 0x0000002906187225 */ /* 0x000fc800078e0018 */
[----:B------:R-:W-:Y:S01]  /*4dd0*/  IMAD.MOV.U32 R69, RZ, RZ, RZ ;  /* 0x000000ffff457224 */ /* 0x000fe200078e00ff */
[----:B------:R-:W-:Y:S01]  /*4de0*/  MOV R68, R24 ;  /* 0x0000001800447202 */ /* 0x000fe20000000f00 */
[----:B------:R-:W-:Y:S02]  /*4df0*/  IMAD.IADD R26, R25, 0x1, R77 ;  /* 0x00000001191a7824 */ /* 0x000fe400078e024d */
[----:B------:R-:W-:Y:S02]  /*4e00*/  IMAD.MOV.U32 R27, RZ, RZ, RZ ;  /* 0x000000ffff1b7224 */ /* 0x000fe400078e00ff */
[----:B------:R-:W-:-:S04]  /*4e10*/  IMAD.WIDE.U32 R68, R56, R42, R68 ;  /* 0x0000002a38447225 */ /* 0x000fc800078e0044 */
[----:B------:R-:W-:-:S04]  /*4e20*/  IMAD.WIDE.U32 R24, R6, R40, R26 ;  /* 0x0000002806187225 */ /* 0x000fc800078e001a */
[----:B------:R-:W-:Y:S02]  /*4e30*/  IMAD.IADD R27, R75, 0x1, R69 ;  /* 0x000000014b1b7824 */ /* 0x000fe400078e0245 */
[----:B------:R-:W-:Y:S02]  /*4e40*/  IMAD.MOV.U32 R67, RZ, RZ, RZ ;  /* 0x000000ffff437224 */ /* 0x000fe400078e00ff */
[----:B------:R-:W-:Y:S01]  /*4e50*/  IMAD.MOV.U32 R49, RZ, RZ, RZ ;  /* 0x000000ffff317224 */ /* 0x000fe200078e00ff */
[----:B------:R-:W-:Y:S01]  /*4e60*/  IADD3 R26, P0, PT, R27, R24, RZ ;  /* 0x000000181b1a7210 */ /* 0x000fe20007f1e0ff */
[----:B------:R-:W-:Y:S01]  /*4e70*/  IMAD.MOV.U32 R45, RZ, RZ, RZ ;  /* 0x000000ffff2d7224 */ /* 0x000fe200078e00ff */
[----:B------:R-:W-:Y:S01]  /*4e80*/  IADD3 R24, PT, PT, R25, R67, RZ ;  /* 0x0000004319187210 */ /* 0x000fe20007ffe0ff */
[----:B------:R-:W-:Y:S02]  /*4e90*/  IMAD.MOV.U32 R25, RZ, RZ, RZ ;  /* 0x000000ffff197224 */ /* 0x000fe400078e00ff */
[----:B------:R-:W-:-:S02]  /*4ea0*/  IMAD.X R27, RZ, RZ, RZ, P0 ;  /* 0x000000ffff1b7224 */ /* 0x000fc400000e06ff */
[----:B------:R-:W-:-:S04]  /*4eb0*/  IMAD.WIDE.U32 R24, R6, R39, R24 ;  /* 0x0000002706187225 */ /* 0x000fc800078e0018 */
[----:B------:R-:W-:-:S04]  /*4ec0*/  IMAD.WIDE.U32 R26, R56, R41, R26 ;  /* 0x00000029381a7225 */ /* 0x000fc800078e001a */
[----:B------:R-:W-:Y:S02]  /*4ed0*/  IMAD.IADD R35, R77, 0x1, R27 ;  /* 0x000000014d237824 */ /* 0x000fe400078e021b */
[----:B------:R-:W-:Y:S02]  /*4ee0*/  IMAD.MOV.U32 R32, RZ, RZ, R26 ;  /* 0x000000ffff207224 */ /* 0x000fe400078e001a */
[----:B------:R-:W-:Y:S01]  /*4ef0*/  IMAD.MOV.U32 R47, RZ, RZ, RZ ;  /* 0x000000ffff2f7224 */ /* 0x000fe200078e00ff */
[----:B------:R-:W-:Y:S01]  /*4f00*/  IADD3 R34, P0, PT, R35, R24, RZ ;  /* 0x0000001823227210 */ /* 0x000fe20007f1e0ff */
[----:B------:R-:W-:-:S04]  /*4f10*/  IMAD.WIDE.U32 R32, R57, R42, R32 ;  /* 0x0000002a39207225 */ /* 0x000fc800078e0020 */
[----:B------:R-:W-:Y:S02]  /*4f20*/  IMAD.X R35, RZ, RZ, RZ, P0 ;  /* 0x000000ffff237224 */ /* 0x000fe400000e06ff */
[----:B------:R-:W-:Y:S02]  /*4f30*/  IMAD.IADD R24, R25, 0x1, R49 ;  /* 0x0000000119187824 */ /* 0x000fe400078e0231 */
[----:B------:R-:W-:-:S04]  /*4f40*/  IMAD.WIDE.U32 R26, R56, R40, R34 ;  /* 0x00000028381a7225 */ /* 0x000fc800078e0022 */
[----:B------:R-:W-:Y:S02]  /*4f50*/  IMAD.IADD R33, R75, 0x1, R33 ;  /* 0x000000014b217824 */ /* 0x000fe400078e0221 */
[----:B------:R-:W-:Y:S02]  /*4f60*/  IMAD.MOV.U32 R25, RZ, RZ, RZ ;  /* 0x000000ffff197224 */ /* 0x000fe400078e00ff */
[----:B------:R-:W-:Y:S01]  /*4f70*/  IMAD.IADD R35, R67, 0x1, R27 ;  /* 0x0000000143237824 */ /* 0x000fe200078e021b */
[----:B------:R-:W-:Y:S01]  /*4f80*/  IADD3 R26, P1, PT, R33, R26, RZ ;  /* 0x0000001a211a7210 */ /* 0x000fe20007f3e0ff */
[----:B------:R-:W-:Y:S01]  /*4f90*/  IMAD.WIDE.U32 R24, R6, R38, R24 ;  /* 0x0000002606187225 */ /* 0x000fe200078e0018 */
[----:B------:R-:W-:-:S03]  /*4fa0*/  MOV R33, RZ ;  /* 0x000000ff00217202 */ /* 0x000fc60000000f00 */
[----:B------:R-:W-:Y:S01]  /*4fb0*/  IMAD.X R27, RZ, RZ, RZ, P1 ;  /* 0x000000ffff1b7224 */ /* 0x000fe200008e06ff */
[----:B------:R-:W-:Y:S01]  /*4fc0*/  IADD3 R34, P0, PT, R35, R24, RZ ;  /* 0x0000001823227210 */ /* 0x000fe20007f1e0ff */
[----:B------:R-:W-:Y:S02]  /*4fd0*/  IMAD.IADD R24, R25, 0x1, R33 ;  /* 0x0000000119187824 */ /* 0x000fe400078e0221 */
[----:B------:R-:W-:-:S04]  /*4fe0*/  IMAD.WIDE.U32 R26, R57, R41, R26 ;  /* 0x00000029391a7225 */ /* 0x000fc800078e001a */
[----:B------:R-:W-:Y:S02]  /*4ff0*/  IMAD.X R35, RZ, RZ, RZ, P0 ;  /* 0x000000ffff237224 */ /* 0x000fe400000e06ff */
[----:B------:R-:W-:Y:S02]  /*5000*/  IMAD.IADD R27, R77, 0x1, R27 ;  /* 0x000000014d1b7824 */ /* 0x000fe400078e021b */
[----:B------:R-:W-:-:S04]  /*5010*/  IMAD.WIDE.U32 R34, R56, R39, R34 ;  /* 0x0000002738227225 */ /* 0x000fc800078e0022 */
[----:B------:R-:W-:Y:S01]  /*5020*/  IMAD.MOV.U32 R25, RZ, RZ, RZ ;  /* 0x000000ffff197224 */ /* 0x000fe200078e00ff */
[----:B------:R-:W-:Y:S01]  /*5030*/  IADD3 R34, P1, PT, R27, R34, RZ ;  /* 0x000000221b227210 */ /* 0x000fe20007f3e0ff */
[----:B------:R-:W-:Y:S02]  /*5040*/  IMAD.IADD R53, R49, 0x1, R35 ;  /* 0x0000000131357824 */ /* 0x000fe400078e0223 */
[----:B------:R-:W-:Y:S01]  /*5050*/  IMAD.WIDE.U32 R24, R6, R37, R24 ;  /* 0x0000002506187225 */ /* 0x000fe200078e0018 */
[----:B------:R-:W-:-:S03]  /*5060*/  IADD3.X R35, PT, PT, RZ, RZ, RZ, P1, !PT ;  /* 0x000000ffff237210 */ /* 0x000fc60000ffe4ff */
[----:B------:R-:W-:Y:S01]  /*5070*/  IMAD.MOV.U32 R44, RZ, RZ, R26 ;  /* 0x000000ffff2c7224 */ /* 0x000fe200078e001a */
[----:B------:R-:W-:Y:S01]  /*5080*/  IADD3 R52, P0, PT, R53, R24, RZ ;  /* 0x0000001835347210 */ /* 0x000fe20007f1e0ff */
[----:B------:R-:W-:Y:S01]  /*5090*/  IMAD.WIDE.U32 R26, R57, R40, R34 ;  /* 0x00000028391a7225 */ /* 0x000fe200078e0022 */
[----:B------:R-:W-:-:S03]  /*50a0*/  IADD3 R24, PT, PT, R25, R47, RZ ;  /* 0x0000002f19187210 */ /* 0x000fc60007ffe0ff */
[----:B------:R-:W-:-:S04]  /*50b0*/  IMAD.WIDE.U32 R44, R58, R42, R44 ;  /* 0x0000002a3a2c7225 */ /* 0x000fc800078e002c */
[----:B------:R-:W-:Y:S02]  /*50c0*/  IMAD.X R53, RZ, RZ, RZ, P0 ;  /* 0x000000ffff357224 */ /* 0x000fe400000e06ff */
[----:B------:R-:W-:Y:S01]  /*50d0*/  IMAD.IADD R63, R75, 0x1, R45 ;  /* 0x000000014b3f7824 */ /* 0x000fe200078e022d */
[----:B------:R-:W-:Y:S01]  /*50e0*/  MOV R45, RZ ;  /* 0x000000ff002d7202 */ /* 0x000fe20000000f00 */
[----:B------:R-:W-:-:S03]  /*50f0*/  IMAD.WIDE.U32 R52, R56, R38, R52 ;  /* 0x0000002638347225 */ /* 0x000fc600078e0034 */
[----:B------:R-:W-:Y:S01]  /*5100*/  IADD3 R62, P0, PT, R63, R26, RZ ;  /* 0x0000001a3f3e7210 */ /* 0x000fe20007f1e0ff */
[----:B------:R-:W-:Y:S02]  /*5110*/  IMAD.IADD R27, R67, 0x1, R27 ;  /* 0x00000001431b7824 */ /* 0x000fe400078e021b */
[----:B------:R-:W-:Y:S02]  /*5120*/  IMAD.MOV.U32 R25, RZ, RZ, RZ ;  /* 0x000000ffff197224 */ /* 0x000fe400078e00ff */
[----:B------:R-:W-:Y:S01]  /*5130*/  IMAD.IADD R35, R33, 0x1, R53 ;  /* 0x0000000121237824 */ /* 0x000fe200078e0235 */
[----:B------:R-:W-:Y:S01]  /*5140*/  IADD3 R52, P1, PT, R27, R52, RZ ;  /* 0x000000341b347210 */ /* 0x000fe20007f3e0ff */
[----:B------:R-:W-:-:S04]  /*5150*/  IMAD.WIDE.U32 R24, R6, R28, R24 ;  /* 0x0000001c06187225 */ /* 0x000fc800078e0018 */
[----:B------:R-:W-:Y:S01]  /*5160*/  IMAD.X R63, RZ, RZ, RZ, P0 ;  /* 0x000000ffff3f7224 */ /* 0x000fe200000e06ff */
[----:B------:R-:W-:Y:S01]  /*5170*/  IADD3 R26, P0, PT, R35, R24, RZ ;  /* 0x00000018231a7210 */ /* 0x000fe20007f1e0ff */
[----:B------:R-:W-:Y:S02]  /*5180*/  IMAD.X R53, RZ, RZ, RZ, P1 ;  /* 0x000000ffff357224 */ /* 0x000fe400008e06ff */
[----:B------:R-:W-:-:S04]  /*5190*/  IMAD.WIDE.U32 R62, R58, R41, R62 ;  /* 0x000000293a3e7225 */ /* 0x000fc800078e003e */
[----:B------:R-:W-:Y:S02]  /*51a0*/  IMAD.IADD R24, R25, 0x1, R45 ;  /* 0x0000000119187824 */ /* 0x000fe400078e022d */
[----:B------:R-:W-:-:S04]  /*51b0*/  IMAD.WIDE.U32 R52, R57, R39, R52 ;  /* 0x0000002739347225 */ /* 0x000fc800078e0034 */
[----:B------:R-:W-:Y:S02]  /*51c0*/  IMAD.IADD R25, R77, 0x1, R63 ;  /* 0x000000014d197824 */ /* 0x000fe400078e023f */
[----:B------:R-:W-:Y:S02]  /*51d0*/  IMAD.X R27, RZ, RZ, RZ, P0 ;  /* 0x000000ffff1b7224 */ /* 0x000fe400000e06ff */
[----:B------:R-:W-:Y:S01]  /*51e0*/  IMAD.IADD R35, R49, 0x1, R53 ;  /* 0x0000000131237824 */ /* 0x000fe200078e0235 */
[----:B------:R-:W-:Y:S01]  /*51f0*/  IADD3 R52, P0, PT, R25, R52, RZ ;  /* 0x0000003419347210 */ /* 0x000fe20007f1e0ff */
[----:B------:R-:W-:-:S04]  /*5200*/  IMAD.WIDE.U32 R26, R56, R37, R26 ;  /* 0x00000025381a7225 */ /* 0x000fc800078e001a */
[----:B------:R-:W-:Y:S01]  /*5210*/  IMAD.MOV.U32 R25, RZ, RZ, RZ ;  /* 0x000000ffff197224 */ /* 0x000fe200078e00ff */
[----:B------:R-:W-:Y:S01]  /*5220*/  IADD3 R34, P1, PT, R35, R26, RZ ;  /* 0x0000001a23227210 */ /* 0x000fe20007f3e0ff */
[----:B------:R-:W-:Y:S01]  /*5230*/  IMAD.MOV.U32 R63, RZ, RZ, RZ ;  /* 0x000000ffff3f7224 */ /* 0x000fe200078e00ff */
[----:B------:R-:W-:Y:S01]  /*5240*/  IADD3 R27, PT, PT, R47, R27, RZ ;  /* 0x0000001b2f1b7210 */ /* 0x000fe20007ffe0ff */
[----:B------:R-:W-:-:S04]  /*5250*/  IMAD.WIDE.U32 R24, R43, R6, R24 ;  /* 0x000000062b187225 */ /* 0x000fc800078e0018 */
[----:B------:R-:W-:Y:S01]  /*5260*/  IMAD.X R53, RZ, RZ, RZ, P0 ;  /* 0x000000ffff357224 */ /* 0x000fe200000e06ff */
[----:B------:R-:W-:Y:S01]  /*5270*/  IADD3 R26, P0, PT, R24, R27, RZ ;  /* 0x0000001b181a7210 */ /* 0x000fe20007f1e0ff */
[----:B------:R-:W-:-:S04]  /*5280*/  IMAD.WIDE.U32 R62, R59, R42, R62 ;  /* 0x0000002a3b3e7225 */ /* 0x000fc800078e003e */
[----:B------:R-:W-:Y:S02]  /*5290*/  IMAD.X R35, RZ, RZ, RZ, P1 ;  /* 0x000000ffff237224 */ /* 0x000fe400008e06ff */
[----:B------:R-:W-:-:S04]  /*52a0*/  IMAD.WIDE.U32 R52, R58, R40, R52 ;  /* 0x000000283a347225 */ /* 0x000fc800078e0034 */
[----:B------:R-:W-:Y:S01]  /*52b0*/  IMAD.IADD R63, R75, 0x1, R63 ;  /* 0x000000014b3f7824 */ /* 0x000fe200078e023f */
[----:B------:R-:W-:Y:S01]  /*52c0*/  IADD3 R53, PT, PT, R67, R53, RZ ;  /* 0x0000003543357210 */ /* 0x000fe20007ffe0ff */
[----:B------:R-:W-:Y:S02]  /*52d0*/  IMAD.X R27, RZ, RZ, RZ, P0 ;  /* 0x000000ffff1b7224 */ /* 0x000fe400000e06ff */
[----:B------:R-:W-:Y:S01]  /*52e0*/  IMAD.WIDE.U32 R34, R57, R38, R34 ;  /* 0x0000002639227225 */ /* 0x000fe200078e0022 */
[----:B------:R-:W-:-:S03]  /*52f0*/  IADD3 R52, P1, PT, R63, R52, RZ ;  /* 0x000000343f347210 */ /* 0x000fc60007f3e0ff */
[----:B------:R-:W-:Y:S01]  /*5300*/  IMAD.WIDE.U32 R26, R56, R28, R26 ;  /* 0x0000001c381a7225 */ /* 0x000fe200078e001a */
[----:B------:R-:W-:-:S03]  /*5310*/  IADD3 R34, P0, PT, R53, R34, RZ ;  /* 0x0000002235227210 */ /* 0x000fc60007f1e0ff */
[----:B------:R-:W-:Y:S02]  /*5320*/  IMAD.IADD R35, R33, 0x1, R35 ;  /* 0x0000000121237824 */ /* 0x000fe400078e0223 */
[----:B------:R-:W-:Y:S02]  /*5330*/  IMAD.X R53, RZ, RZ, RZ, P1 ;  /* 0x000000ffff357224 */ /* 0x000fe400008e06ff */
[----:B------:R-:W-:Y:S01]  /*5340*/  IMAD.IADD R24, R45, 0x1, R27 ;  /* 0x000000012d187824 */ /* 0x000fe200078e021b */
[----:B------:R-:W-:Y:S01]  /*5350*/  IADD3 R26, P1, PT, R35, R26, RZ ;  /* 0x0000001a231a7210 */ /* 0x000fe20007f3e0ff */
[----:B------:R-:W-:Y:S02]  /*5360*/  IMAD.X R35, RZ, RZ, RZ, P0 ;  /* 0x000000ffff237224 */ /* 0x000fe400000e06ff */
[----:B------:R-:W-:Y:S01]  /*5370*/  IMAD.WIDE.U32 R52, R59, R41, R52 ;  /* 0x000000293b347225 */ /* 0x000fe200078e0034 */
[----:B------:R-:W-:-:S03]  /*5380*/  IADD3 R24, P0, PT, R25, R24, RZ ;  /* 0x0000001819187210 */ /* 0x000fc60007f1e0ff */
[----:B------:R-:W-:Y:S01]  /*5390*/  IMAD.X R27, RZ, RZ, RZ, P1 ;  /* 0x000000ffff1b7224 */ /* 0x000fe200008e06ff */
[----:B------:R-:W-:Y:S01]  /*53a0*/  IADD3.X R25, PT, PT, RZ, RZ, RZ, P0, !PT ;  /* 0x000000ffff197210 */ /* 0x000fe200007fe4ff */
[----:B------:R-:W-:-:S04]  /*53b0*/  IMAD.WIDE.U32 R34, R58, R39, R34 ;  /* 0x000000273a227225 */ /* 0x000fc800078e0022 */
[----:B------:R-:W-:Y:S02]  /*53c0*/  IMAD.IADD R53, R77, 0x1, R53 ;  /* 0x000000014d357824 */ /* 0x000fe400078e0235 */
[----:B------:R-:W-:-:S03]  /*53d0*/  IMAD.WIDE.U32 R26, R57, R37, R26 ;  /* 0x00000025391a7225 */ /* 0x000fc600078e001a */
[----:B------:R-:W-:Y:S01]  /*53e0*/  IADD3 R34, P0, PT, R53, R34, RZ ;  /* 0x0000002235227210 */ /* 0x000fe20007f1e0ff */
[----:B------:R-:W-:Y:S02]  /*53f0*/  IMAD.IADD R35, R49, 0x1, R35 ;  /* 0x0000000131237824 */ /* 0x000fe400078e0223 */
[----:B------:R-:W-:Y:S02]  /*5400*/  IMAD.MOV.U32 R53, RZ, RZ, RZ ;  /* 0x000000ffff357224 */ /* 0x000fe400078e00ff */
[----:B------:R-:W-:Y:S01]  /*5410*/  IMAD.WIDE.U32 R24, R43, R56, R24 ;  /* 0x000000382b187225 */ /* 0x000fe200078e0018 */
[----:B------:R-:W-:-:S03]  /*5420*/  IADD3 R26, P1, PT, R35, R26, RZ ;  /* 0x0000001a231a7210 */ /* 0x000fc60007f3e0ff */
[----:B------:R-:W-:Y:S02]  /*5430*/  IMAD.IADD R27, R47, 0x1, R27 ;  /* 0x000000012f1b7824 */ /* 0x000fe400078e021b */
[----:B------:R-:W-:Y:S02]  /*5440*/  IMAD.X R35, RZ, RZ, RZ, P0 ;  /* 0x000000ffff237224 */ /* 0x000fe400000e06ff */
[----:B------:R-:W-:Y:S01]  /*5450*/  IMAD.WIDE.U32 R52, R60, R42, R52 ;  /* 0x0000002a3c347225 */ /* 0x000fe200078e0034 */
[----:B------:R-:W-:Y:S02]  /*5460*/  IADD3 R64, P0, PT, R24, R27, RZ ;  /* 0x0000001b18407210 */ /* 0x000fe40007f1e0ff */
[----:B------:R-:W-:Y:S01]  /*5470*/  IADD3.X R27, PT, PT, RZ, RZ, RZ, P1, !PT ;  /* 0x000000ffff1b7210 */ /* 0x000fe20000ffe4ff */
[----:B------:R-:W-:-:S04]  /*5480*/  IMAD.WIDE.U32 R34, R59, R40, R34 ;  /* 0x000000283b227225 */ /* 0x000fc800078e0022 */
[----:B------:R-:W-:Y:S02]  /*5490*/  IMAD.IADD R53, R75, 0x1, R53 ;  /* 0x000000014b357824 */ /* 0x000fe400078e0235 */
[----:B------:R-:W-:Y:S02]  /*54a0*/  IMAD.X R65, RZ, RZ, RZ, P0 ;  /* 0x000000ffff417224 */ /* 0x000fe400000e06ff */
[----:B------:R-:W-:Y:S01]  /*54b0*/  IMAD.WIDE.U32 R26, R58, R38, R26 ;  /* 0x000000263a1a7225 */ /* 0x000fe200078e001a */
[----:B------:R-:W-:-:S03]  /*54c0*/  IADD3 R34, P1, PT, R53, R34, RZ ;  /* 0x0000002235227210 */ /* 0x000fc60007f3e0ff */
[----:B------:R-:W-:Y:S02]  /*54d0*/  IMAD.IADD R35, R67, 0x1, R35 ;  /* 0x0000000143237824 */ /* 0x000fe400078e0223 */
[----:B------:R-:W-:-:S03]  /*54e0*/  IMAD.WIDE.U32 R64, R57, R28, R64 ;  /* 0x0000001c39407225 */ /* 0x000fc600078e0040 */
[----:B------:R-:W-:Y:S01]  /*54f0*/  IADD3 R26, P0, PT, R35, R26, RZ ;  /* 0x0000001a231a7210 */ /* 0x000fe20007f1e0ff */
[----:B------:R-:W-:Y:S01]  /*5500*/  IMAD.IADD R27, R33, 0x1, R27 ;  /* 0x00000001211b7824 */ /* 0x000fe200078e021b */
[----:B------:R-:W-:Y:S01]  /*5510*/  IADD3 R24, PT, PT, R45, R65, RZ ;  /* 0x000000412d187210 */ /* 0x000fe20007ffe0ff */
[----:B------:R-:W-:Y:S02]  /*5520*/  IMAD.X R35, RZ, RZ, RZ, P1 ;  /* 0x000000ffff237224 */ /* 0x000fe400008e06ff */
[----:B------:R-:W-:Y:S01]  /*5530*/  IMAD.MOV.U32 R53, RZ, RZ, RZ ;  /* 0x000000ffff357224 */ /* 0x000fe200078e00ff */
[----:B------:R-:W-:Y:S01]  /*5540*/  IADD3 R64, P1, PT, R27, R64, RZ ;  /* 0x000000401b407210 */ /* 0x000fe20007f3e0ff */
[----:B------:R-:W-:Y:S01]  /*5550*/  IMAD.X R27, RZ, RZ, RZ, P0 ;  /* 0x000000ffff1b7224 */ /* 0x000fe200000e06ff */
[----:B------:R-:W-:Y:S01]  /*5560*/  IADD3 R24, P0, PT, R25, R24, RZ ;  /* 0x0000001819187210 */ /* 0x000fe20007f1e0ff */
[----:B------:R-:W-:-:S04]  /*5570*/  IMAD.WIDE.U32 R34, R60, R41, R34 ;  /* 0x000000293c227225 */ /* 0x000fc800078e0022 */
[----:B------:R-:W-:Y:S02]  /*5580*/  IMAD.X R65, RZ, RZ, RZ, P1 ;  /* 0x000000ffff417224 */ /* 0x000fe400008e06ff */
[----:B------:R-:W-:-:S04]  /*5590*/  IMAD.WIDE.U32 R26, R59, R39, R26 ;  /* 0x000000273b1a7225 */ /* 0x000fc800078e001a */
[----:B------:R-:W-:Y:S02]  /*55a0*/  IMAD.IADD R35, R77, 0x1, R35 ;  /* 0x000000014d237824 */ /* 0x000fe400078e0223 */
[----:B------:R-:W-:Y:S02]  /*55b0*/  IMAD.X R25, RZ, RZ, RZ, P0 ;  /* 0x000000ffff197224 */ /* 0x000fe400000e06ff */
[----:B------:R-:W-:Y:S01]  /*55c0*/  IMAD.WIDE.U32 R64, R58, R37, R64 ;  /* 0x000000253a407225 */ /* 0x000fe200078e0040 */
[----:B------:R-:W-:-:S03]  /*55d0*/  IADD3 R26, P0, PT, R35, R26, RZ ;  /* 0x0000001a231a7210 */ /* 0x000fc60007f1e0ff */
[----:B------:R-:W-:Y:S01]  /*55e0*/  IMAD.IADD R27, R49, 0x1, R27 ;  /* 0x00000001311b7824 */ /* 0x000fe200078e021b */
[----:B------:R-:W-:Y:S01]  /*55f0*/  IADD3 R65, PT, PT, R47, R65, RZ ;  /* 0x000000412f417210 */ /* 0x000fe20007ffe0ff */
[----:B------:R-:W-:Y:S02]  /*5600*/  IMAD.MOV.U32 R35, RZ, RZ, RZ ;  /* 0x000000ffff237224 */ /* 0x000fe400078e00ff */
[----:B------:R-:W-:Y:S01]  /*5610*/  IMAD.WIDE.U32 R24, R43, R57, R24 ;  /* 0x000000392b187225 */ /* 0x000fe200078e0018 */
[----:B------:R-:W-:-:S03]  /*5620*/  IADD3 R64, P1, PT, R27, R64, RZ ;  /* 0x000000401b407210 */ /* 0x000fc60007f3e0ff */
        /* <DEDUP_REMOVED lines=20> */
[----:B------:R-:W-:Y:S01]  /*5770*/  IADD3 R27, PT, PT, R77, R27, RZ ;  /* 0x0000001b4d1b7210 */ /* 0x000fe20007ffe0ff */
[----:B------:R-:W-:-:S04]  /*5780*/  IMAD.WIDE.U32 R64, R60, R39, R64 ;  /* 0x000000273c407225 */ /* 0x000fc800078e0040 */
[----:B------:R-:W-:Y:S01]  /*5790*/  IMAD.X R25, RZ, RZ, RZ, P0 ;  /* 0x000000ffff197224 */ /* 0x000fe200000e06ff */
[----:B------:R-:W-:Y:S01]  /*57a0*/  IADD3 R64, P0, PT, R27, R64, RZ ;  /* 0x000000401b407210 */ /* 0x000fe20007f1e0ff */
[----:B------:R-:W-:-:S04]  /*57b0*/  IMAD.WIDE.U32 R70, R59, R37, R70 ;  /* 0x000000253b467225 */ /* 0x000fc800078e0046 */
[----:B------:R-:W-:Y:S02]  /*57c0*/  IMAD.IADD R73, R49, 0x1, R65 ;  /* 0x0000000131497824 */ /* 0x000fe400078e0241 */
[----:B------:R-:W-:Y:S02]  /*57d0*/  IMAD.MOV.U32 R27, RZ, RZ, RZ ;  /* 0x000000ffff1b7224 */ /* 0x000fe400078e00ff */
[----:B------:R-:W-:Y:S01]  /*57e0*/  IMAD.WIDE.U32 R24, R43, R58, R24 ;  /* 0x0000003a2b187225 */ /* 0x000fe200078e0018 */
[----:B------:R-:W-:-:S03]  /*57f0*/  IADD3 R72, P1, PT, R73, R70, RZ ;  /* 0x0000004649487210 */ /* 0x000fc60007f3e0ff */
[----:B------:R-:W-:Y:S01]  /*5800*/  IMAD.IADD R71, R47, 0x1, R71 ;  /* 0x000000012f477824 */ /* 0x000fe200078e0247 */
[----:B------:R-:W-:Y:S01]  /*5810*/  IADD3.X R73, PT, PT, RZ, RZ, RZ, P1, !PT ;  /* 0x000000ffff497210 */ /* 0x000fe20000ffe4ff */
[----:B------:R-:W-:Y:S02]  /*5820*/  IMAD.X R65, RZ, RZ, RZ, P0 ;  /* 0x000000ffff417224 */ /* 0x000fe400000e06ff */
[----:B------:R-:W-:Y:S01]  /*5830*/  IMAD.WIDE.U32 R26, R7, R42, R26 ;  /* 0x0000002a071a7225 */ /* 0x000fe200078e001a */
[----:B------:R-:W-:-:S03]  /*5840*/  IADD3 R70, P0, PT, R24, R71, RZ ;  /* 0x0000004718467210 */ /* 0x000fc60007f1e0ff */
        /* <DEDUP_REMOVED lines=11> */
[----:B------:R-:W-:Y:S01]  /*5900*/  IMAD.X R75, RZ, RZ, RZ, P0 ;  /* 0x000000ffff4b7224 */ /* 0x000fe200000e06ff */
[----:B------:R-:W-:Y:S01]  /*5910*/  IADD3 R78, P1, PT, R73, R70, RZ ;  /* 0x00000046494e7210 */ /* 0x000fe20007f3e0ff */
[----:B------:R-:W-:Y:S01]  /*5920*/  IMAD.WIDE.U32 R64, R7, R41, R64 ;  /* 0x0000002907407225 */ /* 0x000fe200078e0040 */
[----:B------:R-:W-:-:S03]  /*5930*/  IADD3 R24, P0, PT, R25, R24, RZ ;  /* 0x0000001819187210 */ /* 0x000fc60007f1e0ff */
        /* <DEDUP_REMOVED lines=8> */
[----:B------:R-:W-:-:S03]  /*59c0*/  IMAD.WIDE.U32 R24, R43, R59, R24 ;  /* 0x0000003b2b187225 */ /* 0x000fc600078e0018 */
[----:B------:R-:W-:Y:S01]  /*59d0*/  IADD3 R78, P1, PT, R27, R78, RZ ;  /* 0x0000004e1b4e7210 */ /* 0x000fe20007f3e0ff */
[----:B------:R-:W-:Y:S01]  /*59e0*/  IMAD.X R75, RZ, RZ, RZ, P2 ;  /* 0x000000ffff4b7224 */ /* 0x000fe200010e06ff */
[----:B------:R-:W-:Y:S01]  /*59f0*/  IADD3 R70, P0, PT, R24, R71, RZ ;  /* 0x0000004718467210 */ /* 0x000fe20007f1e0ff */
[----:B------:R-:W-:Y:S02]  /*5a00*/  IMAD.MOV.U32 R27, RZ, RZ, RZ ;  /* 0x000000ffff1b7224 */ /* 0x000fe400078e00ff */
[----:B------:R-:W-:Y:S02]  /*5a10*/  IMAD.X R79, RZ, RZ, RZ, P1 ;  /* 0x000000ffff4f7224 */ /* 0x000fe400008e06ff */
[----:B------:R-:W-:-:S04]  /*5a20*/  IMAD.WIDE.U32 R74, R7, R40, R74 ;  /* 0x00000028074a7225 */ /* 0x000fc800078e004a */
[----:B------:R-:W-:Y:S01]  /*5a30*/  IMAD.WIDE.U32 R72, R64, 0x3d1, RZ ;  /* 0x000003d140487825 */ /* 0x000fe200078e00ff */
[----:B------:R-:W-:-:S03]  /*5a40*/  IADD3 R67, PT, PT, R67, R75, RZ ;  /* 0x0000004b43437210 */ /* 0x000fc60007ffe0ff */
[----:B------:R-:W-:Y:S02]  /*5a50*/  IMAD.X R71, RZ, RZ, RZ, P0 ;  /* 0x000000ffff477224 */ /* 0x000fe400000e06ff */
[----:B------:R-:W-:-:S04]  /*5a60*/  IMAD.WIDE.U32 R78, R61, R38, R78 ;  /* 0x000000263d4e7225 */ /* 0x000fc800078e004e */
[----:B------:R-:W-:Y:S01]  /*5a70*/  IMAD.IADD R24, R73, 0x1, R27 ;  /* 0x0000000149187824 */ /* 0x000fe200078e021b */
[----:B------:R-:W-:Y:S01]  /*5a80*/  IADD3 R78, P3, PT, R67, R78, RZ ;  /* 0x0000004e434e7210 */ /* 0x000fe20007f7e0ff */
[----:B------:R-:W-:-:S04]  /*5a90*/  IMAD.WIDE.U32 R70, R60, R28, R70 ;  /* 0x0000001c3c467225 */ /* 0x000fc800078e0046 */
[----:B------:R-:W-:Y:S02]  /*5aa0*/  IMAD.IADD R27, R33, 0x1, R79 ;  /* 0x00000001211b7824 */ /* 0x000fe400078e024f */
[----:B------:R-:W-:Y:S02]  /*5ab0*/  IMAD.IADD R73, R66, 0x1, R72 ;  /* 0x0000000142497824 */ /* 0x000fe400078e0248 */
[----:B------:R-:W-:Y:S01]  /*5ac0*/  IMAD.IADD R35, R45, 0x1, R71 ;  /* 0x000000012d237824 */ /* 0x000fe200078e0247 */
[----:B------:R-:W-:Y:S01]  /*5ad0*/  IADD3 R70, P2, PT, R27, R70, RZ ;  /* 0x000000461b467210 */ /* 0x000fe20007f5e0ff */
[----:B------:R-:W-:Y:S01]  /*5ae0*/  IMAD.X R79, RZ, RZ, RZ, P3 ;  /* 0x000000ffff4f7224 */ /* 0x000fe200018e06ff */
[----:B------:R-:W-:Y:S01]  /*5af0*/  ISETP.GE.U32.AND P0, PT, R73, R66, PT ;  /* 0x000000424900720c */ /* 0x000fe20003f06070 */
[----:B------:R-:W-:Y:S01]  /*5b00*/  IMAD.MOV.U32 R65, RZ, RZ, RZ ;  /* 0x000000ffff417224 */ /* 0x000fe200078e00ff */
[----:B------:R-:W-:Y:S01]  /*5b10*/  IADD3 R66, P1, PT, R25, R35, RZ ;  /* 0x0000002319427210 */ /* 0x000fe20007f3e0ff */
[----:B------:R-:W-:Y:S01]  /*5b20*/  IMAD.X R71, RZ, RZ, RZ, P2 ;  /* 0x000000ffff477224 */ /* 0x000fe200010e06ff */
[----:B------:R-:W-:Y:S01]  /*5b30*/  MOV R25, RZ ;  /* 0x000000ff00197202 */ /* 0x000fe20000000f00 */
[----:B------:R-:W-:Y:S01]  /*5b40*/  IMAD.WIDE.U32 R78, R7, R39, R78 ;  /* 0x00000027074e7225 */ /* 0x000fe200078e004e */
[----:B------:R-:W-:-:S03]  /*5b50*/  SEL R27, RZ, 0x1, P0 ;  /* 0x00000001ff1b7807 */ /* 0x000fc60000000000 */
[----:B------:R-:W-:Y:S02]  /*5b60*/  IMAD.X R67, RZ, RZ, RZ, P1 ;  /* 0x000000ffff437224 */ /* 0x000fe400008e06ff */
[----:B------:R-:W-:-:S04]  /*5b70*/  IMAD.WIDE.U32 R70, R61, R37, R70 ;  /* 0x000000253d467225 */ /* 0x000fc800078e0046 */
[----:B------:R-:W-:Y:S02]  /*5b80*/  IMAD.IADD R49, R49, 0x1, R79 ;  /* 0x0000000131317824 */ /* 0x000fe400078e024f */
[----:B------:R-:W-:-:S03]  /*5b90*/  IMAD.WIDE.U32 R24, R74, 0x3d1, R24 ;  /* 0x000003d14a187825 */ /* 0x000fc600078e0018 */
[----:B------:R-:W-:Y:S01]  /*5ba0*/  IADD3 R70, P1, PT, R49, R70, RZ ;  /* 0x0000004631467210 */ /* 0x000fe20007f3e0ff */
[----:B------:R-:W-:Y:S01]  /*5bb0*/  IMAD.WIDE.U32 R66, R43, R60, R66 ;  /* 0x0000003c2b427225 */ /* 0x000fe200078e0042 */
[----:B------:R-:W-:-:S03]  /*5bc0*/  IADD3 R30, P2, P3, R24, R68, R27 ;  /* 0x00000044181e7210 */ /* 0x000fc60007b5e01b */
[----:B------:R-:W-:Y:S01]  /*5bd0*/  IMAD.IADD R69, R47, 0x1, R71 ;  /* 0x000000012f457824 */ /* 0x000fe200078e0247 */
[----:B------:R-:W-:Y:S01]  /*5be0*/  IADD3.X R71, PT, PT, RZ, RZ, RZ, P1, !PT ;  /* 0x000000ffff477210 */ /* 0x000fe20000ffe4ff */
[----:B------:R-:W-:Y:S02]  /*5bf0*/  IMAD.MOV.U32 R35, RZ, RZ, RZ ;  /* 0x000000ffff237224 */ /* 0x000fe400078e00ff */
[----:B------:R-:W-:Y:S01]  /*5c00*/  IMAD.IADD R27, R30, 0x1, R64 ;  /* 0x000000011e1b7824 */ /* 0x000fe200078e0240 */
[----:B------:R-:W-:Y:S01]  /*5c10*/  IADD3 R68, P0, PT, R66, R69, RZ ;  /* 0x0000004542447210 */ /* 0x000fe20007f1e0ff */
[----:B------:R-:W-:Y:S01]  /*5c20*/  IMAD.IADD R24, R25, 0x1, R35 ;  /* 0x0000000119187824 */ /* 0x000fe200078e0223 */
[----:B------:R-:W-:Y:S01]  /*5c30*/  IADD3.X R35, PT, PT, RZ, RZ, RZ, P2, P3 ;  /* 0x000000ffff237210 */ /* 0x000fe200017e64ff */
[----:B------:R-:W-:Y:S02]  /*5c40*/  IMAD.MOV.U32 R25, RZ, RZ, RZ ;  /* 0x000000ffff197224 */ /* 0x000fe400078e00ff */
[----:B------:R-:W-:Y:S01]  /*5c50*/  IMAD.X R69, RZ, RZ, RZ, P0 ;  /* 0x000000ffff457224 */ /* 0x000fe200000e06ff */
[----:B------:R-:W-:Y:S01]  /*5c60*/  ISETP.GE.U32.AND P0, PT, R27, R30, PT ;  /* 0x0000001e1b00720c */ /* 0x000fe20003f06070 */
[----:B------:R-:W-:-:S04]  /*5c70*/  IMAD.WIDE.U32 R70, R7, R38, R70 ;  /* 0x0000002607467225 */ /* 0x000fc800078e0046 */
[----:B------:R-:W-:-:S04]  /*5c80*/  IMAD.WIDE.U32 R24, R78, 0x3d1, R24 ;  /* 0x000003d14e187825 */ /* 0x000fc800078e0018 */
[----:B------:R-:W-:Y:S01]  /*5c90*/  IMAD.WIDE.U32 R68, R61, R28, R68 ;  /* 0x0000001c3d447225 */ /* 0x000fe200078e0044 */
[----:B------:R-:W-:Y:S02]  /*5ca0*/  IADD3 R30, P3, P2, R24, R35, R32 ;  /* 0x00000023181e7210 */ /* 0x000fe40007a7e020 */
[----:B------:R-:W-:Y:S01]  /*5cb0*/  SEL R35, RZ, 0x1, P0 ;  /* 0x00000001ff237807 */ /* 0x000fe20000000000 */
[----:B------:R-:W-:Y:S01]  /*5cc0*/  IMAD.IADD R33, R33, 0x1, R71 ;  /* 0x0000000121217824 */ /* 0x000fe200078e0247 */
[----:B------:R-:W-:Y:S01]  /*5cd0*/  IADD3 R66, PT, PT, R45, R69, RZ ;  /* 0x000000452d427210 */ /* 0x000fe20007ffe0ff */
[----:B------:R-:W-:-:S03]  /*5ce0*/  IMAD.MOV.U32 R24, RZ, RZ, RZ ;  /* 0x000000ffff187224 */ /* 0x000fc600078e00ff */
[----:B------:R-:W-:Y:S01]  /*5cf0*/  IADD3 R32, P1, PT, R33, R68, RZ ;  /* 0x0000004421207210 */ /* 0x000fe20007f3e0ff */
[----:B------:R-:W-:Y:S01]  /*5d00*/  IMAD.IADD R24, R25, 0x1, R24 ;  /* 0x0000000119187824 */ /* 0x000fe200078e0218 */
[----:B------:R-:W-:Y:S01]  /*5d10*/  IADD3 R66, P4, PT, R67, R66, RZ ;  /* 0x0000004243427210 */ /* 0x000fe20007f9e0ff */
[----:B------:R-:W-:Y:S02]  /*5d20*/  IMAD.MOV.U32 R25, RZ, RZ, RZ ;  /* 0x000000ffff197224 */ /* 0x000fe400078e00ff */
[----:B------:R-:W-:Y:S01]  /*5d30*/  IMAD.X R33, RZ, RZ, RZ, P1 ;  /* 0x000000ffff217224 */ /* 0x000fe200008e06ff */
[----:B------:R-:W-:Y:S01]  /*5d40*/  IADD3 R74, P0, P1, R74, R30, R35 ;  /* 0x0000001e4a4a7210 */ /* 0x000fe2000791e023 */
[----:B------:R-:W-:Y:S01]  /*5d50*/  IMAD.X R67, RZ, RZ, RZ, P4 ;  /* 0x000000ffff437224 */ /* 0x000fe200020e06ff */
[----:B------:R-:W-:Y:S01]  /*5d60*/  IADD3.X R35, PT, PT, RZ, RZ, RZ, P3, P2 ;  /* 0x000000ffff237210 */ /* 0x000fe20001fe44ff */
[----:B------:R-:W-:-:S04]  /*5d70*/  IMAD.WIDE.U32 R32, R7, R37, R32 ;  /* 0x0000002507207225 */ /* 0x000fc800078e0020 */
[----:B------:R-:W-:Y:S01]  /*5d80*/  IMAD.WIDE.U32 R24, R70, 0x3d1, R24 ;  /* 0x000003d146187825 */ /* 0x000fe200078e0018 */
[----:B------:R-:W-:-:S03]  /*5d90*/  IADD3 R47, PT, PT, R47, R33, RZ ;  /* 0x000000212f2f7210 */ /* 0x000fc60007ffe0ff */
[----:B------:R-:W-:Y:S01]  /*5da0*/  IMAD.WIDE.U32 R66, R43, R61, R66 ;  /* 0x0000003d2b427225 */ /* 0x000fe200078e0042 */
[----:B------:R-:W-:-:S03]  /*5db0*/  IADD3 R44, P3, P2, R24, R35, R44 ;  /* 0x00000023182c7210 */ /* 0x000fc60007a7e02c */
[----:B------:R-:W-:Y:S01]  /*5dc0*/  IMAD.IADD R64, R25, 0x1, R65 ;  /* 0x0000000119407824 */ /* 0x000fe200078e0241 */
[----:B------:R-:W-:Y:S01]  /*5dd0*/  IADD3.X R25, PT, PT, RZ, RZ, RZ, P0, P1 ;  /* 0x000000ffff197210 */ /* 0x000fe200007e24ff */
[----:B------:R-:W-:Y:S01]  /*5de0*/  IMAD.MOV.U32 R65, RZ, RZ, RZ ;  /* 0x000000ffff417224 */ /* 0x000fe200078e00ff */
[----:B------:R-:W-:Y:S01]  /*5df0*/  IADD3 R24, P4, PT, R66, R47, RZ ;  /* 0x0000002f42187210 */ /* 0x000fe20007f9e0ff */
[----:B------:R-:W-:Y:S01]  /*5e00*/  IMAD.MOV.U32 R35, RZ, RZ, RZ ;  /* 0x000000ffff237224 */ /* 0x000fe200078e00ff */
[----:B------:R-:W-:Y:S01]  /*5e10*/  IADD3 R78, P0, P1, R78, R25, R44 ;  /* 0x000000194e4e7210 */ /* 0x000fe2000791e02c */
[----:B------:R-:W-:Y:S01]  /*5e20*/  IMAD.WIDE.U32 R64, R32, 0x3d1, R64 ;  /* 0x000003d120407825 */ /* 0x000fe200078e0040 */
[----:B------:R-:W-:-:S03]  /*5e30*/  IADD3.X R33, PT, PT, RZ, RZ, RZ, P3, P2 ;  /* 0x000000ffff217210 */ /* 0x000fc60001fe44ff */
[----:B------:R-:W-:Y:S01]  /*5e40*/  IMAD.X R25, RZ, RZ, RZ, P4 ;  /* 0x000000ffff197224 */ /* 0x000fe200020e06ff */
[----:B------:R-:W-:Y:S01]  /*5e50*/  IADD3 R30, P2, P3, R64, R33, R62 ;  /* 0x00000021401e7210 */ /* 0x000fe20007b5e03e */
[----:B------:R-:W-:Y:S01]  /*5e60*/  IMAD.IADD R64, R65, 0x1, R35 ;  /* 0x0000000141407824 */ /* 0x000fe200078e0223 */
[----:B------:R-:W-:Y:S01]  /*5e70*/  IADD3.X R33, PT, PT, RZ, RZ, RZ, P0, P1 ;  /* 0x000000ffff217210 */ /* 0x000fe200007e24ff */
[----:B------:R-:W-:-:S03]  /*5e80*/  IMAD.WIDE.U32 R24, R7, R28, R24 ;  /* 0x0000001c07187225 */ /* 0x000fc600078e0018 */
[----:B------:R-:W-:Y:S01]  /*5e90*/  IADD3 R30, P1, P0, R70, R33, R30 ;  /* 0x00000021461e7210 */ /* 0x000fe2000783e01e */
[----:B------:R-:W-:Y:S01]  /*5ea0*/  IMAD.MOV.U32 R65, RZ, RZ, RZ ;  /* 0x000000ffff417224 */ /* 0x000fe200078e00ff */
[----:B------:R-:W-:Y:S02]  /*5eb0*/  IADD3 R45, PT, PT, R45, R25, RZ ;  /* 0x000000192d2d7210 */ /* 0x000fe40007ffe0ff */
[----:B------:R-:W-:Y:S01]  /*5ec0*/  IADD3.X R25, PT, PT, RZ, RZ, RZ, P2, P3 ;  /* 0x000000ffff197210 */ /* 0x000fe200017e64ff */
[----:B------:R-:W-:Y:S01]  /*5ed0*/  IMAD.WIDE.U32 R64, R24, 0x3d1, R64 ;  /* 0x000003d118407825 */ /* 0x000fe200078e0040 */
[----:B------:R-:W-:Y:S02]  /*5ee0*/  IADD3 R44, P4, PT, R67, R45, RZ ;  /* 0x0000002d432c7210 */ /* 0x000fe40007f9e0ff */
[----:B------:R-:W-:-:S03]  /*5ef0*/  IADD3 R62, P2, P3, R64, R25, R52 ;  /* 0x00000019403e7210 */ /* 0x000fc60007b5e034 */
[----:B------:R-:W-:Y:S01]  /*5f00*/  IMAD.X R45, RZ, RZ, RZ, P4 ;  /* 0x000000ffff2d7224 */ /* 0x000fe200020e06ff */
[----:B------:R-:W-:Y:S01]  /*5f10*/  IADD3.X R25, PT, PT, RZ, RZ, RZ, P1, P0 ;  /* 0x000000ffff197210 */ /* 0x000fe20000fe04ff */
[----:B------:R-:W-:Y:S01]  /*5f20*/  IMAD.IADD R52, R65, 0x1, R53 ;  /* 0x0000000141347824 */ /* 0x000fe200078e0235 */
[----:B------:R-:W-:Y:S01]  /*5f30*/  IADD3.X R33, PT, PT, RZ, RZ, RZ, P2, P3 ;  /* 0x000000ffff217210 */ /* 0x000fe200017e64ff */
[----:B------:R-:W-:Y:S01]  /*5f40*/  IMAD.WIDE.U32 R44, R43, R7, R44 ;  /* 0x000000072b2c7225 */ /* 0x000fe200078e002c */
[----:B------:R-:W-:-:S03]  /*5f50*/  IADD3 R62, P0, P1, R32, R25, R62 ;  /* 0x00000019203e7210 */ /* 0x000fc6000791e03e */
[----:B------:R-:W-:Y:S01]  /*5f60*/  IMAD.MOV.U32 R53, RZ, RZ, RZ ;  /* 0x000000ffff357224 */ /* 0x000fe200078e00ff */
[----:B------:R-:W-:Y:S01]  /*5f70*/  IADD3.X R25, PT, PT, RZ, RZ, RZ, P0, P1 ;  /* 0x000000ffff197210 */ /* 0x000fe200007e24ff */
[----:B------:R-:W-:-:S03]  /*5f80*/  IMAD.WIDE.U32 R52, R44, 0x3d1, R52 ;  /* 0x000003d12c347825 */ /* 0x000fc600078e0034 */
[----:B------:R-:W-:Y:S02]  /*5f90*/  IADD3 R32, P0, P1, R52, R33, R34 ;  /* 0x0000002134207210 */ /* 0x000fe4000791e022 */
[----:B------:R-:W-:Y:S01]  /*5fa0*/  IADD3 R52, PT, PT, R53, R35, RZ ;  /* 0x0000002335347210 */ /* 0x000fe20007ffe0ff */
[----:B------:R-:W-:Y:S01]  /*5fb0*/  IMAD.MOV.U32 R53, RZ, RZ, RZ ;  /* 0x000000ffff357224 */ /* 0x000fe200078e00ff */
[----:B------:R-:W-:Y:S02]  /*5fc0*/  IADD3 R32, P2, P3, R24, R25, R32 ;  /* 0x0000001918207210 */ /* 0x000fe40007b5e020 */
[----:B------:R-:W-:Y:S01]  /*5fd0*/  IADD3.X R35, PT, PT, RZ, RZ, RZ, P0, P1 ;  /* 0x000000ffff237210 */ /* 0x000fe200007e24ff */
[----:B------:R-:W-:Y:S01]  /*5fe0*/  IMAD.WIDE.U32 R24, R45, 0x3d1, R52 ;  /* 0x000003d12d187825 */ /* 0x000fe200078e0034 */
[----:B------:R-:W-:Y:S02]  /*5ff0*/  IADD3.X R33, PT, PT, RZ, RZ, RZ, P2, P3 ;  /* 0x000000ffff217210 */ /* 0x000fe400017e64ff */
[----:B------:R-:W-:Y:S01]  /*6000*/  IADD3 R26, P0, P1, R24, R35, R26 ;  /* 0x00000023181a7210 */ /* 0x000fe2000791e01a */
[----:B------:R-:W-:-:S02]  /*6010*/  IMAD.MOV.U32 R24, RZ, RZ, RZ ;  /* 0x000000ffff187224 */ /* 0x000fc400078e00ff */
[----:B------:R-:W-:Y:S01]  /*6020*/  IMAD.MOV.U32 R35, RZ, RZ, RZ ;  /* 0x000000ffff237224 */ /* 0x000fe200078e00ff */
[----:B------:R-:W-:Y:S01]  /*6030*/  IADD3 R33, P2, P3, R44, R33, R26 ;  /* 0x000000212c217210 */ /* 0x000fe20007b5e01a */
[----:B------:R-:W-:Y:S01]  /*6040*/  IMAD.IADD R24, R25, 0x1, R24 ;  /* 0x0000000119187824 */ /* 0x000fe200078e0218 */
[----:B------:R-:W-:Y:S02]  /*6050*/  IADD3.X R25, PT, PT, RZ, RZ, RZ, P0, P1 ;  /* 0x000000ffff197210 */ /* 0x000fe400007e24ff */
[----:B------:R-:W-:-:S04]  /*6060*/  IADD3.X R44, PT, PT, RZ, RZ, RZ, P2, P3 ;  /* 0x000000ffff2c7210 */ /* 0x000fc800017e64ff */
[----:B------:R-:W-:-:S04]  /*6070*/  IADD3 R44, P0, P1, R44, R24, R25 ;  /* 0x000000182c2c7210 */ /* 0x000fc8000791e019 */
[----:B------:R-:W-:Y:S02]  /*6080*/  IADD3 R44, P2, PT, R45, R44, RZ ;  /* 0x0000002c2d2c7210 */ /* 0x000fe40007f5e0ff */
[----:B------:R-:W-:-:S03]  /*6090*/  IADD3.X R26, PT, PT, RZ, RZ, RZ, P0, P1 ;  /* 0x000000ffff1a7210 */ /* 0x000fc600007e24ff */
[----:B------:R-:W-:-:S04]  /*60a0*/  IMAD.WIDE.U32 R24, R44, 0x3d1, RZ ;  /* 0x000003d12c187825 */ /* 0x000fc800078e00ff */
[----:B------:R-:W-:Y:S01]  /*60b0*/  IMAD.X R26, RZ, RZ, R26, P2 ;  /* 0x000000ffff1a7224 */ /* 0x000fe200010e061a */
[----:B------:R-:W-:Y:S02]  /*60c0*/  IADD3 R25, PT, PT, R25, R35, RZ ;  /* 0x0000002319197210 */ /* 0x000fe40007ffe0ff */
[----:B------:R-:W-:-:S03]  /*60d0*/  IADD3 R35, P0, PT, R73, R24, RZ ;  /* 0x0000001849237210 */ /* 0x000fc60007f1e0ff */
[----:B------:R-:W-:Y:S02]  /*60e0*/  IMAD R25, R26, 0x3d1, R25 ;  /* 0x000003d11a197824 */ /* 0x000fe400078e0219 */
[----:B------:R-:W-:Y:S02]  /*60f0*/  IMAD.X R68, RZ, RZ, RZ, P0 ;  /* 0x000000ffff447224 */ /* 0x000fe400000e06ff */
[----:B------:R-:W-:Y:S02]  /*6100*/  IMAD.IADD R24, R44, 0x1, R25 ;  /* 0x000000012c187824 */ /* 0x000fe400078e0219 */
[----:B------:R-:W-:-:S03]  /*6110*/  IMAD.MOV.U32 R25, RZ, RZ, RZ ;  /* 0x000000ffff197224 */ /* 0x000fc600078e00ff */
[----:B------:R-:W-:Y:S02]  /*6120*/  IADD3 R27, P0, P1, R24, R68, R27 ;  /* 0x00000044181b7210 */ /* 0x000fe4000791e01b */
[----:B------:R-:W1:Y:S02]  /*6130*/  LDC R24, c[0x3][RZ] ;  /* 0x00c00000ff187b82 */ /* 0x000e640000000800 */
[----:B------:R-:W-:Y:S01]  /*6140*/  IADD3.X R69, PT, PT, RZ, RZ, RZ, P0, P1 ;  /* 0x000000ffff457210 */ /* 0x000fe200007e24ff */
[----:B------:R-:W-:-:S03]  /*6150*/  IMAD.MOV.U32 R66, RZ, RZ, R27 ;  /* 0x000000ffff427224 */ /* 0x000fc600078e001b */
[----:B------:R-:W-:-:S04]  /*6160*/  IADD3 R26, P0, P1, R26, R69, R74 ;  /* 0x000000451a1a7210 */ /* 0x000fc8000791e04a */
[----:B------:R-:W-:Y:S01]  /*6170*/  IADD3.X R65, PT, PT, RZ, RZ, RZ, P0, P1 ;  /* 0x000000ffff417210 */ /* 0x000fe200007e24ff */
[----:B------:R-:W-:-:S03]  /*6180*/  IMAD.MOV.U32 R64, RZ, RZ, R26 ;  /* 0x000000ffff407224 */ /* 0x000fc600078e001a */
[----:B------:R-:W-:-:S05]  /*6190*/  IADD3 R44, P0, PT, R65, R78, RZ ;  /* 0x0000004e412c7210 */ /* 0x000fca0007f1e0ff */
[----:B------:R-:W-:-:S05]  /*61a0*/  IMAD.X R67, RZ, RZ, RZ, P0 ;  /* 0x000000ffff437224 */ /* 0x000fca00000e06ff */
[----:B------:R-:W-:-:S05]  /*61b0*/  IADD3 R30, P0, PT, R67, R30, RZ ;  /* 0x0000001e431e7210 */ /* 0x000fca0007f1e0ff */
[----:B------:R-:W-:-:S05]  /*61c0*/  IMAD.X R63, RZ, RZ, RZ, P0 ;  /* 0x000000ffff3f7224 */ /* 0x000fca00000e06ff */
[----:B------:R-:W-:Y:S01]  /*61d0*/  IADD3 R47, P0, PT, R63, R62, RZ ;  /* 0x0000003e3f2f7210 */ /* 0x000fe20007f1e0ff */
[----:B------:R-:W-:-:S03]  /*61e0*/  IMAD.MOV.U32 R62, RZ, RZ, R30 ;  /* 0x000000ffff3e7224 */ /* 0x000fc600078e001e */
[----:B------:R-:W-:Y:S01]  /*61f0*/  MOV R52, R47 ;  /* 0x0000002f00347202 */ /* 0x000fe20000000f00 */
[----:B------:R-:W-:-:S05]  /*6200*/  IMAD.X R53, RZ, RZ, RZ, P0 ;  /* 0x000000ffff357224 */ /* 0x000fca00000e06ff */
[----:B------:R-:W-:-:S04]  /*6210*/  IADD3 R32, P0, PT, R53, R32, RZ ;  /* 0x0000002035207210 */ /* 0x000fc80007f1e0ff */
[----:B------:R-:W-:Y:S01]  /*6220*/  IADD3.X R34, PT, PT, RZ, RZ, RZ, P0, !PT ;  /* 0x000000ffff227210 */ /* 0x000fe200007fe4ff */
[----:B------:R-:W-:-:S04]  /*6230*/  IMAD.MOV.U32 R49, RZ, RZ, R32 ;  /* 0x000000ffff317224 */ /* 0x000fc800078e0020 */
[----:B------:R-:W-:-:S05]  /*6240*/  IMAD.IADD R33, R34, 0x1, R33 ;  /* 0x0000000122217824 */ /* 0x000fca00078e0221 */
[----:B------:R-:W-:-:S13]  /*6250*/  ISETP.GE.U32.AND P0, PT, R33, R4, PT ;  /* 0x000000042100720c */ /* 0x000fda0003f06070 */
[----:B-1----:R-:W-:Y:S05]  /*6260*/  @!P0 BRA `(.L_x_13) ;  /* 0x0000000000e48947 */ /* 0x002fea0003800000 */
[----:B------:R-:W1:Y:S01]  /*6270*/  LDC R4, c[0x3][0x1c] ;  /* 0x00c00700ff047b82 */ /* 0x000e620000000800 */
[----:B------:R-:W-:-:S07]  /*6280*/  IMAD.MOV.U32 R45, RZ, RZ, R44 ;  /* 0x000000ffff2d7224 */ /* 0x000fce00078e002c */
.L_x_15:
        /* <DEDUP_REMOVED lines=20> */
[----:B------:R-:W-:Y:S02]  /*63d0*/  ISETP.GT.U32.AND P0, PT, R24, R35, PT ;  /* 0x000000231800720c */ /* 0x000fe40003f04070 */
[----:B------:R-:W-:Y:S02]  /*63e0*/  ISETP.GE.U32.AND P1, PT, R29, R26, PT ;  /* 0x0000001a1d00720c */ /* 0x000fe40003f26070 */
[----:B------:R-:W-:-:S04]  /*63f0*/  ISETP.GE.U32.AND P0, PT, R36, R27, P0 ;  /* 0x0000001b2400720c */ /* 0x000fc80000706070 */
[----:B------:R-:W-:-:S13]  /*6400*/  ISETP.GT.U32.OR P0, PT, R36, R27, P0 ;  /* 0x0000001b2400720c */ /* 0x000fda0000704470 */
[----:B------:R-:W-:Y:S05]  /*6410*/  @P0 BRA P1, `(.L_x_13) ;  /* 0x0000000000780947 */ /* 0x000fea0000800000 */
.L_x_14:
[----:B------:R-:W-:-:S05]  /*6420*/  IADD3 R35, P0, PT, -R24, R35, RZ ;  /* 0x0000002318237210 */ /* 0x000fca0007f1e1ff */
[----:B------:R-:W-:-:S05]  /*6430*/  IMAD.X R68, RZ, RZ, ~R25, P0 ;  /* 0x000000ffff447224 */ /* 0x000fca00000e0e19 */
[----:B------:R-:W-:-:S04]  /*6440*/  SHF.R.U32.HI R27, RZ, 0x1f, R68 ;  /* 0x0000001fff1b7819 */ /* 0x000fc80000011644 */
[----:B0-----:R-:W-:-:S04]  /*6450*/  IADD3 R66, P0, P1, R66, -R27, -R36 ;  /* 0x8000001b42427210 */ /* 0x001fc8000791e824 */
[----:B------:R-:W-:-:S04]  /*6460*/  IADD3.X R69, PT, PT, RZ, -0x1, ~R76, P0, P1 ;  /* 0xffffffffff457810 */ /* 0x000fc800007e2c4c */
[----:B------:R-:W-:-:S04]  /*6470*/  SHF.R.U32.HI R26, RZ, 0x1f, R69 ;  /* 0x0000001fff1a7819 */ /* 0x000fc80000011645 */
[----:B------:R-:W-:-:S04]  /*6480*/  IADD3 R64, P0, P1, R64, -R26, -R29 ;  /* 0x8000001a40407210 */ /* 0x000fc8000791e81d */
[----:B------:R-:W-:-:S04]  /*6490*/  IADD3.X R65, PT, PT, RZ, -0x1, ~R48, P0, P1 ;  /* 0xffffffffff417810 */ /* 0x000fc800007e2c30 */
[----:B------:R-:W-:-:S04]  /*64a0*/  SHF.R.U32.HI R27, RZ, 0x1f, R65 ;  /* 0x0000001fff1b7819 */ /* 0x000fc80000011641 */
[----:B------:R-:W-:-:S04]  /*64b0*/  IADD3 R44, P0, P1, R44, -R27, -R22 ;  /* 0x8000001b2c2c7210 */ /* 0x000fc8000791e816 */
[----:B------:R-:W-:Y:S02]  /*64c0*/  IADD3.X R67, PT, PT, RZ, -0x1, ~R46, P0, P1 ;  /* 0xffffffffff437810 */ /* 0x000fe400007e2c2e */
[----:B------:R-:W-:Y:S02]  /*64d0*/  MOV R45, R44 ;  /* 0x0000002c002d7202 */ /* 0x000fe40000000f00 */
[----:B------:R-:W-:-:S04]  /*64e0*/  SHF.R.U32.HI R26, RZ, 0x1f, R67 ;  /* 0x0000001fff1a7819 */ /* 0x000fc80000011643 */
[----:B------:R-:W-:-:S04]  /*64f0*/  IADD3 R62, P0, P1, R62, -R26, -R23 ;  /* 0x8000001a3e3e7210 */ /* 0x000fc8000791e817 */
[----:B------:R-:W-:Y:S01]  /*6500*/  IADD3.X R63, PT, PT, RZ, -0x1, ~R31, P0, P1 ;  /* 0xffffffffff3f7810 */ /* 0x000fe200007e2c1f */
[----:B------:R-:W-:-:S03]  /*6510*/  IMAD.MOV.U32 R30, RZ, RZ, R62 ;  /* 0x000000ffff1e7224 */ /* 0x000fc600078e003e */
[----:B------:R-:W-:-:S04]  /*6520*/  SHF.R.U32.HI R27, RZ, 0x1f, R63 ;  /* 0x0000001fff1b7819 */ /* 0x000fc8000001163f */
[----:B------:R-:W-:Y:S01]  /*6530*/  IADD3 R52, P0, P1, R52, -R27, -R8 ;  /* 0x8000001b34347210 */ /* 0x000fe2000791e808 */
[----:B------:R-:W-:-:S03]  /*6540*/  IMAD.MOV.U32 R27, RZ, RZ, R66 ;  /* 0x000000ffff1b7224 */ /* 0x000fc600078e0042 */
[----:B------:R-:W-:Y:S01]  /*6550*/  IADD3.X R53, PT, PT, RZ, -0x1, ~R5, P0, P1 ;  /* 0xffffffffff357810 */ /* 0x000fe200007e2c05 */
[----:B------:R-:W-:-:S03]  /*6560*/  IMAD.MOV.U32 R47, RZ, RZ, R52 ;  /* 0x000000ffff2f7224 */ /* 0x000fc600078e0034 */
[----:B------:R-:W-:-:S04]  /*6570*/  SHF.R.U32.HI R26, RZ, 0x1f, R53 ;  /* 0x0000001fff1a7819 */ /* 0x000fc80000011635 */
[----:B------:R-:W-:-:S04]  /*6580*/  IADD3 R49, P0, P1, R49, -R26, -R3 ;  /* 0x8000001a31317210 */ /* 0x000fc8000791e803 */
[----:B------:R-:W-:Y:S01]  /*6590*/  IADD3.X R34, PT, PT, RZ, -0x1, ~R9, P0, P1 ;  /* 0xffffffffff227810 */ /* 0x000fe200007e2c09 */
[----:B------:R-:W-:-:S03]  /*65a0*/  IMAD.MOV.U32 R32, RZ, RZ, R49 ;  /* 0x000000ffff207224 */ /* 0x000fc600078e0031 */
[----:B------:R-:W-:-:S04]  /*65b0*/  SHF.R.U32.HI R26, RZ, 0x1f, R34 ;  /* 0x0000001fff1a7819 */ /* 0x000fc80000011622 */
[----:B------:R-:W-:Y:S01]  /*65c0*/  IADD3 R33, PT, PT, R33, -R4, -R26 ;  /* 0x8000000421217210 */ /* 0x000fe20007ffe81a */
[----:B------:R-:W-:-:S03]  /*65d0*/  IMAD.MOV.U32 R26, RZ, RZ, R64 ;  /* 0x000000ffff1a7224 */ /* 0x000fc600078e0040 */
[----:B------:R-:W-:-:S13]  /*65e0*/  ISETP.GE.U32.AND P0, PT, R33, R4, PT ;  /* 0x000000042100720c */ /* 0x000fda0003f06070 */
[----:B------:R-:W-:Y:S05]  /*65f0*/  @P0 BRA `(.L_x_15) ;  /* 0xfffffffc00240947 */ /* 0x000fea000383ffff */
.L_x_13:
[----:B------:R-:W-:Y:S01]  /*6600*/  SHF.L.U64.HI R26, R49, 0x1, R34 ;  /* 0x00000001311a7819 */ /* 0x000fe20000010222 */
[----:B------:R-:W-:Y:S01]  /*6610*/  IMAD.MOV.U32 R27, RZ, RZ, RZ ;  /* 0x000000ffff1b7224 */ /* 0x000fe200078e00ff */
[----:B------:R-:W-:Y:S01]  /*6620*/  SHF.R.U64 R45, R35, 0x1f, R68 ;  /* 0x0000001f232d7819 */ /* 0x000fe20000001244 */
[----:B------:R-:W-:Y:S01]  /*6630*/  IMAD.SHL.U32 R30, R66, 0x2, RZ ;  /* 0x00000002421e7824 */ /* 0x000fe200078e00ff */
[----:B------:R-:W-:Y:S01]  /*6640*/  LOP3.LUT R26, R26, 0x1, RZ, 0xc0, !PT ;  /* 0x000000011a1a7812 */ /* 0x000fe200078ec0ff */
[----:B------:R-:W-:Y:S01]  /*6650*/  IMAD.SHL.U32 R34, R52, 0x2, RZ ;  /* 0x0000000234227824 */ /* 0x000fe200078e00ff */
[----:B------:R-:W-:Y:S02]  /*6660*/  LOP3.LUT R45, R45, 0x1, RZ, 0xc0, !PT ;  /* 0x000000012d2d7812 */ /* 0x000fe400078ec0ff */
[----:B------:R-:W-:Y:S01]  /*6670*/  SHF.L.U64.HI R66, R66, 0x1, R69 ;  /* 0x0000000142427819 */ /* 0x000fe20000010245 */
[----:B------:R-:W-:Y:S01]  /*6680*/  IMAD.WIDE.U32 R32, R33, 0x2, R26 ;  /* 0x0000000221207825 */ /* 0x000fe200078e001a */
[----:B------:R-:W-:-:S02]  /*6690*/  LOP3.LUT R69, R45, 0xfffffffe, R30, 0xf8, !PT ;  /* 0xfffffffe2d457812 */ /* 0x000fc400078ef81e */
[C---:B------:R-:W-:Y:S01]  /*66a0*/  SHF.L.U64.HI R65, R64.reuse, 0x1, R65 ;  /* 0x0000000140417819 */ /* 0x040fe20000010241 */
[----:B------:R-:W-:Y:S01]  /*66b0*/  IMAD.SHL.U32 R45, R64, 0x2, RZ ;  /* 0x00000002402d7824 */ /* 0x000fe200078e00ff */
[----:B------:R-:W-:Y:S01]  /*66c0*/  ISETP.GT.U32.AND P0, PT, R32, -0x1, PT ;  /* 0xffffffff2000780c */ /* 0x000fe20003f04070 */
[----:B------:R-:W-:Y:S01]  /*66d0*/  IMAD.SHL.U32 R30, R49, 0x2, RZ ;  /* 0x00000002311e7824 */ /* 0x000fe200078e00ff */
[----:B------:R-:W-:Y:S02]  /*66e0*/  SHF.L.U64.HI R63, R62, 0x1, R63 ;  /* 0x000000013e3f7819 */ /* 0x000fe4000001023f */
[----:B------:R-:W-:Y:S02]  /*66f0*/  ISETP.GT.U32.AND.EX P0, PT, R33, RZ, PT, P0 ;  /* 0x000000ff2100720c */ /* 0x000fe40003f04100 */
[----:B------:R-:W-:Y:S02]  /*6700*/  LOP3.LUT R66, R66, 0x1, RZ, 0xc0, !PT ;  /* 0x0000000142427812 */ /* 0x000fe400078ec0ff */
[C---:B------:R-:W-:Y:S01]  /*6710*/  SHF.L.U64.HI R64, R44.reuse, 0x1, R67 ;  /* 0x000000012c407819 */ /* 0x040fe20000010243 */
[----:B------:R-:W-:Y:S01]  /*6720*/  IMAD.SHL.U32 R44, R44, 0x2, RZ ;  /* 0x000000022c2c7824 */ /* 0x000fe200078e00ff */
[----:B------:R-:W-:-:S02]  /*6730*/  SHF.L.U64.HI R53, R52, 0x1, R53 ;  /* 0x0000000134357819 */ /* 0x000fc40000010235 */
[----:B------:R-:W-:Y:S01]  /*6740*/  SHF.L.U32 R33, R35, 0x1, RZ ;  /* 0x0000000123217819 */ /* 0x000fe200000006ff */
[----:B------:R-:W-:Y:S01]  /*6750*/  IMAD.SHL.U32 R35, R62, 0x2, RZ ;  /* 0x000000023e237824 */ /* 0x000fe200078e00ff */
[----:B------:R-:W-:Y:S02]  /*6760*/  LOP3.LUT R65, R65, 0x1, RZ, 0xc0, !PT ;  /* 0x0000000141417812 */ /* 0x000fe400078ec0ff */
[----:B------:R-:W-:Y:S02]  /*6770*/  LOP3.LUT R63, R63, 0x1, RZ, 0xc0, !PT ;  /* 0x000000013f3f7812 */ /* 0x000fe400078ec0ff */
[----:B------:R-:W-:Y:S02]  /*6780*/  LOP3.LUT R68, R66, 0xfffffffe, R45, 0xf8, !PT ;  /* 0xfffffffe42447812 */ /* 0x000fe400078ef82d */
[----:B------:R-:W-:Y:S02]  /*6790*/  LOP3.LUT R64, R64, 0x1, RZ, 0xc0, !PT ;  /* 0x0000000140407812 */ /* 0x000fe400078ec0ff */
[----:B------:R-:W-:-:S02]  /*67a0*/  LOP3.LUT R53, R53, 0x1, RZ, 0xc0, !PT ;  /* 0x0000000135357812 */ /* 0x000fc400078ec0ff */
[----:B------:R-:W-:Y:S02]  /*67b0*/  LOP3.LUT R47, R65, 0xfffffffe, R44, 0xf8, !PT ;  /* 0xfffffffe412f7812 */ /* 0x000fe400078ef82c */
[----:B------:R-:W-:Y:S01]  /*67c0*/  LOP3.LUT R52, R63, 0xfffffffe, R34, 0xf8, !PT ;  /* 0xfffffffe3f347812 */ /* 0x000fe200078ef822 */
[----:B------:R-:W-:Y:S01]  /*67d0*/  IMAD.MOV.U32 R34, RZ, RZ, R68 ;  /* 0x000000ffff227224 */ /* 0x000fe200078e0044 */
[----:B------:R-:W-:Y:S02]  /*67e0*/  LOP3.LUT R62, R64, 0xfffffffe, R35, 0xf8, !PT ;  /* 0xfffffffe403e7812 */ /* 0x000fe400078ef823 */
[----:B------:R-:W-:Y:S02]  /*67f0*/  LOP3.LUT R49, R53, 0xfffffffe, R30, 0xf8, !PT ;  /* 0xfffffffe35317812 */ /* 0x000fe400078ef81e */
[----:B------:R-:W-:Y:S01]  /*6800*/  MOV R44, R69 ;  /* 0x00000045002c7202 */ /* 0x000fe20000000f00 */
[----:B------:R-:W-:Y:S06]  /*6810*/  @P0 BRA `(.L_x_16) ;  /* 0x0000000000740947 */ /* 0x000fec0003800000 */
[----:B------:R-:W-:Y:S01]  /*6820*/  ISETP.GE.U32.AND P0, PT, R32, R4, PT ;  /* 0x000000042000720c */ /* 0x000fe20003f06070 */
[----:B------:R-:W-:Y:S02]  /*6830*/  IMAD.MOV.U32 R45, RZ, RZ, R66 ;  /* 0x000000ffff2d7224 */ /* 0x000fe400078e0042 */
[----:B------:R-:W-:-:S10]  /*6840*/  IMAD.MOV.U32 R35, RZ, RZ, R65 ;  /* 0x000000ffff237224 */ /* 0x000fd400078e0041 */
[----:B------:R-:W-:Y:S05]  /*6850*/  @!P0 BRA `(.L_x_17) ;  /* 0x0000000000bc8947 */ /* 0x000fea0003800000 */
[----:B------:R-:W-:-:S13]  /*6860*/  ISETP.GT.U32.AND P0, PT, R32, R4, PT ;  /* 0x000000042000720c */ /* 0x000fda0003f04070 */
        /* <DEDUP_REMOVED lines=19> */
[----:B------:R-:W-:Y:S02]  /*69a0*/  ISETP.GE.U32.AND P0, PT, R33, R24, PT ;  /* 0x000000182100720c */ /* 0x000fe40003f06070 */
[----:B------:R-:W-:Y:S02]  /*69b0*/  ISETP.GE.U32.AND P1, PT, R29, R68, PT ;  /* 0x000000441d00720c */ /* 0x000fe40003f26070 */
[----:B------:R-:W-:-:S04]  /*69c0*/  ISETP.GE.U32.AND P0, PT, R36, R69, !P0 ;  /* 0x000000452400720c */ /* 0x000fc80004706070 */
[----:B------:R-:W-:-:S13]  /*69d0*/  ISETP.GT.U32.OR P0, PT, R36, R69, P0 ;  /* 0x000000452400720c */ /* 0x000fda0000704470 */
[----:B------:R-:W-:Y:S05]  /*69e0*/  @P0 BRA P1, `(.L_x_17) ;  /* 0x0000000000580947 */ /* 0x000fea0000800000 */
.L_x_16:
[----:B------:R-:W-:-:S05]  /*69f0*/  IADD3 R33, P0, PT, R33, -R24, RZ ;  /* 0x8000001821217210 */ /* 0x000fca0007f1e0ff */
        /* <DEDUP_REMOVED lines=20> */
[----:B------:R-:W-:-:S07]  /*6b40*/  IADD3 R32, PT, PT, R32, -R4, -R27 ;  /* 0x8000000420207210 */ /* 0x000fce0007ffe81b */
.L_x_17:
[C---:B------:R-:W-:Y:S01]  /*6b50*/  SHF.L.U64.HI R45, R44.reuse, 0x1, R45 ;  /* 0x000000012c2d7819 */ /* 0x040fe2000001022d */
[----:B------:R-:W-:Y:S01]  /*6b60*/  IMAD.SHL.U32 R44, R44, 0x2, RZ ;  /* 0x000000022c2c7824 */ /* 0x000fe200078e00ff */
[----:B------:R-:W-:Y:S01]  /*6b70*/  SHF.L.U64.HI R26, R49, 0x1, R26 ;  /* 0x00000001311a7819 */ /* 0x000fe2000001021a */
[----:B------:R-:W-:Y:S01]  /*6b80*/  IMAD.SHL.U32 R30, R47, 0x2, RZ ;  /* 0x000000022f1e7824 */ /* 0x000fe200078e00ff */
[----:B------:R-:W-:Y:S02]  /*6b90*/  SHF.R.U32.HI R27, RZ, 0x1f, R33 ;  /* 0x0000001fff1b7819 */ /* 0x000fe40000011621 */
[----:B------:R-:W-:Y:S02]  /*6ba0*/  LOP3.LUT R26, R26, 0x1, RZ, 0xc0, !PT ;  /* 0x000000011a1a7812 */ /* 0x000fe400078ec0ff */
[----:B------:R-:W-:Y:S01]  /*6bb0*/  LOP3.LUT R88, R27, 0xfffffffe, R44, 0xf8, !PT ;  /* 0xfffffffe1b587812 */ /* 0x000fe200078ef82c */
[----:B------:R-:W-:Y:S01]  /*6bc0*/  IMAD.MOV.U32 R27, RZ, RZ, RZ ;  /* 0x000000ffff1b7224 */ /* 0x000fe200078e00ff */
[----:B------:R-:W-:-:S02]  /*6bd0*/  SHF.L.U64.HI R35, R34, 0x1, R35 ;  /* 0x0000000122237819 */ /* 0x000fc40000010223 */
[----:B------:R-:W-:Y:S01]  /*6be0*/  SHF.L.U32 R34, R34, 0x1, RZ ;  /* 0x0000000122227819 */ /* 0x000fe200000006ff */
[----:B------:R-:W-:Y:S01]  /*6bf0*/  IMAD.WIDE.U32 R26, R32, 0x2, R26 ;  /* 0x00000002201a7825 */ /* 0x000fe200078e001a */
[----:B------:R-:W-:Y:S02]  /*6c00*/  LOP3.LUT R35, R35, 0x1, RZ, 0xc0, !PT ;  /* 0x0000000123237812 */ /* 0x000fe400078ec0ff */
[----:B------:R-:W-:Y:S01]  /*6c10*/  LOP3.LUT R45, R45, 0x1, RZ, 0xc0, !PT ;  /* 0x000000012d2d7812 */ /* 0x000fe200078ec0ff */
[----:B------:R-:W-:Y:S01]  /*6c20*/  IMAD.SHL.U32 R32, R52, 0x2, RZ ;  /* 0x0000000234207824 */ /* 0x000fe200078e00ff */
[----:B------:R-:W-:Y:S02]  /*6c30*/  ISETP.GT.U32.AND P0, PT, R26, -0x1, PT ;  /* 0xffffffff1a00780c */ /* 0x000fe40003f04070 */
[----:B------:R-:W-:Y:S01]  /*6c40*/  LOP3.LUT R65, R35, 0xfffffffe, R30, 0xf8, !PT ;  /* 0xfffffffe23417812 */ /* 0x000fe200078ef81e */
[----:B------:R-:W-:Y:S01]  /*6c50*/  IMAD.SHL.U32 R30, R49, 0x2, RZ ;  /* 0x00000002311e7824 */ /* 0x000fe200078e00ff */
[----:B------:R-:W-:-:S02]  /*6c60*/  ISETP.GT.U32.AND.EX P0, PT, R27, RZ, PT, P0 ;  /* 0x000000ff1b00720c */ /* 0x000fc40003f04100 */
[----:B------:R-:W-:Y:S01]  /*6c70*/  SHF.L.U64.HI R47, R47, 0x1, R64 ;  /* 0x000000012f2f7819 */ /* 0x000fe20000010240 */
[----:B------:R-:W-:Y:S01]  /*6c80*/  IMAD.MOV.U32 R49, RZ, RZ, R65 ;  /* 0x000000ffff317224 */ /* 0x000fe200078e0041 */
[----:B------:R-:W-:Y:S01]  /*6c90*/  LOP3.LUT R84, R45, 0xfffffffe, R34, 0xf8, !PT ;  /* 0xfffffffe2d547812 */ /* 0x000fe200078ef822 */
[----:B------:R-:W-:Y:S01]  /*6ca0*/  IMAD.SHL.U32 R34, R62, 0x2, RZ ;  /* 0x000000023e227824 */ /* 0x000fe200078e00ff */
[----:B------:R-:W-:Y:S02]  /*6cb0*/  SHF.L.U64.HI R35, R52, 0x1, R53 ;  /* 0x0000000134237819 */ /* 0x000fe40000010235 */
[----:B------:R-:W-:Y:S02]  /*6cc0*/  SHF.L.U64.HI R45, R62, 0x1, R63 ;  /* 0x000000013e2d7819 */ /* 0x000fe4000001023f */
[----:B------:R-:W-:Y:S02]  /*6cd0*/  LOP3.LUT R47, R47, 0x1, RZ, 0xc0, !PT ;  /* 0x000000012f2f7812 */ /* 0x000fe400078ec0ff */
[----:B------:R-:W-:-:S02]  /*6ce0*/  LOP3.LUT R35, R35, 0x1, RZ, 0xc0, !PT ;  /* 0x0000000123237812 */ /* 0x000fc400078ec0ff */
[----:B------:R-:W-:Y:S02]  /*6cf0*/  LOP3.LUT R45, R45, 0x1, RZ, 0xc0, !PT ;  /* 0x000000012d2d7812 */ /* 0x000fe400078ec0ff */
[----:B------:R-:W-:Y:S02]  /*6d00*/  LOP3.LUT R82, R47, 0xfffffffe, R34, 0xf8, !PT ;  /* 0xfffffffe2f527812 */ /* 0x000fe400078ef822 */
[----:B------:R-:W-:Y:S01]  /*6d10*/  LOP3.LUT R78, R35, 0xfffffffe, R30, 0xf8, !PT ;  /* 0xfffffffe234e7812 */ /* 0x000fe200078ef81e */
[----:B------:R-:W-:Y:S01]  /*6d20*/  IMAD.SHL.U32 R30, R33, 0x2, RZ ;  /* 0x00000002211e7824 */ /* 0x000fe200078e00ff */
[----:B------:R-:W-:Y:S02]  /*6d30*/  LOP3.LUT R47, R45, 0xfffffffe, R32, 0xf8, !PT ;  /* 0xfffffffe2d2f7812 */ /* 0x000fe400078ef820 */
[----:B------:R-:W-:Y:S01]  /*6d40*/  MOV R83, R26 ;  /* 0x0000001a00537202 */ /* 0x000fe20000000f00 */
[----:B------:R-:W-:Y:S06]  /*6d50*/  @P0 BRA `(.L_x_18) ;  /* 0x00000000006c0947 */ /* 0x000fec0003800000 */
[----:B------:R-:W-:-:S13]  /*6d60*/  ISETP.GE.U32.AND P0, PT, R83, R4, PT ;  /* 0x000000045300720c */ /* 0x000fda0003f06070 */
        /* <DEDUP_REMOVED lines=26> */
.L_x_18:
        /* <DEDUP_REMOVED lines=22> */
.L_x_19:
[----:B------:R-:W-:-:S04]  /*7070*/  IMAD.WIDE.U32 R64, R6, R6, RZ ;  /* 0x0000000606407225 */ /* 0x000fc800078e00ff */
[----:B------:R-:W-:Y:S02]  /*7080*/  IMAD.MOV.U32 R26, RZ, RZ, R65 ;  /* 0x000000ffff1a7224 */ /* 0x000fe400078e0041 */
[----:B------:R-:W-:Y:S02]  /*7090*/  IMAD.MOV.U32 R27, RZ, RZ, RZ ;  /* 0x000000ffff1b7224 */ /* 0x000fe400078e00ff */
[----:B------:R-:W-:Y:S02]  /*70a0*/  IMAD.MOV.U32 R33, RZ, RZ, RZ ;  /* 0x000000ffff217224 */ /* 0x000fe400078e00ff */
[----:B------:R-:W-:-:S04]  /*70b0*/  IMAD.WIDE.U32 R26, R6, R56, R26 ;  /* 0x00000038061a7225 */ /* 0x000fc800078e001a */
[----:B------:R-:W-:Y:S01]  /*70c0*/  IMAD.MOV.U32 R68, RZ, RZ, R26 ;  /* 0x000000ffff447224 */ /* 0x000fe200078e001a */
[----:B------:R-:W-:Y:S01]  /*70d0*/  MOV R32, R27 ;  /* 0x0000001b00207202 */ /* 0x000fe20000000f00 */
[----:B------:R-:W-:Y:S02]  /*70e0*/  IMAD.MOV.U32 R69, RZ, RZ, RZ ;  /* 0x000000ffff457224 */ /* 0x000fe400078e00ff */
[----:B------:R-:W-:Y:S02]  /*70f0*/  IMAD.MOV.U32 R35, RZ, RZ, RZ ;  /* 0x000000ffff237224 */ /* 0x000fe400078e00ff */
[----:B------:R-:W-:-:S04]  /*7100*/  IMAD.WIDE.U32 R26, R6, R57, R32 ;  /* 0x00000039061a7225 */ /* 0x000fc800078e0020 */
[----:B------:R-:W-:-:S05]  /*7110*/  IMAD.WIDE.U32 R68, R6, R56, R68 ;  /* 0x0000003806447225 */ /* 0x000fca00078e0044 */
[----:B------:R-:W-:Y:S01]  /*7120*/  IADD3 R66, P0, PT, R26, R69, RZ ;  /* 0x000000451a427210 */ /* 0x000fe20007f1e0ff */
[----:B------:R-:W-:Y:S02]  /*7130*/  IMAD.MOV.U32 R26, RZ, RZ, R27 ;  /* 0x000000ffff1a7224 */ /* 0x000fe400078e001b */
[----:B------:R-:W-:Y:S02]  /*7140*/  HFMA2 R27, -RZ, RZ, 0, 0 ;  /* 0x00000000ff1b7431 */ /* 0x000fe400000001ff */
[----:B------:R-:W-:Y:S02]  /*7150*/  IMAD.X R67, RZ, RZ, RZ, P0 ;  /* 0x000000ffff437224 */ /* 0x000fe400000e06ff */
[----:B------:R-:W-:-:S04]  /*7160*/  IMAD.WIDE.U32 R66, R56, R56, R66 ;  /* 0x0000003838427225 */ /* 0x000fc800078e0042 */
[----:B------:R-:W-:-:S04]  /*7170*/  IMAD.WIDE.U32 R26, R6, R58, R26 ;  /* 0x0000003a061a7225 */ /* 0x000fc800078e001a */
[----:B------:R-:W-:Y:S01]  /*7180*/  IMAD.MOV.U32 R34, RZ, RZ, R27 ;  /* 0x000000ffff227224 */ /* 0x000fe200078e001b */
[----:B------:R-:W-:Y:S01]  /*7190*/  IADD3 R52, P0, PT, R26, R67, RZ ;  /* 0x000000431a347210 */ /* 0x000fe20007f1e0ff */
[----:B------:R-:W-:Y:S02]  /*71a0*/  IMAD.MOV.U32 R67, RZ, RZ, RZ ;  /* 0x000000ffff437224 */ /* 0x000fe400078e00ff */
[----:B------:R-:W-:-:S04]  /*71b0*/  IMAD.WIDE.U32 R34, R6, R59, R34 ;  /* 0x0000003b06227225 */ /* 0x000fc800078e0022 */
[----:B------:R-:W-:Y:S02]  /*71c0*/  IMAD.X R53, RZ, RZ, RZ, P0 ;  /* 0x000000ffff357224 */ /* 0x000fe400000e06ff */
[----:B------:R-:W-:-:S04]  /*71d0*/  IMAD.WIDE.U32 R66, R6, R57, R66 ;  /* 0x0000003906427225 */ /* 0x000fc800078e0042 */
[----:B------:R-:W-:-:S05]  /*71e0*/  IMAD.WIDE.U32 R52, R56, R57, R52 ;  /* 0x0000003938347225 */ /* 0x000fca00078e0034 */
[----:B------:R-:W-:Y:S01]  /*71f0*/  IADD3 R70, P0, PT, R34, R53, RZ ;  /* 0x0000003522467210 */ /* 0x000fe20007f1e0ff */
[----:B------:R-:W-:Y:S01]  /*7200*/  IMAD.MOV.U32 R34, RZ, RZ, R35 ;  /* 0x000000ffff227224 */ /* 0x000fe200078e0023 */
[----:B------:R-:W-:Y:S01]  /*7210*/  IADD3 R52, P1, PT, R52, R67, RZ ;  /* 0x0000004334347210 */ /* 0x000fe20007f3e0ff */
[----:B------:R-:W-:Y:S02]  /*7220*/  IMAD.MOV.U32 R35, RZ, RZ, RZ ;  /* 0x000000ffff237224 */ /* 0x000fe400078e00ff */
[----:B------:R-:W-:Y:S01]  /*7230*/  IMAD.X R71, RZ, RZ, RZ, P0 ;  /* 0x000000ffff477224 */ /* 0x000fe200000e06ff */
[----:B------:R-:W-:Y:S01]  /*7240*/  IADD3.X R53, PT, PT, RZ, RZ, RZ, P1, !PT ;  /* 0x000000ffff357210 */ /* 0x000fe20000ffe4ff */
[----:B------:R-:W-:-:S04]  /*7250*/  IMAD.WIDE.U32 R34, R6, R60, R34 ;  /* 0x0000003c06227225 */ /* 0x000fc800078e0022 */
[----:B------:R-:W-:-:S04]  /*7260*/  IMAD.WIDE.U32 R70, R56, R58, R70 ;  /* 0x0000003a38467225 */ /* 0x000fc800078e0046 */
[----:B------:R-:W-:Y:S01]  /*7270*/  IMAD.WIDE.U32 R52, R56, R57, R52 ;  /* 0x0000003938347225 */ /* 0x000fe200078e0034 */
[----:B------:R-:W-:-:S03]  /*7280*/  IADD3 R62, P0, PT, R34, R71, RZ ;  /* 0x00000047223e7210 */ /* 0x000fc60007f1e0ff */
[----:B------:R-:W-:Y:S01]  /*7290*/  IMAD.MOV.U32 R34, RZ, RZ, R35 ;  /* 0x000000ffff227224 */ /* 0x000fe200078e0023 */
[----:B------:R-:W-:Y:S01]  /*72a0*/  IADD3 R70, P1, PT, R70, R53, RZ ;  /* 0x0000003546467210 */ /* 0x000fe20007f3e0ff */
[----:B------:R-:W-:Y:S01]  /*72b0*/  IMAD.X R63, RZ, RZ, RZ, P0 ;  /* 0x000000ffff3f7224 */ /* 0x000fe200000e06ff */
[----:B------:R-:W-:Y:S01]  /*72c0*/  MOV R35, RZ ;  /* 0x000000ff00237202 */ /* 0x000fe20000000f00 */
[----:B------:R-:W-:Y:S02]  /*72d0*/  IMAD.MOV.U32 R53, RZ, RZ, RZ ;  /* 0x000000ffff357224 */ /* 0x000fe400078e00ff */
[----:B------:R-:W-:Y:S02]  /*72e0*/  IMAD.X R71, RZ, RZ, RZ, P1 ;  /* 0x000000ffff477224 */ /* 0x000fe400008e06ff */
[----:B------:R-:W-:-:S04]  /*72f0*/  IMAD.WIDE.U32 R34, R6, R61, R34 ;  /* 0x0000003d06227225 */ /* 0x000fc800078e0022 */
[----:B------:R-:W-:-:S04]  /*7300*/  IMAD.WIDE.U32 R62, R56, R59, R62 ;  /* 0x0000003b383e7225 */ /* 0x000fc800078e003e */
[----:B------:R-:W-:Y:S01]  /*7310*/  IMAD.WIDE.U32 R70, R57, R57, R70 ;  /* 0x0000003939467225 */ /* 0x000fe200078e0046 */
[----:B------:R-:W-:-:S03]  /*7320*/  IADD3 R44, P0, PT, R34, R63, RZ ;  /* 0x0000003f222c7210 */ /* 0x000fc60007f1e0ff */
[----:B------:R-:W-:Y:S01]  /*7330*/  IMAD.WIDE.U32 R52, R6, R58, R52 ;  /* 0x0000003a06347225 */ /* 0x000fe200078e0034 */
[----:B------:R-:W-:-:S03]  /*7340*/  IADD3 R62, P1, PT, R62, R71, RZ ;  /* 0x000000473e3e7210 */ /* 0x000fc60007f3e0ff */
[----:B------:R-:W-:Y:S02]  /*7350*/  IMAD.MOV.U32 R34, RZ, RZ, R35 ;  /* 0x000000ffff227224 */ /* 0x000fe400078e0023 */
[----:B------:R-:W-:Y:S01]  /*7360*/  HFMA2 R35, -RZ, RZ, 0, 0 ;  /* 0x00000000ff237431 */ /* 0x000fe200000001ff */
        /* <DEDUP_REMOVED lines=13> */
[----:B------:R-:W-:Y:S02]  /*7440*/  IMAD.MOV.U32 R71, RZ, RZ, RZ ;  /* 0x000000ffff477224 */ /* 0x000fe400078e00ff */
[----:B------:R-:W-:Y:S02]  /*7450*/  IMAD.X R63, RZ, RZ, RZ, P2 ;  /* 0x000000ffff3f7224 */ /* 0x000fe400010e06ff */
        /* <DEDUP_REMOVED lines=21> */
[----:B------:R-:W-:Y:S01]  /*75b0*/  MOV R63, RZ ;  /* 0x000000ff003f7202 */ /* 0x000fe20000000f00 */
        /* <DEDUP_REMOVED lines=21> */
[----:B------:R-:W-:Y:S01]  /*7710*/  IMAD.MOV.U32 R45, RZ, RZ, RZ ;  /* 0x000000ffff2d7224 */ /* 0x000fe200078e00ff */
[----:B------:R-:W-:Y:S01]  /*7720*/  IADD3.X R75, PT, PT, RZ, RZ, RZ, P1, !PT ;  /* 0x000000ffff4b7210 */ /* 0x000fe20000ffe4ff */
        /* <DEDUP_REMOVED lines=11> */
[----:B------:R-:W-:Y:S01]  /*77e0*/  IMAD.X R35, RZ, RZ, RZ, P0 ;  /* 0x000000ffff237224 */ /* 0x000fe200000e06ff */
[----:B------:R-:W-:Y:S01]  /*77f0*/  IADD3.X R73, PT, PT, RZ, RZ, RZ, P3, !PT ;  /* 0x000000ffff497210 */ /* 0x000fe20001ffe4ff */
[----:B------:R-:W-:-:S04]  /*7800*/  IMAD.WIDE.U32 R26, R59, R60, R26 ;  /* 0x0000003c3b1a7225 */ /* 0x000fc800078e001a */
[----:B------:R-:W-:-:S04]  /*7810*/  IMAD.WIDE.U32 R74, R58, R60, R74 ;  /* 0x0000003c3a4a7225 */ /* 0x000fc800078e004a */
[----:B------:R-:W-:Y:S01]  /*7820*/  IMAD.WIDE.U32 R72, R56, R61, R72 ;  /* 0x0000003d38487225 */ /* 0x000fe200078e0048 */
[----:B------:R-:W-:-:S03]  /*7830*/  IADD3 R26, P1, PT, R26, R75, RZ ;  /* 0x0000004b1a1a7210 */ /* 0x000fc60007f3e0ff */
[----:B------:R-:W-:Y:S01]  /*7840*/  IMAD.WIDE.U32 R34, R58, R7, R34 ;  /* 0x000000073a227225 */ /* 0x000fe200078e0022 */
[----:B------:R-:W-:-:S03]  /*7850*/  IADD3 R74, P2, PT, R74, R73, RZ ;  /* 0x000000494a4a7210 */ /* 0x000fc60007f5e0ff */
[----:B------:R-:W-:Y:S01]  /*7860*/  IMAD.MOV.U32 R73, RZ, RZ, RZ ;  /* 0x000000ffff497224 */ /* 0x000fe200078e00ff */
        /* <DEDUP_REMOVED lines=13> */
[----:B------:R-:W-:Y:S01]  /*7940*/  IADD3 R32, P1, PT, R32, R27, RZ ;  /* 0x0000001b20207210 */ /* 0x000fe20007f3e0ff */
[----:B------:R-:W-:Y:S01]  /*7950*/  IMAD.X R27, RZ, RZ, RZ, P2 ;  /* 0x000000ffff1b7224 */ /* 0x000fe200010e06ff */
[----:B------:R-:W-:Y:S01]  /*7960*/  IADD3.X R35, PT, PT, RZ, RZ, RZ, P0, !PT ;  /* 0x000000ffff237210 */ /* 0x000fe200007fe4ff */
[----:B------:R-:W-:-:S04]  /*7970*/  IMAD.WIDE.U32 R74, R56, R7, R74 ;  /* 0x00000007384a7225 */ /* 0x000fc800078e004a */
[----:B------:R-:W-:Y:S02]  /*7980*/  IMAD.X R33, RZ, RZ, RZ, P1 ;  /* 0x000000ffff217224 */ /* 0x000fe400008e06ff */
[----:B------:R-:W-:-:S04]  /*7990*/  IMAD.WIDE.U32 R26, R58, R61, R26 ;  /* 0x0000003d3a1a7225 */ /* 0x000fc800078e001a */
[----:B------:R-:W-:Y:S01]  /*79a0*/  IMAD.WIDE.U32 R34, R59, R7, R34 ;  /* 0x000000073b227225 */ /* 0x000fe200078e0022 */
[----:B------:R-:W-:-:S03]  /*79b0*/  IADD3 R26, P2, PT, R26, R75, RZ ;  /* 0x0000004b1a1a7210 */ /* 0x000fc60007f5e0ff */
[----:B------:R-:W-:-:S04]  /*79c0*/  IMAD.WIDE.U32 R32, R60, R60, R32 ;  /* 0x0000003c3c207225 */ /* 0x000fc800078e0020 */
[----:B------:R-:W-:Y:S01]  /*79d0*/  IMAD.WIDE.U32 R90, R74, 0x3d1, RZ ;  /* 0x000003d14a5a7825 */ /* 0x000fe200078e00ff */
[----:B------:R-:W-:Y:S02]  /*79e0*/  IADD3 R86, P0, PT, R34, R33, RZ ;  /* 0x0000002122567210 */ /* 0x000fe40007f1e0ff */
        /* <DEDUP_REMOVED lines=8> */
[----:B------:R-:W-:Y:S01]  /*7a70*/  IMAD.MOV.U32 R27, RZ, RZ, RZ ;  /* 0x000000ffff1b7224 */ /* 0x000fe200078e00ff */
[----:B------:R-:W-:Y:S01]  /*7a80*/  IADD3 R56, P1, PT, R56, R33, RZ ;  /* 0x0000002138387210 */ /* 0x000fe20007f3e0ff */
[----:B------:R-:W-:Y:S01]  /*7a90*/  IMAD.MOV.U32 R53, RZ, RZ, RZ ;  /* 0x000000ffff357224 */ /* 0x000fe200078e00ff */
[----:B------:R-:W-:Y:S02]  /*7aa0*/  IADD3 R86, P0, PT, R35, R57, RZ ;  /* 0x0000003923567210 */ /* 0x000fe40007f1e0ff */
[----:B------:R-:W-:Y:S01]  /*7ab0*/  IADD3.X R33, PT, PT, RZ, RZ, RZ, P2, !PT ;  /* 0x000000ffff217210 */ /* 0x000fe200017fe4ff */
[----:B------:R-:W-:Y:S02]  /*7ac0*/  IMAD.X R57, RZ, RZ, RZ, P1 ;  /* 0x000000ffff397224 */ /* 0x000fe400008e06ff */
[----:B------:R-:W-:Y:S02]  /*7ad0*/  IMAD.X R87, RZ, RZ, RZ, P0 ;  /* 0x000000ffff577224 */ /* 0x000fe400000e06ff */
[----:B------:R-:W-:Y:S01]  /*7ae0*/  IMAD.WIDE.U32 R32, R58, R7, R32 ;  /* 0x000000073a207225 */ /* 0x000fe200078e0020 */
[----:B------:R-:W-:-:S03]  /*7af0*/  IADD3 R58, PT, PT, R91, R27, RZ ;  /* 0x0000001b5b3a7210 */ /* 0x000fc60007ffe0ff */
[----:B------:R-:W-:-:S04]  /*7b00*/  IMAD.WIDE.U32 R56, R60, R61, R56 ;  /* 0x0000003d3c387225 */ /* 0x000fc800078e0038 */
[----:B------:R-:W-:Y:S01]  /*7b10*/  IMAD.WIDE.U32 R86, R60, R7, R86 ;  /* 0x000000073c567225 */ /* 0x000fe200078e0056 */
[----:B------:R-:W-:-:S03]  /*7b20*/  IADD3 R34, P0, PT, R56, R33, RZ ;  /* 0x0000002138227210 */ /* 0x000fc60007f1e0ff */
[----:B------:R-:W-:Y:S01]  /*7b30*/  IMAD.IADD R33, R64, 0x1, R90 ;  /* 0x0000000140217824 */ /* 0x000fe200078e025a */
[----:B------:R-:W-:Y:S01]  /*7b40*/  IADD3 R56, P1, PT, R86, R57, RZ ;  /* 0x0000003956387210 */ /* 0x000fe20007f3e0ff */
[----:B------:R-:W-:-:S03]  /*7b50*/  IMAD.X R35, RZ, RZ, RZ, P0 ;  /* 0x000000ffff237224 */ /* 0x000fc600000e06ff */
[----:B------:R-:W-:Y:S01]  /*7b60*/  ISETP.GE.U32.AND P0, PT, R33, R64, PT ;  /* 0x000000402100720c */ /* 0x000fe20003f06070 */
[----:B------:R-:W-:-:S03]  /*7b70*/  IMAD.WIDE.U32 R34, R59, R7, R34 ;  /* 0x000000073b227225 */ /* 0x000fc600078e0022 */
[----:B------:R-:W-:Y:S01]  /*7b80*/  SEL R69, RZ, 0x1, P0 ;  /* 0x00000001ff457807 */ /* 0x000fe20000000000 */
[----:B------:R-:W-:Y:S02]  /*7b90*/  IMAD.MOV.U32 R59, RZ, RZ, RZ ;  /* 0x000000ffff3b7224 */ /* 0x000fe400078e00ff */
[----:B------:R-:W-:Y:S02]  /*7ba0*/  IMAD.X R57, RZ, RZ, RZ, P1 ;  /* 0x000000ffff397224 */ /* 0x000fe400008e06ff */
[----:B------:R-:W-:-:S04]  /*7bb0*/  IMAD.WIDE.U32 R58, R26, 0x3d1, R58 ;  /* 0x000003d11a3a7825 */ /* 0x000fc800078e003a */
[----:B------:R-:W-:Y:S01]  /*7bc0*/  IMAD.WIDE.U32 R56, R61, R61, R56 ;  /* 0x0000003d3d387225 */ /* 0x000fe200078e0038 */
[----:B------:R-:W-:-:S03]  /*7bd0*/  IADD3 R69, P2, P3, R58, R68, R69 ;  /* 0x000000443a457210 */ /* 0x000fc60007b5e045 */
[----:B------:R-:W-:Y:S01]  /*7be0*/  IMAD.MOV.U32 R58, RZ, RZ, RZ ;  /* 0x000000ffff3a7224 */ /* 0x000fe200078e00ff */
[----:B------:R-:W-:Y:S01]  /*7bf0*/  IADD3 R64, P0, PT, R56, R35, RZ ;  /* 0x0000002338407210 */ /* 0x000fe20007f1e0ff */
[----:B------:R-:W-:Y:S01]  /*7c00*/  IMAD.IADD R74, R74, 0x1, R69 ;  /* 0x000000014a4a7824 */ /* 0x000fe200078e0245 */
[----:B------:R-:W-:Y:S01]  /*7c10*/  IADD3 R56, P1, PT, R87, R57, RZ ;  /* 0x0000003957387210 */ /* 0x000fe20007f3e0ff */
[----:B------:R-:W-:Y:S01]  /*7c20*/  IMAD.MOV.U32 R35, RZ, RZ, RZ ;  /* 0x000000ffff237224 */ /* 0x000fe200078e00ff */
[----:B------:R-:W-:Y:S01]  /*7c30*/  IADD3 R58, PT, PT, R59, R58, RZ ;  /* 0x0000003a3b3a7210 */ /* 0x000fe20007ffe0ff */
[----:B------:R-:W-:Y:S01]  /*7c40*/  IMAD.X R65, RZ, RZ, RZ, P0 ;  /* 0x000000ffff417224 */ /* 0x000fe200000e06ff */
[----:B------:R-:W-:Y:S01]  /*7c50*/  ISETP.GE.U32.AND P0, PT, R74, R69, PT ;  /* 0x000000454a00720c */ /* 0x000fe20003f06070 */
[----:B------:R-:W-:Y:S01]  /*7c60*/  IMAD.X R57, RZ, RZ, RZ, P1 ;  /* 0x000000ffff397224 */ /* 0x000fe200008e06ff */
[----:B------:R-:W-:Y:S01]  /*7c70*/  IADD3.X R27, PT, PT, RZ, RZ, RZ, P2, P3 ;  /* 0x000000ffff1b7210 */ /* 0x000fe200017e64ff */
[----:B------:R-:W-:-:S02]  /*7c80*/  IMAD.MOV.U32 R59, RZ, RZ, RZ ;  /* 0x000000ffff3b7224 */ /* 0x000fc400078e00ff */
[----:B------:R-:W-:-:S04]  /*7c90*/  IMAD.WIDE.U32 R68, R61, R7, R56 ;  /* 0x000000073d447225 */ /* 0x000fc800078e0038 */
[----:B------:R-:W-:Y:S02]  /*7ca0*/  HFMA2 R57, -RZ, RZ, 0, 0 ;  /* 0x00000000ff397431 */ /* 0x000fe400000001ff */
[----:B------:R-:W-:-:S04]  /*7cb0*/  IMAD.WIDE.U32 R58, R32, 0x3d1, R58 ;  /* 0x000003d1203a7825 */ /* 0x000fc800078e003a */
[----:B------:R-:W-:Y:S01]  /*7cc0*/  IMAD.WIDE.U32 R64, R60, R7, R64 ;  /* 0x000000073c407225 */ /* 0x000fe200078e0040 */
[----:B------:R-:W-:Y:S02]  /*7cd0*/  IADD3 R6, P1, P2, R58, R27, R66 ;  /* 0x0000001b3a067210 */ /* 0x000fe40007a3e042 */
[----:B------:R-:W-:Y:S01]  /*7ce0*/  SEL R27, RZ, 0x1, P0 ;  /* 0x00000001ff1b7807 */ /* 0x000fe20000000000 */
[----:B------:R-:W-:Y:S01]  /*7cf0*/  IMAD.IADD R56, R59, 0x1, R35 ;  /* 0x000000013b387824 */ /* 0x000fe200078e0223 */
[----:B------:R-:W-:Y:S02]  /*7d00*/  IADD3 R58, P0, PT, R68, R65, RZ ;  /* 0x00000041443a7210 */ /* 0x000fe40007f1e0ff */
[----:B------:R-:W-:Y:S01]  /*7d10*/  IADD3.X R35, PT, PT, RZ, RZ, RZ, P1, P2 ;  /* 0x000000ffff237210 */ /* 0x000fe20000fe44ff */
[----:B------:R-:W-:Y:S01]  /*7d20*/  IMAD.WIDE.U32 R56, R34, 0x3d1, R56 ;  /* 0x000003d122387825 */ /* 0x000fe200078e0038 */
[----:B------:R-:W-:-:S03]  /*7d30*/  IADD3 R6, P2, P3, R26, R6, R27 ;  /* 0x000000061a067210 */ /* 0x000fc60007b5e01b */
[----:B------:R-:W-:Y:S01]  /*7d40*/  IMAD.X R59, RZ, RZ, RZ, P0 ;  /* 0x000000ffff3b7224 */ /* 0x000fe200000e06ff */
[----:B------:R-:W-:Y:S01]  /*7d50*/  IADD3 R52, P0, P1, R56, R35, R52 ;  /* 0x0000002338347210 */ /* 0x000fe2000791e034 */
[----:B------:R-:W-:Y:S01]  /*7d60*/  IMAD.IADD R26, R57, 0x1, R45 ;  /* 0x00000001391a7824 */ /* 0x000fe200078e022d */
[----:B------:R-:W-:Y:S01]  /*7d70*/  IADD3.X R35, PT, PT, RZ, RZ, RZ, P2, P3 ;  /* 0x000000ffff237210 */ /* 0x000fe200017e64ff */
[----:B------:R-:W-:Y:S01]  /*7d80*/  IMAD.MOV.U32 R27, RZ, RZ, RZ ;  /* 0x000000ffff1b7224 */ /* 0x000fe200078e00ff */
[----:B------:R-:W-:Y:S01]  /*7d90*/  IADD3.X R45, PT, PT, RZ, RZ, RZ, P0, P1 ;  /* 0x000000ffff2d7210 */ /* 0x000fe200007e24ff */
[----:B------:R-:W-:Y:S01]  /*7da0*/  IMAD.WIDE.U32 R58, R61, R7, R58 ;  /* 0x000000073d3a7225 */ /* 0x000fe200078e003a */
[----:B------:R-:W-:Y:S02]  /*7db0*/  IADD3 R32, P3, P4, R32, R35, R52 ;  /* 0x0000002320207210 */ /* 0x000fe40007c7e034 */
[----:B------:R-:W-:Y:S01]  /*7dc0*/  MOV R35, RZ ;  /* 0x000000ff00237202 */ /* 0x000fe20000000f00 */
[----:B------:R-:W-:Y:S01]  /*7dd0*/  IMAD.WIDE.U32 R26, R64, 0x3d1, R26 ;  /* 0x000003d1401a7825 */ /* 0x000fe200078e001a */
[----:B------:R-:W-:-:S02]  /*7de0*/  IADD3 R68, P0, PT, R69, R59, RZ ;  /* 0x0000003b45447210 */ /* 0x000fc40007f1e0ff */
[----:B------:R-:W-:Y:S01]  /*7df0*/  IADD3.X R57, PT, PT, RZ, RZ, RZ, P3, P4 ;  /* 0x000000ffff397210 */ /* 0x000fe20001fe84ff */
[----:B------:R-:W-:Y:S01]  /*7e00*/  IMAD.IADD R52, R27, 0x1, R53 ;  /* 0x000000011b347824 */ /* 0x000fe200078e0235 */
[----:B------:R-:W-:Y:S01]  /*7e10*/  IADD3 R26, P1, P2, R26, R45, R70 ;  /* 0x0000002d1a1a7210 */ /* 0x000fe20007a3e046 */
[----:B------:R-:W-:Y:S02]  /*7e20*/  IMAD.MOV.U32 R53, RZ, RZ, RZ ;  /* 0x000000ffff357224 */ /* 0x000fe400078e00ff */
[----:B------:R-:W-:Y:S01]  /*7e30*/  IMAD.X R69, RZ, RZ, RZ, P0 ;  /* 0x000000ffff457224 */ /* 0x000fe200000e06ff */
[----:B------:R-:W-:Y:S01]  /*7e40*/  IADD3.X R27, PT, PT, RZ, RZ, RZ, P1, P2 ;  /* 0x000000ffff1b7210 */ /* 0x000fe20000fe44ff */
[----:B------:R-:W-:Y:S01]  /*7e50*/  IMAD.WIDE.U32 R52, R58, 0x3d1, R52 ;  /* 0x000003d13a347825 */ /* 0x000fe200078e0034 */
[----:B------:R-:W-:-:S03]  /*7e60*/  IADD3 R57, P2, P3, R34, R57, R26 ;  /* 0x0000003922397210 */ /* 0x000fc60007b5e01a */
[----:B------:R-:W-:Y:S01]  /*7e70*/  IMAD.WIDE.U32 R68, R7, R7, R68 ;  /* 0x0000000707447225 */ /* 0x000fe200078e0044 */
[----:B------:R-:W-:Y:S02]  /*7e80*/  IADD3 R62, P0, P1, R52, R27, R62 ;  /* 0x0000001b343e7210 */ /* 0x000fe4000791e03e */
[----:B------:R-:W-:Y:S01]  /*7e90*/  IADD3.X R7, PT, PT, RZ, RZ, RZ, P2, P3 ;  /* 0x000000ffff077210 */ /* 0x000fe200017e64ff */
[----:B------:R-:W-:Y:S02]  /*7ea0*/  IMAD.IADD R52, R53, 0x1, R35 ;  /* 0x0000000135347824 */ /* 0x000fe400078e0223 */
[----:B------:R-:W-:Y:S01]  /*7eb0*/  IMAD.MOV.U32 R53, RZ, RZ, RZ ;  /* 0x000000ffff357224 */ /* 0x000fe200078e00ff */
[----:B------:R-:W-:Y:S01]  /*7ec0*/  IADD3 R64, P2, P3, R64, R7, R62 ;  /* 0x0000000740407210 */ /* 0x000fe20007b5e03e */
[----:B------:R-:W-:Y:S01]  /*7ed0*/  IMAD.MOV.U32 R27, RZ, RZ, RZ ;  /* 0x000000ffff1b7224 */ /* 0x000fe200078e00ff */
[----:B------:R-:W-:Y:S01]  /*7ee0*/  IADD3.X R7, PT, PT, RZ, RZ, RZ, P0, P1 ;  /* 0x000000ffff077210 */ /* 0x000fe200007e24ff */
[----:B------:R-:W-:Y:S01]  /*7ef0*/  IMAD.WIDE.U32 R52, R68, 0x3d1, R52 ;  /* 0x000003d144347825 */ /* 0x000fe200078e0034 */
[----:B------:R-:W-:-:S04]  /*7f00*/  IADD3.X R59, PT, PT, RZ, RZ, RZ, P2, P3 ;  /* 0x000000ffff3b7210 */ /* 0x000fc800017e64ff */
[----:B------:R-:W-:Y:S01]  /*7f10*/  IADD3 R26, PT, PT, R53, R27, RZ ;  /* 0x0000001b351a7210 */ /* 0x000fe20007ffe0ff */
[----:B------:R-:W-:Y:S01]  /*7f20*/  IMAD.MOV.U32 R27, RZ, RZ, RZ ;  /* 0x000000ffff1b7224 */ /* 0x000fe200078e00ff */
[----:B------:R-:W-:-:S03]  /*7f30*/  IADD3 R44, P0, P1, R52, R7, R44 ;  /* 0x00000007342c7210 */ /* 0x000fc6000791e02c */
[----:B------:R-:W-:Y:S01]  /*7f40*/  IMAD.WIDE.U32 R26, R69, 0x3d1, R26 ;  /* 0x000003d1451a7825 */ /* 0x000fe200078e001a */
[----:B------:R-:W-:Y:S02]  /*7f50*/  IADD3 R59, P2, P3, R58, R59, R44 ;  /* 0x0000003b3a3b7210 */ /* 0x000fe40007b5e02c */
[----:B------:R-:W-:Y:S02]  /*7f60*/  IADD3.X R35, PT, PT, RZ, RZ, RZ, P0, P1 ;  /* 0x000000ffff237210 */ /* 0x000fe400007e24ff */
[----:B------:R-:W-:Y:S02]  /*7f70*/  IADD3.X R7, PT, PT, RZ, RZ, RZ, P2, P3 ;  /* 0x000000ffff077210 */ /* 0x000fe400017e64ff */
[----:B------:R-:W-:Y:S01]  /*7f80*/  IADD3 R34, P0, P1, R26, R35, R72 ;  /* 0x000000231a227210 */ /* 0x000fe2000791e048 */
[----:B------:R-:W-:-:S03]  /*7f90*/  IMAD.MOV.U32 R26, RZ, RZ, RZ ;  /* 0x000000ffff1a7224 */ /* 0x000fc600078e00ff */
[----:B------:R-:W-:Y:S01]  /*7fa0*/  IADD3 R34, P2, P3, R68, R7, R34 ;  /* 0x0000000744227210 */ /* 0x000fe20007b5e022 */
[----:B------:R-:W-:Y:S01]  /*7fb0*/  IMAD.IADD R26, R27, 0x1, R26 ;  /* 0x000000011b1a7824 */ /* 0x000fe200078e021a */
[----:B------:R-:W-:Y:S02]  /*7fc0*/  IADD3.X R7, PT, PT, RZ, RZ, RZ, P0, P1 ;  /* 0x000000ffff077210 */ /* 0x000fe400007e24ff */
[----:B------:R-:W-:-:S04]  /*7fd0*/  IADD3.X R68, PT, PT, RZ, RZ, RZ, P2, P3 ;  /* 0x000000ffff447210 */ /* 0x000fc800017e64ff */
[----:B------:R-:W-:Y:S01]  /*7fe0*/  IADD3 R68, P0, P1, R68, R26, R7 ;  /* 0x0000001a44447210 */ /* 0x000fe2000791e007 */
[----:B------:R-:W-:-:S03]  /*7ff0*/  IMAD.MOV.U32 R7, RZ, RZ, RZ ;  /* 0x000000ffff077224 */ /* 0x000fc600078e00ff */
        /* <DEDUP_REMOVED lines=8> */
[----:B------:R-:W-:-:S05]  /*8080*/  IMAD.IADD R7, R68, 0x1, R7 ;  /* 0x0000000144077824 */ /* 0x000fca00078e0207 */
[----:B------:R-:W-:-:S04]  /*8090*/  IADD3 R7, P0, P1, R7, R62, R74 ;  /* 0x0000003e07077210 */ /* 0x000fc8000791e04a */
[----:B------:R-:W-:-:S04]  /*80a0*/  IADD3.X R60, PT, PT, RZ, RZ, RZ, P0, P1 ;  /* 0x000000ffff3c7210 */ /* 0x000fc800007e24ff */
[----:B------:R-:W-:Y:S01]  /*80b0*/  IADD3 R6, P0, P1, R35, R60, R6 ;  /* 0x0000003c23067210 */ /* 0x000fe2000791e006 */
[----:B------:R-:W-:-:S03]  /*80c0*/  IMAD.MOV.U32 R35, RZ, RZ, R7 ;  /* 0x000000ffff237224 */ /* 0x000fc600078e0007 */
[----:B------:R-:W-:-:S04]  /*80d0*/  IADD3.X R63, PT, PT, RZ, RZ, RZ, P0, P1 ;  /* 0x000000ffff3f7210 */ /* 0x000fc800007e24ff */
[----:B------:R-:W-:-:S05]  /*80e0*/  IADD3 R33, P0, PT, R63, R32, RZ ;  /* 0x000000203f217210 */ /* 0x000fca0007f1e0ff */
[----:B------:R-:W-:-:S05]  /*80f0*/  IMAD.X R58, RZ, RZ, RZ, P0 ;  /* 0x000000ffff3a7224 */ /* 0x000fca00000e06ff */
[----:B------:R-:W-:-:S05]  /*8100*/  IADD3 R32, P0, PT, R58, R57, RZ ;  /* 0x000000393a207210 */ /* 0x000fca0007f1e0ff */
[----:B------:R-:W-:-:S05]  /*8110*/  IMAD.X R61, RZ, RZ, RZ, P0 ;  /* 0x000000ffff3d7224 */ /* 0x000fca00000e06ff */
[----:B------:R-:W-:-:S05]  /*8120*/  IADD3 R27, P0, PT, R61, R64, RZ ;  /* 0x000000403d1b7210 */ /* 0x000fca0007f1e0ff */
[----:B------:R-:W-:-:S05]  /*8130*/  IMAD.X R56, RZ, RZ, RZ, P0 ;  /* 0x000000ffff387224 */ /* 0x000fca00000e06ff */
[----:B------:R-:W-:-:S04]  /*8140*/  IADD3 R26, P0, PT, R56, R59, RZ ;  /* 0x0000003b381a7210 */ /* 0x000fc80007f1e0ff */
[----:B------:R-:W-:-:S05]  /*8150*/  IADD3.X R59, PT, PT, RZ, RZ, RZ, P0, !PT ;  /* 0x000000ffff3b7210 */ /* 0x000fca00007fe4ff */
[----:B------:R-:W-:Y:S02]  /*8160*/  IMAD.IADD R85, R59, 0x1, R34 ;  /* 0x000000013b557824 */ /* 0x000fe400078e0222 */
[----:B------:R-:W-:-:S03]  /*8170*/  IMAD.MOV.U32 R34, RZ, RZ, R6 ;  /* 0x000000ffff227224 */ /* 0x000fc600078e0006 */
[----:B------:R-:W-:-:S13]  /*8180*/  ISETP.GE.U32.AND P0, PT, R85, R4, PT ;  /* 0x000000045500720c */ /* 0x000fda0003f06070 */
[----:B------:R-:W-:Y:S05]  /*8190*/  @!P0 BRA `(.L_x_20) ;  /* 0x0000000000f08947 */ /* 0x000fea0003800000 */
[----:B------:R-:W1:Y:S01]  /*81a0*/  LDC R4, c[0x3][0x1c] ;  /* 0x00c00700ff047b82 */ /* 0x000e620000000800 */
[----:B------:R-:W-:Y:S01]  /*81b0*/  IMAD.MOV.U32 R53, RZ, RZ, R33 ;  /* 0x000000ffff357224 */ /* 0x000fe200078e0021 */
[----:B------:R-:W-:Y:S01]  /*81c0*/  MOV R57, R27 ;  /* 0x0000001b00397202 */ /* 0x000fe20000000f00 */
[----:B------:R-:W-:Y:S02]  /*81d0*/  IMAD.MOV.U32 R44, RZ, RZ, R32 ;  /* 0x000000ffff2c7224 */ /* 0x000fe400078e0020 */
[----:B------:R-:W-:-:S07]  /*81e0*/  IMAD.MOV.U32 R52, RZ, RZ, R26 ;  /* 0x000000ffff347224 */ /* 0x000fce00078e001a */
.L_x_22:
        /* <DEDUP_REMOVED lines=25> */
.L_x_21:
[----:B------:R-:W-:-:S05]  /*8380*/  IADD3 R45, P0, PT, -R24, R45, RZ ;  /* 0x0000002d182d7210 */ /* 0x000fca0007f1e1ff */
[----:B------:R-:W-:-:S05]  /*8390*/  IMAD.X R62, RZ, RZ, ~R25, P0 ;  /* 0x000000ffff3e7224 */ /* 0x000fca00000e0e19 */
        /* <DEDUP_REMOVED lines=28> */
.L_x_20:
[----:B------:R-:W-:Y:S01]  /*8560*/  SHF.L.U64.HI R53, R35, 0x1, R60 ;  /* 0x0000000123357819 */ /* 0x000fe2000001023c */
[C---:B------:R-:W-:Y:S01]  /*8570*/  IMAD.SHL.U32 R6, R34.reuse, 0x2, RZ ;  /* 0x0000000222067824 */ /* 0x040fe200078e00ff */
[----:B------:R-:W-:Y:S01]  /*8580*/  SHF.L.U64.HI R44, R34, 0x1, R63 ;  /* 0x00000001222c7819 */ /* 0x000fe2000001023f */
[----:B------:R-:W-:Y:S01]  /*8590*/  IMAD.SHL.U32 R7, R33, 0x2, RZ ;  /* 0x0000000221077824 */ /* 0x000fe200078e00ff */
[----:B------:R-:W-:Y:S01]  /*85a0*/  LOP3.LUT R53, R53, 0x1, RZ, 0xc0, !PT ;  /* 0x0000000135357812 */ /* 0x000fe200078ec0ff */
[----:B------:R-:W-:Y:S01]  /*85b0*/  IMAD.SHL.U32 R52, R35, 0x2, RZ ;  /* 0x0000000223347824 */ /* 0x000fe200078e00ff */
[----:B------:R-:W-:Y:S02]  /*85c0*/  SHF.R.U64 R57, R45, 0x1f, R62 ;  /* 0x0000001f2d397819 */ /* 0x000fe4000000123e */
[----:B------:R-:W-:Y:S02]  /*85d0*/  LOP3.LUT R62, R53, 0xfffffffe, R6, 0xf8, !PT ;  /* 0xfffffffe353e7812 */ /* 0x000fe400078ef806 */
[----:B------:R-:W-:-:S02]  /*85e0*/  LOP3.LUT R44, R44, 0x1, RZ, 0xc0, !PT ;  /* 0x000000012c2c7812 */ /* 0x000fc400078ec0ff */
[----:B------:R-:W-:Y:S02]  /*85f0*/  SHF.L.U64.HI R6, R26, 0x1, R59 ;  /* 0x000000011a067819 */ /* 0x000fe4000001023b */
[----:B------:R-:W-:Y:S01]  /*8600*/  LOP3.LUT R63, R44, 0xfffffffe, R7, 0xf8, !PT ;  /* 0xfffffffe2c3f7812 */ /* 0x000fe200078ef807 */
[----:B------:R-:W-:Y:S01]  /*8610*/  IMAD.MOV.U32 R7, RZ, RZ, RZ ;  /* 0x000000ffff077224 */ /* 0x000fe200078e00ff */
[----:B------:R-:W-:Y:S01]  /*8620*/  LOP3.LUT R6, R6, 0x1, RZ, 0xc0, !PT ;  /* 0x0000000106067812 */ /* 0x000fe200078ec0ff */
[----:B------:R-:W-:Y:S01]  /*8630*/  IMAD.SHL.U32 R44, R26, 0x2, RZ ;  /* 0x000000021a2c7824 */ /* 0x000fe200078e00ff */
[----:B------:R-:W-:Y:S02]  /*8640*/  LOP3.LUT R57, R57, 0x1, RZ, 0xc0, !PT ;  /* 0x0000000139397812 */ /* 0x000fe400078ec0ff */
[----:B------:R-:W-:Y:S01]  /*8650*/  SHF.L.U64.HI R59, R33, 0x1, R58 ;  /* 0x00000001213b7819 */ /* 0x000fe2000001023a */
[----:B------:R-:W-:Y:S01]  /*8660*/  IMAD.WIDE.U32 R6, R85, 0x2, R6 ;  /* 0x0000000255067825 */ /* 0x000fe200078e0006 */
[----:B------:R-:W-:-:S02]  /*8670*/  LOP3.LUT R60, R57, 0xfffffffe, R52, 0xf8, !PT ;  /* 0xfffffffe393c7812 */ /* 0x000fc400078ef834 */
[----:B------:R-:W-:Y:S01]  /*8680*/  SHF.L.U64.HI R57, R32, 0x1, R61 ;  /* 0x0000000120397819 */ /* 0x000fe2000001023d */
[C---:B------:R-:W-:Y:S01]  /*8690*/  IMAD.SHL.U32 R52, R27.reuse, 0x2, RZ ;  /* 0x000000021b347824 */ /* 0x040fe200078e00ff */
[----:B------:R-:W-:Y:S01]  /*86a0*/  ISETP.GT.U32.AND P0, PT, R6, -0x1, PT ;  /* 0xffffffff0600780c */ /* 0x000fe20003f04070 */
[----:B------:R-:W-:Y:S01]  /*86b0*/  IMAD.MOV.U32 R58, RZ, RZ, R63 ;  /* 0x000000ffff3a7224 */ /* 0x000fe200078e003f */
[----:B------:R-:W-:Y:S02]  /*86c0*/  SHF.L.U64.HI R53, R27, 0x1, R56 ;  /* 0x000000011b357819 */ /* 0x000fe40000010238 */
[----:B------:R-:W-:Y:S02]  /*86d0*/  ISETP.GT.U32.AND.EX P0, PT, R7, RZ, PT, P0 ;  /* 0x000000ff0700720c */ /* 0x000fe40003f04100 */
[----:B------:R-:W-:Y:S02]  /*86e0*/  SHF.L.U32 R56, R32, 0x1, RZ ;  /* 0x0000000120387819 */ /* 0x000fe400000006ff */
[----:B------:R-:W-:-:S02]  /*86f0*/  LOP3.LUT R59, R59, 0x1, RZ, 0xc0, !PT ;  /* 0x000000013b3b7812 */ /* 0x000fc400078ec0ff */
[----:B------:R-:W-:Y:S02]  /*8700*/  LOP3.LUT R57, R57, 0x1, RZ, 0xc0, !PT ;  /* 0x0000000139397812 */ /* 0x000fe400078ec0ff */
[----:B------:R-:W-:Y:S02]  /*8710*/  LOP3.LUT R53, R53, 0x1, RZ, 0xc0, !PT ;  /* 0x0000000135357812 */ /* 0x000fe400078ec0ff */
[----:B------:R-:W-:Y:S02]  /*8720*/  LOP3.LUT R64, R59, 0xfffffffe, R56, 0xf8, !PT ;  /* 0xfffffffe3b407812 */ /* 0x000fe400078ef838 */
[----:B------:R-:W-:Y:S02]  /*8730*/  LOP3.LUT R56, R57, 0xfffffffe, R52, 0xf8, !PT ;  /* 0xfffffffe39387812 */ /* 0x000fe400078ef834 */
[----:B------:R-:W-:Y:S01]  /*8740*/  LOP3.LUT R52, R53, 0xfffffffe, R44, 0xf8, !PT ;  /* 0xfffffffe35347812 */ /* 0x000fe200078ef82c */
[----:B------:R-:W-:Y:S01]  /*8750*/  IMAD.MOV.U32 R53, RZ, RZ, R6 ;  /* 0x000000ffff357224 */ /* 0x000fe200078e0006 */
[----:B------:R-:W-:Y:S01]  /*8760*/  MOV R59, R62 ;  /* 0x0000003e003b7202 */ /* 0x000fe20000000f00 */
[----:B------:R-:W-:-:S02]  /*8770*/  IMAD.SHL.U32 R6, R45, 0x2, RZ ;  /* 0x000000022d067824 */ /* 0x000fc400078e00ff */
[----:B------:R-:W-:Y:S01]  /*8780*/  IMAD.MOV.U32 R57, RZ, RZ, R64 ;  /* 0x000000ffff397224 */ /* 0x000fe200078e0040 */
        /* <DEDUP_REMOVED lines=28> */
.L_x_23:
        /* <DEDUP_REMOVED lines=22> */
.L_x_24:
[----:B------:R-:W-:-:S05]  /*8ab0*/  IMAD.IADD R45, R6, 0x1, R45 ;  /* 0x00000001062d7824 */ /* 0x000fca00078e022d */
[----:B------:R-:W-:-:S04]  /*8ac0*/  ISETP.GE.U32.AND P0, PT, R45, R6, PT ;  /* 0x000000062d00720c */ /* 0x000fc80003f06070 */
[----:B------:R-:W-:-:S04]  /*8ad0*/  SEL R6, RZ, 0x1, P0 ;  /* 0x00000001ff067807 */ /* 0x000fc80000000000 */
[----:B------:R-:W-:-:S04]  /*8ae0*/  IADD3 R99, P0, P1, R35, R60, R6 ;  /* 0x0000003c23637210 */ /* 0x000fc8000791e006 */
[----:B------:R-:W-:-:S04]  /*8af0*/  IADD3.X R7, PT, PT, RZ, RZ, RZ, P0, P1 ;  /* 0x000000ffff077210 */ /* 0x000fc800007e24ff */
        /* <DEDUP_REMOVED lines=11> */
[----:B------:R-:W-:Y:S02]  /*8bb0*/  ISETP.GT.U32.AND P0, PT, R85, -0x1, PT ;  /* 0xffffffff5500780c */ /* 0x000fe40003f04070 */
[----:B------:R-:W-:-:S04]  /*8bc0*/  IADD3.X R6, PT, PT, RZ, RZ, RZ, P1, P2 ;  /* 0x000000ffff067210 */ /* 0x000fc80000fe44ff */
[----:B------:R-:W-:-:S13]  /*8bd0*/  ISETP.GT.U32.AND.EX P0, PT, R6, RZ, PT, P0 ;  /* 0x000000ff0600720c */ /* 0x000fda0003f04100 */
[----:B------:R-:W-:Y:S05]  /*8be0*/  @P0 BRA `(.L_x_25) ;  /* 0x00000000006c0947 */ /* 0x000fea0003800000 */
        /* <DEDUP_REMOVED lines=27> */
.L_x_25:
        /* <DEDUP_REMOVED lines=22> */
.L_x_26:
[----:B------:R-:W-:-:S04]  /*8f00*/  IMAD.WIDE.U32 R60, R45, R45, RZ ;  /* 0x0000002d2d3c7225 */ /* 0x000fc800078e00ff */
[----:B------:R-:W-:Y:S01]  /*8f10*/  HFMA2 R23, -RZ, RZ, 0, 0 ;  /* 0x00000000ff177431 */ /* 0x000fe200000001ff */
[----:B0-----:R-:W-:Y:S01]  /*8f20*/  MOV R29, RZ ;  /* 0x000000ff001d7202 */ /* 0x001fe20000000f00 */
[----:B------:R-:W-:Y:S02]  /*8f30*/  HFMA2 R57, -RZ, RZ, 0, 0 ;  /* 0x00000000ff397431 */ /* 0x000fe400000001ff */
[----:B------:R-:W-:Y:S01]  /*8f40*/  IMAD.MOV.U32 R7, RZ, RZ, RZ ;  /* 0x000000ffff077224 */ /* 0x000fe200078e00ff */
[----:B------:R-:W-:Y:S01]  /*8f50*/  MOV R6, R61 ;  /* 0x0000003d00067202 */ /* 0x000fe20000000f00 */
[----:B------:R-:W-:Y:S02]  /*8f60*/  IMAD.MOV.U32 R35, RZ, RZ, RZ ;  /* 0x000000ffff237224 */ /* 0x000fe400078e00ff */
[----:B------:R-:W-:Y:S02]  /*8f70*/  IMAD.MOV.U32 R65, RZ, RZ, RZ ;  /* 0x000000ffff417224 */ /* 0x000fe400078e00ff */
[----:B------:R-:W-:-:S04]  /*8f80*/  IMAD.WIDE.U32 R6, R45, R99, R6 ;  /* 0x000000632d067225 */ /* 0x000fc800078e0006 */
[----:B------:R-:W-:Y:S02]  /*8f90*/  IMAD.MOV.U32 R64, RZ, RZ, R6 ;  /* 0x000000ffff407224 */ /* 0x000fe400078e0006 */
[----:B------:R-:W-:Y:S02]  /*8fa0*/  IMAD.IADD R22, R7, 0x1, R35 ;  /* 0x0000000107167824 */ /* 0x000fe400078e0223 */
[----:B------:R-:W-:-:S04]  /*8fb0*/  IMAD.WIDE.U32 R64, R45, R99, R64 ;  /* 0x000000632d407225 */ /* 0x000fc800078e0040 */
[----:B------:R-:W-:-:S04]  /*8fc0*/  IMAD.WIDE.U32 R6, R45, R74, R22 ;  /* 0x0000004a2d067225 */ /* 0x000fc800078e0016 */
[----:B------:R-:W-:Y:S02]  /*8fd0*/  IMAD.IADD R23, R35, 0x1, R65 ;  /* 0x0000000123177824 */ /* 0x000fe400078e0241 */
[----:B------:R-:W-:Y:S02]  /*8fe0*/  IMAD.MOV.U32 R61, RZ, RZ, RZ ;  /* 0x000000ffff3d7224 */ /* 0x000fe400078e00ff */
[----:B------:R-:W-:Y:S01]  /*8ff0*/  IMAD.MOV.U32 R59, RZ, RZ, RZ ;  /* 0x000000ffff3b7224 */ /* 0x000fe200078e00ff */
[----:B------:R-:W-:Y:S01]  /*9000*/  IADD3 R22, P0, PT, R23, R6, RZ ;  /* 0x0000000617167210 */ /* 0x000fe20007f1e0ff */
[----:B------:R-:W-:Y:S02]  /*9010*/  IMAD.IADD R6, R7, 0x1, R61 ;  /* 0x0000000107067824 */ /* 0x000fe400078e023d */
[----:B------:R-:W-:Y:S02]  /*9020*/  IMAD.MOV.U32 R7, RZ, RZ, RZ ;  /* 0x000000ffff077224 */ /* 0x000fe400078e00ff */
[----:B------:R-:W-:-:S02]  /*9030*/  IMAD.X R23, RZ, RZ, RZ, P0 ;  /* 0x000000ffff177224 */ /* 0x000fc400000e06ff */
[----:B------:R-:W-:-:S04]  /*9040*/  IMAD.WIDE.U32 R6, R45, R97, R6 ;  /* 0x000000612d067225 */ /* 0x000fc800078e0006 */
[----:B------:R-:W-:-:S04]  /*9050*/  IMAD.WIDE.U32 R22, R99, R99, R22 ;  /* 0x0000006363167225 */ /* 0x000fc800078e0016 */
[----:B------:R-:W-:Y:S01]  /*9060*/  IMAD.MOV.U32 R58, RZ, RZ, R22 ;  /* 0x000000ffff3a7224 */ /* 0x000fe200078e0016 */
[----:B------:R-:W-:Y:S01]  /*9070*/  IADD3 R25, PT, PT, R35, R23, RZ ;  /* 0x0000001723197210 */ /* 0x000fe20007ffe0ff */
[----:B------:R-:W-:Y:S02]  /*9080*/  IMAD.MOV.U32 R31, RZ, RZ, RZ ;  /* 0x000000ffff1f7224 */ /* 0x000fe400078e00ff */
[----:B------:R-:W-:Y:S01]  /*9090*/  IMAD.WIDE.U32 R58, R45, R74, R58 ;  /* 0x0000004a2d3a7225 */ /* 0x000fe200078e003a */
[----:B------:R-:W-:-:S03]  /*90a0*/  IADD3 R24, P0, PT, R25, R6, RZ ;  /* 0x0000000619187210 */ /* 0x000fc60007f1e0ff */
[----:B------:R-:W-:Y:S02]  /*90b0*/  IMAD.IADD R6, R7, 0x1, R31 ;  /* 0x0000000107067824 */ /* 0x000fe400078e021f */
[----:B------:R-:W-:Y:S02]  /*90c0*/  IMAD.X R25, RZ, RZ, RZ, P0 ;  /* 0x000000ffff197224 */ /* 0x000fe400000e06ff */
[----:B------:R-:W-:Y:S02]  /*90d0*/  IMAD.MOV.U32 R7, RZ, RZ, RZ ;  /* 0x000000ffff077224 */ /* 0x000fe400078e00ff */
[----:B------:R-:W-:Y:S01]  /*90e0*/  IMAD.WIDE.U32 R22, R99, R74, R24 ;  /* 0x0000004a63167225 */ /* 0x000fe200078e0018 */
[----:B------:R-:W-:-:S03]  /*90f0*/  IADD3 R25, PT, PT, R61, R59, RZ ;  /* 0x0000003b3d197210 */ /* 0x000fc60007ffe0ff */
[----:B------:R-:W-:Y:S01]  /*9100*/  IMAD.WIDE.U32 R6, R45, R86, R6 ;  /* 0x000000562d067225 */ /* 0x000fe200078e0006 */
[----:B------:R-:W-:-:S03]  /*9110*/  IADD3 R24, P1, PT, R25, R22, RZ ;  /* 0x0000001619187210 */ /* 0x000fc60007f3e0ff */
[----:B------:R-:W-:Y:S02]  /*9120*/  IMAD.IADD R27, R61, 0x1, R23 ;  /* 0x000000013d1b7824 */ /* 0x000fe400078e0217 */
[----:B------:R-:W-:Y:S02]  /*9130*/  IMAD.X R25, RZ, RZ, RZ, P1 ;  /* 0x000000ffff197224 */ /* 0x000fe400008e06ff */
[----:B------:R-:W-:Y:S01]  /*9140*/  IMAD.MOV.U32 R59, RZ, RZ, RZ ;  /* 0x000000ffff3b7224 */ /* 0x000fe200078e00ff */
[----:B------:R-:W-:Y:S01]  /*9150*/  IADD3 R26, P0, PT, R27, R6, RZ ;  /* 0x000000061b1a7210 */ /* 0x000fe20007f1e0ff */
[----:B------:R-:W-:-:S03]  /*9160*/  IMAD.WIDE.U32 R24, R99, R74, R24 ;  /* 0x0000004a63187225 */ /* 0x000fc600078e0018 */
[----:B------:R-:W-:Y:S01]  /*9170*/  IADD3 R6, PT, PT, R7, R59, RZ ;  /* 0x0000003b07067210 */ /* 0x000fe20007ffe0ff */
[----:B------:R-:W-:Y:S02]  /*9180*/  IMAD.X R27, RZ, RZ, RZ, P0 ;  /* 0x000000ffff1b7224 */ /* 0x000fe400000e06ff */
[----:B------:R-:W-:Y:S02]  /*9190*/  IMAD.MOV.U32 R7, RZ, RZ, RZ ;  /* 0x000000ffff077224 */ /* 0x000fe400078e00ff */
[----:B------:R-:W-:-:S04]  /*91a0*/  IMAD.WIDE.U32 R26, R99, R97, R26 ;  /* 0x00000061631a7225 */ /* 0x000fc800078e001a */
[----:B------:R-:W-:Y:S02]  /*91b0*/  IMAD.IADD R25, R61, 0x1, R25 ;  /* 0x000000013d197824 */ /* 0x000fe400078e0219 */
[----:B------:R-:W-:-:S03]  /*91c0*/  IMAD.WIDE.U32 R22, R45, R87, R6 ;  /* 0x000000572d167225 */ /* 0x000fc600078e0006 */
[----:B------:R-:W-:Y:S01]  /*91d0*/  IADD3 R26, P1, PT, R25, R26, RZ ;  /* 0x0000001a191a7210 */ /* 0x000fe20007f3e0ff */
[----:B------:R-:W-:Y:S02]  /*91e0*/  IMAD.IADD R7, R31, 0x1, R27 ;  /* 0x000000011f077824 */ /* 0x000fe400078e021b */
[----:B------:R-:W-:Y:S02]  /*91f0*/  IMAD.MOV.U32 R25, RZ, RZ, RZ ;  /* 0x000000ffff197224 */ /* 0x000fe400078e00ff */
[----:B------:R-:W-:Y:S01]  /*9200*/  IMAD.X R27, RZ, RZ, RZ, P1 ;  /* 0x000000ffff1b7224 */ /* 0x000fe200008e06ff */
[----:B------:R-:W-:Y:S01]  /*9210*/  IADD3 R6, P0, PT, R7, R22, RZ ;  /* 0x0000001607067210 */ /* 0x000fe20007f1e0ff */
[----:B------:R-:W-:-:S04]  /*9220*/  IMAD.WIDE.U32 R24, R45, R97, R24 ;  /* 0x000000612d187225 */ /* 0x000fc800078e0018 */
[----:B------:R-:W-:Y:S02]  /*9230*/  IMAD.X R7, RZ, RZ, RZ, P0 ;  /* 0x000000ffff077224 */ /* 0x000fe400000e06ff */
[----:B------:R-:W-:-:S04]  /*9240*/  IMAD.WIDE.U32 R26, R74, R74, R26 ;  /* 0x0000004a4a1a7225 */ /* 0x000fc800078e001a */
[----:B------:R-:W-:Y:S02]  /*9250*/  IMAD.IADD R25, R31, 0x1, R25 ;  /* 0x000000011f197824 */ /* 0x000fe400078e0219 */
[----:B------:R-:W-:Y:S02]  /*9260*/  IMAD.IADD R22, R23, 0x1, R29 ;  /* 0x0000000117167824 */ /* 0x000fe400078e021d */
[----:B------:R-:W-:Y:S01]  /*9270*/  IMAD.WIDE.U32 R32, R99, R86, R6 ;  /* 0x0000005663207225 */ /* 0x000fe200078e0006 */
[----:B------:R-:W-:-:S03]  /*9280*/  IADD3 R6, P0, PT, R25, R26, RZ ;  /* 0x0000001a19067210 */ /* 0x000fc60007f1e0ff */
[----:B------:R-:W-:Y:S02]  /*9290*/  IMAD.IADD R7, R61, 0x1, R27 ;  /* 0x000000013d077824 */ /* 0x000fe400078e021b */
[----:B------:R-:W-:Y:S02]  /*92a0*/  IMAD.MOV.U32 R23, RZ, RZ, RZ ;  /* 0x000000ffff177224 */ /* 0x000fe400078e00ff */
[----:B------:R-:W-:Y:S01]  /*92b0*/  IMAD.MOV.U32 R25, RZ, RZ, RZ ;  /* 0x000000ffff197224 */ /* 0x000fe200078e00ff */
[----:B------:R-:W-:Y:S01]  /*92c0*/  IADD3 R32, P1, PT, R7, R32, RZ ;  /* 0x0000002007207210 */ /* 0x000fe20007f3e0ff */
[----:B------:R-:W-:Y:S01]  /*92d0*/  IMAD.WIDE.U32 R26, R45, R79, R22 ;  /* 0x0000004f2d1a7225 */ /* 0x000fe200078e0016 */
[----:B------:R-:W-:-:S03]  /*92e0*/  IADD3 R23, PT, PT, R59, R33, RZ ;  /* 0x000000213b177210 */ /* 0x000fc60007ffe0ff */
[----:B------:R-:W-:Y:S01]  /*92f0*/  IMAD.X R7, RZ, RZ, RZ, P0 ;  /* 0x000000ffff077224 */ /* 0x000fe200000e06ff */
[----:B------:R-:W-:Y:S01]  /*9300*/  IADD3 R22, P0, PT, R23, R26, RZ ;  /* 0x0000001a17167210 */ /* 0x000fe20007f1e0ff */
[----:B------:R-:W-:Y:S02]  /*9310*/  IMAD.X R33, RZ, RZ, RZ, P1 ;  /* 0x000000ffff217224 */ /* 0x000fe400008e06ff */
[----:B------:R-:W-:-:S04]  /*9320*/  IMAD.WIDE.U32 R6, R99, R97, R6 ;  /* 0x0000006163067225 */ /* 0x000fc800078e0006 */
[----:B------:R-:W-:Y:S01]  /*9330*/  IMAD.X R23, RZ, RZ, RZ, P0 ;  /* 0x000000ffff177224 */ /* 0x000fe200000e06ff */
[----:B------:R-:W-:Y:S01]  /*9340*/  IADD3 R7, PT, PT, R31, R7, RZ ;  /* 0x000000071f077210 */ /* 0x000fe20007ffe0ff */
[----:B------:R-:W-:-:S04]  /*9350*/  IMAD.WIDE.U32 R32, R74, R97, R32 ;  /* 0x000000614a207225 */ /* 0x000fc800078e0020 */
[----:B------:R-:W-:Y:S01]  /*9360*/  IMAD.IADD R26, R27, 0x1, R25 ;  /* 0x000000011b1a7824 */ /* 0x000fe200078e0219 */
[----:B------:R-:W-:Y:S01]  /*9370*/  IADD3 R32, P0, PT, R7, R32, RZ ;  /* 0x0000002007207210 */ /* 0x000fe20007f1e0ff */
[----:B------:R-:W-:-:S04]  /*9380*/  IMAD.WIDE.U32 R22, R99, R87, R22 ;  /* 0x0000005763167225 */ /* 0x000fc800078e0016 */
[----:B------:R-:W-:Y:S02]  /*9390*/  IMAD.IADD R33, R31, 0x1, R33 ;  /* 0x000000011f217824 */ /* 0x000fe400078e0221 */
[----:B------:R-:W-:Y:S02]  /*93a0*/  IMAD.MOV.U32 R27, RZ, RZ, RZ ;  /* 0x000000ffff1b7224 */ /* 0x000fe400078e00ff */
[----:B------:R-:W-:Y:S01]  /*93b0*/  IMAD.MOV.U32 R56, RZ, RZ, R6 ;  /* 0x000000ffff387224 */ /* 0x000fe200078e0006 */
[----:B------:R-:W-:Y:S01]  /*93c0*/  IADD3 R22, P1, PT, R33, R22, RZ ;  /* 0x0000001621167210 */ /* 0x000fe20007f3e0ff */
[----:B------:R-:W-:-:S04]  /*93d0*/  IMAD.WIDE.U32 R26, R85, R45, R26 ;  /* 0x0000002d551a7225 */ /* 0x000fc800078e001a */
[----:B------:R-:W-:Y:S02]  /*93e0*/  IMAD.IADD R7, R29, 0x1, R23 ;  /* 0x000000011d077824 */ /* 0x000fe400078e0217 */
[----:B------:R-:W-:Y:S02]  /*93f0*/  IMAD.X R33, RZ, RZ, RZ, P0 ;  /* 0x000000ffff217224 */ /* 0x000fe400000e06ff */
        /* <DEDUP_REMOVED lines=9> */
[----:B------:R-:W-:Y:S01]  /*9490*/  IADD3.X R53, PT, PT, RZ, RZ, RZ, P1, !PT ;  /* 0x000000ffff357210 */ /* 0x000fe20000ffe4ff */
[----:B------:R-:W-:-:S03]  /*94a0*/  IMAD.WIDE.U32 R6, R99, R79, R6 ;  /* 0x0000004f63067225 */ /* 0x000fc600078e0006 */
[----:B------:R-:W-:Y:S01]  /*94b0*/  IADD3 R32, P0, PT, R33, R22, RZ ;  /* 0x0000001621207210 */ /* 0x000fe20007f1e0ff */
[----:B------:R-:W-:Y:S02]  /*94c0*/  IMAD.IADD R23, R59, 0x1, R23 ;  /* 0x000000013b177824 */ /* 0x000fe400078e0217 */
[----:B------:R-:W-:Y:S02]  /*94d0*/  IMAD.IADD R26, R25, 0x1, R7 ;  /* 0x00000001191a7824 */ /* 0x000fe400078e0207 */
[----:B------:R-:W-:Y:S01]  /*94e0*/  IMAD.X R33, RZ, RZ, RZ, P0 ;  /* 0x000000ffff217224 */ /* 0x000fe200000e06ff */
[----:B------:R-:W-:Y:S01]  /*94f0*/  IADD3 R6, P1, PT, R23, R6, RZ ;  /* 0x0000000617067210 */ /* 0x000fe20007f3e0ff */
[----:B------:R-:W-:Y:S01]  /*9500*/  IMAD.WIDE.U32 R52, R99, R86, R52 ;  /* 0x0000005663347225 */ /* 0x000fe200078e0034 */
[----:B------:R-:W-:-:S03]  /*9510*/  IADD3 R26, P0, PT, R27, R26, RZ ;  /* 0x0000001a1b1a7210 */ /* 0x000fc60007f1e0ff */
[----:B------:R-:W-:Y:S02]  /*9520*/  IMAD.X R7, RZ, RZ, RZ, P1 ;  /* 0x000000ffff077224 */ /* 0x000fe400008e06ff */
[----:B------:R-:W-:-:S04]  /*9530*/  IMAD.WIDE.U32 R32, R97, R97, R32 ;  /* 0x0000006161207225 */ /* 0x000fc800078e0020 */
[----:B------:R-:W-:Y:S01]  /*9540*/  IMAD.IADD R23, R59, 0x1, R53 ;  /* 0x000000013b177824 */ /* 0x000fe200078e0235 */
[----:B------:R-:W-:Y:S01]  /*9550*/  IADD3 R33, PT, PT, R31, R33, RZ ;  /* 0x000000211f217210 */ /* 0x000fe20007ffe0ff */
[----:B------:R-:W-:Y:S02]  /*9560*/  IMAD.X R27, RZ, RZ, RZ, P0 ;  /* 0x000000ffff1b7224 */ /* 0x000fe400000e06ff */
[----:B------:R-:W-:Y:S01]  /*9570*/  IMAD.WIDE.U32 R6, R74, R87, R6 ;  /* 0x000000574a067225 */ /* 0x000fe200078e0006 */
[----:B------:R-:W-:-:S03]  /*9580*/  IADD3 R32, P0, PT, R23, R32, RZ ;  /* 0x0000002017207210 */ /* 0x000fc60007f1e0ff */
[----:B------:R-:W-:Y:S01]  /*9590*/  IMAD.MOV.U32 R53, RZ, RZ, RZ ;  /* 0x000000ffff357224 */ /* 0x000fe200078e00ff */
[----:B------:R-:W-:Y:S01]  /*95a0*/  IADD3 R22, P1, PT, R33, R6, RZ ;  /* 0x0000000621167210 */ /* 0x000fe20007f3e0ff */
[----:B------:R-:W-:-:S04]  /*95b0*/  IMAD.WIDE.U32 R26, R85, R99, R26 ;  /* 0x00000063551a7225 */ /* 0x000fc800078e001a */
[----:B------:R-:W-:Y:S02]  /*95c0*/  IMAD.IADD R7, R29, 0x1, R7 ;  /* 0x000000011d077824 */ /* 0x000fe400078e0207 */
        /* <DEDUP_REMOVED lines=10> */
[----:B------:R-:W-:-:S03]  /*9670*/  IMAD.WIDE.U32 R6, R74, R79, R6 ;  /* 0x0000004f4a067225 */ /* 0x000fc600078e0006 */
[----:B------:R-:W-:Y:S01]  /*9680*/  IADD3 R26, P0, PT, R33, R22, RZ ;  /* 0x00000016211a7210 */ /* 0x000fe20007f1e0ff */
[----:B------:R-:W-:Y:S02]  /*9690*/  IMAD.IADD R23, R59, 0x1, R23 ;  /* 0x000000013b177824 */ /* 0x000fe400078e0217 */
[----:B------:R-:W-:Y:S02]  /*96a0*/  IMAD.X R33, RZ, RZ, RZ, P1 ;  /* 0x000000ffff217224 */ /* 0x000fe400008e06ff */
[----:B------:R-:W-:Y:S01]  /*96b0*/  IMAD.IADD R53, R35, 0x1, R27 ;  /* 0x0000000123357824 */ /* 0x000fe200078e021b */
[----:B------:R-:W-:Y:S01]  /*96c0*/  IADD3 R6, P1, PT, R23, R6, RZ ;  /* 0x0000000617067210 */ /* 0x000fe20007f3e0ff */
[----:B------:R-:W-:Y:S01]  /*96d0*/  IMAD.IADD R22, R25, 0x1, R7 ;  /* 0x0000000119167824 */ /* 0x000fe200078e0207 */
[----:B------:R-:W-:Y:S01]  /*96e0*/  IADD3.X R27, PT, PT, RZ, RZ, RZ, P0, !PT ;  /* 0x000000ffff1b7210 */ /* 0x000fe200007fe4ff */
[----:B------:R-:W-:-:S03]  /*96f0*/  IMAD.WIDE.U32 R32, R99, R87, R32 ;  /* 0x0000005763207225 */ /* 0x000fc600078e0020 */
[----:B------:R-:W-:Y:S01]  /*9700*/  IADD3 R22, P0, PT, R22, R53, RZ ;  /* 0x0000003516167210 */ /* 0x000fe20007f1e0ff */
        /* <DEDUP_REMOVED lines=11> */
[----:B------:R-:W-:Y:S02]  /*97c0*/  IMAD.MOV.U32 R33, RZ, RZ, RZ ;  /* 0x000000ffff217224 */ /* 0x000fe400078e00ff */
[----:B------:R-:W-:Y:S01]  /*97d0*/  IMAD.X R63, RZ, RZ, RZ, P1 ;  /* 0x000000ffff3f7224 */ /* 0x000fe200008e06ff */
[----:B------:R-:W-:Y:S01]  /*97e0*/  IADD3 R6, P0, PT, R7, R22, RZ ;  /* 0x0000001607067210 */ /* 0x000fe20007f1e0ff */
[----:B------:R-:W-:-:S04]  /*97f0*/  IMAD.WIDE.U32 R32, R45, R79, R32 ;  /* 0x0000004f2d207225 */ /* 0x000fc800078e0020 */
        /* <DEDUP_REMOVED lines=11> */
[----:B------:R-:W-:Y:S02]  /*98b0*/  IMAD.IADD R22, R61, 0x1, R23 ;  /* 0x000000013d167824 */ /* 0x000fe400078e0217 */
[----:B------:R-:W-:Y:S02]  /*98c0*/  IMAD.IADD R7, R25, 0x1, R7 ;  /* 0x0000000119077824 */ /* 0x000fe400078e0207 */
        /* <DEDUP_REMOVED lines=10> */
[----:B------:R-:W-:-:S03]  /*9970*/  IMAD.WIDE.U32 R22, R85, R97, R22 ;  /* 0x0000006155167225 */ /* 0x000fc600078e0016 */
[----:B------:R-:W-:Y:S01]  /*9980*/  IADD3 R68, P1, PT, R69, R6, RZ ;  /* 0x0000000645447210 */ /* 0x000fe20007f3e0ff */
[----:B------:R-:W-:Y:S02]  /*9990*/  IMAD.IADD R7, R29, 0x1, R7 ;  /* 0x000000011d077824 */ /* 0x000fe400078e0207 */
[----:B------:R-:W-:Y:S01]  /*99a0*/  IMAD.X R63, RZ, RZ, RZ, P0 ;  /* 0x000000ffff3f7224 */ /* 0x000fe200000e06ff */
[----:B------:R-:W-:Y:S01]  /*99b0*/  IADD3.X R69, PT, PT, RZ, RZ, RZ, P1, !PT ;  /* 0x000000ffff457210 */ /* 0x000fe20000ffe4ff */
[----:B------:R-:W-:Y:S01]  /*99c0*/  IMAD.MOV.U32 R27, RZ, RZ, RZ ;  /* 0x000000ffff1b7224 */ /* 0x000fe200078e00ff */
[----:B------:R-:W-:Y:S01]  /*99d0*/  IADD3 R6, P0, PT, R7, R22, RZ ;  /* 0x0000001607067210 */ /* 0x000fe20007f1e0ff */
[----:B------:R-:W-:-:S04]  /*99e0*/  IMAD.WIDE.U32 R62, R74, R79, R62 ;  /* 0x0000004f4a3e7225 */ /* 0x000fc800078e003e */
        /* <DEDUP_REMOVED lines=10> */
[----:B------:R-:W-:Y:S01]  /*9a90*/  IMAD.IADD R33, R31, 0x1, R23 ;  /* 0x000000011f217824 */ /* 0x000fe200078e0217 */
[----:B------:R-:W-:Y:S01]  /*9aa0*/  IADD3 R22, P0, PT, R27, R6, RZ ;  /* 0x000000061b167210 */ /* 0x000fe20007f1e0ff */
[----:B------:R-:W-:Y:S02]  /*9ab0*/  IMAD.IADD R6, R25, 0x1, R7 ;  /* 0x0000000119067824 */ /* 0x000fe400078e0207 */
[----:B------:R-:W-:-:S04]  /*9ac0*/  IMAD.WIDE.U32 R62, R85, R99, R62 ;  /* 0x00000063553e7225 */ /* 0x000fc800078e003e */
[----:B------:R-:W-:Y:S01]  /*9ad0*/  IMAD.X R23, RZ, RZ, RZ, P0 ;  /* 0x000000ffff177224 */ /* 0x000fe200000e06ff */
[----:B------:R-:W-:Y:S01]  /*9ae0*/  IADD3 R6, P0, PT, R6, R33, RZ ;  /* 0x0000002106067210 */ /* 0x000fe20007f1e0ff */
[----:B------:R-:W-:-:S04]  /*9af0*/  IMAD.WIDE.U32 R68, R97, R79, R68 ;  /* 0x0000004f61447225 */ /* 0x000fc800078e0044 */
[----:B------:R-:W-:Y:S02]  /*9b00*/  IMAD.IADD R35, R35, 0x1, R63 ;  /* 0x0000000123237824 */ /* 0x000fe400078e023f */
[----:B------:R-:W-:-:S04]  /*9b10*/  IMAD.WIDE.U32 R22, R87, R87, R22 ;  /* 0x0000005757167225 */ /* 0x000fc800078e0016 */
[----:B------:R-:W-:Y:S01]  /*9b20*/  IMAD.IADD R67, R25, 0x1, R69 ;  /* 0x0000000119437824 */ /* 0x000fe200078e0245 */
[----:B------:R-:W-:Y:S01]  /*9b30*/  IADD3 R23, PT, PT, R29, R23, RZ ;  /* 0x000000171d177210 */ /* 0x000fe20007ffe0ff */
[----:B------:R-:W-:Y:S01]  /*9b40*/  IMAD.X R7, RZ, RZ, RZ, P0 ;  /* 0x000000ffff077224 */ /* 0x000fe200000e06ff */
[----:B------:R-:W-:Y:S01]  /*9b50*/  IADD3 R68, P0, PT, R35, R68, RZ ;  /* 0x0000004423447210 */ /* 0x000fe20007f1e0ff */
[----:B------:R-:W-:Y:S01]  /*9b60*/  IMAD.MOV.U32 R27, RZ, RZ, RZ ;  /* 0x000000ffff1b7224 */ /* 0x000fe200078e00ff */
[----:B------:R-:W-:Y:S01]  /*9b70*/  IADD3 R66, P1, PT, R67, R22, RZ ;  /* 0x0000001643427210 */ /* 0x000fe20007f3e0ff */
[----:B------:R-:W-:-:S04]  /*9b80*/  IMAD.WIDE.U32 R6, R85, R86, R6 ;  /* 0x0000005655067225 */ /* 0x000fc800078e0006 */
[----:B------:R-:W-:Y:S01]  /*9b90*/  IMAD.X R69, RZ, RZ, RZ, P0 ;  /* 0x000000ffff457224 */ /* 0x000fe200000e06ff */
[----:B------:R-:W-:Y:S01]  /*9ba0*/  IADD3 R22, P0, PT, R23, R6, RZ ;  /* 0x0000000617167210 */ /* 0x000fe20007f1e0ff */
[----:B------:R-:W-:Y:S02]  /*9bb0*/  IMAD.X R67, RZ, RZ, RZ, P1 ;  /* 0x000000ffff437224 */ /* 0x000fe400008e06ff */
[----:B------:R-:W-:-:S04]  /*9bc0*/  IMAD.WIDE.U32 R68, R85, R74, R68 ;  /* 0x0000004a55447225 */ /* 0x000fc800078e0044 */
[----:B------:R-:W-:-:S04]  /*9bd0*/  IMAD.WIDE.U32 R34, R62, 0x3d1, RZ ;  /* 0x000003d13e227825 */ /* 0x000fc800078e00ff */
[----:B------:R-:W-:Y:S02]  /*9be0*/  IMAD.X R23, RZ, RZ, RZ, P0 ;  /* 0x000000ffff177224 */ /* 0x000fe400000e06ff */
[----:B------:R-:W-:-:S04]  /*9bf0*/  IMAD.WIDE.U32 R66, R86, R79, R66 ;  /* 0x0000004f56427225 */ /* 0x000fc800078e0042 */
[----:B------:R-:W-:Y:S02]  /*9c00*/  IMAD.IADD R61, R61, 0x1, R69 ;  /* 0x000000013d3d7824 */ /* 0x000fe400078e0245 */
[----:B------:R-:W-:Y:S01]  /*9c10*/  IMAD.IADD R6, R35, 0x1, R27 ;  /* 0x0000000123067824 */ /* 0x000fe200078e021b */
[----:B------:R-:W-:Y:S01]  /*9c20*/  IADD3 R27, PT, PT, R60, R34, RZ ;  /* 0x000000223c1b7210 */ /* 0x000fe20007ffe0ff */
[----:B------:R-:W-:Y:S01]  /*9c30*/  IMAD.WIDE.U32 R22, R87, R79, R22 ;  /* 0x0000004f57167225 */ /* 0x000fe200078e0016 */
[----:B------:R-:W-:Y:S02]  /*9c40*/  IADD3 R66, P2, PT, R61, R66, RZ ;  /* 0x000000423d427210 */ /* 0x000fe40007f5e0ff */
[----:B------:R-:W-:Y:S01]  /*9c50*/  ISETP.GE.U32.AND P0, PT, R27, R60, PT ;  /* 0x0000003c1b00720c */ /* 0x000fe20003f06070 */
[----:B------:R-:W-:Y:S01]  /*9c60*/  IMAD.IADD R33, R25, 0x1, R67 ;  /* 0x0000000119217824 */ /* 0x000fe200078e0243 */
[----:B------:R-:W-:Y:S01]  /*9c70*/  IADD3.X R67, PT, PT, RZ, RZ, RZ, P2, !PT ;  /* 0x000000ffff437210 */ /* 0x000fe200017fe4ff */
[----:B------:R-:W-:Y:S01]  /*9c80*/  IMAD.IADD R34, R59, 0x1, R7 ;  /* 0x000000013b227824 */ /* 0x000fe200078e0207 */
[----:B------:R-:W-:Y:S01]  /*9c90*/  SEL R65, RZ, 0x1, P0 ;  /* 0x00000001ff417807 */ /* 0x000fe20000000000 */
[----:B------:R-:W-:Y:S01]  /*9ca0*/  IMAD.IADD R23, R25, 0x1, R23 ;  /* 0x0000000119177824 */ /* 0x000fe200078e0217 */
[----:B------:R-:W-:Y:S01]  /*9cb0*/  IADD3 R22, P1, PT, R33, R22, RZ ;  /* 0x0000001621167210 */ /* 0x000fe20007f3e0ff */
[----:B------:R-:W-:-:S03]  /*9cc0*/  IMAD.WIDE.U32 R66, R85, R97, R66 ;  /* 0x0000006155427225 */ /* 0x000fc600078e0042 */
[----:B------:R-:W-:Y:S01]  /*9cd0*/  IADD3 R34, P0, PT, R23, R34, RZ ;  /* 0x0000002217227210 */ /* 0x000fe20007f1e0ff */
[----:B------:R-:W-:Y:S02]  /*9ce0*/  IMAD.X R23, RZ, RZ, RZ, P1 ;  /* 0x000000ffff177224 */ /* 0x000fe400008e06ff */
[----:B------:R-:W-:Y:S02]  /*9cf0*/  IMAD.MOV.U32 R7, RZ, RZ, RZ ;  /* 0x000000ffff077224 */ /* 0x000fe400078e00ff */
        /* <DEDUP_REMOVED lines=8> */
[----:B------:R-:W-:Y:S01]  /*9d80*/  IADD3.X R31, PT, PT, RZ, RZ, RZ, P2, P3 ;  /* 0x000000ffff1f7210 */ /* 0x000fe200017e64ff */
[----:B------:R-:W-:Y:S01]  /*9d90*/  IMAD.MOV.U32 R6, RZ, RZ, RZ ;  /* 0x000000ffff067224 */ /* 0x000fe200078e00ff */
[----:B------:R-:W-:Y:S01]  /*9da0*/  IADD3 R35, PT, PT, R29, R35, RZ ;  /* 0x000000231d237210 */ /* 0x000fe20007ffe0ff */
[----:B------:R-:W-:Y:S01]  /*9db0*/  IMAD.X R23, RZ, RZ, RZ, P1 ;  /* 0x000000ffff177224 */ /* 0x000fe200008e06ff */
[----:B------:R-:W-:Y:S01]  /*9dc0*/  IADD3 R60, P0, PT, R61, R34, RZ ;  /* 0x000000223d3c7210 */ /* 0x000fe20007f1e0ff */
[----:B------:R-:W-:Y:S01]  /*9dd0*/  IMAD.IADD R62, R65, 0x1, R62 ;  /* 0x00000001413e7824 */ /* 0x000fe200078e023e */
[----:B------:R-:W-:Y:S01]  /*9de0*/  IADD3 R6, PT, PT, R7, R6, RZ ;  /* 0x0000000607067210 */ /* 0x000fe20007ffe0ff */
[----:B------:R-:W-:Y:S02]  /*9df0*/  IMAD.MOV.U32 R7, RZ, RZ, RZ ;  /* 0x000000ffff077224 */ /* 0x000fe400078e00ff */
[----:B------:R-:W-:Y:S01]  /*9e00*/  IMAD.X R61, RZ, RZ, RZ, P0 ;  /* 0x000000ffff3d7224 */ /* 0x000fe200000e06ff */
[----:B------:R-:W-:Y:S01]  /*9e10*/  ISETP.GE.U32.AND P0, PT, R62, R65, PT ;  /* 0x000000413e00720c */ /* 0x000fe20003f06070 */
[----:B------:R-:W-:-:S04]  /*9e20*/  IMAD.WIDE.U32 R22, R85, R86, R22 ;  /* 0x0000005655167225 */ /* 0x000fc800078e0016 */
[----:B------:R-:W-:-:S04]  /*9e30*/  IMAD.WIDE.U32 R6, R66, 0x3d1, R6 ;  /* 0x000003d142067825 */ /* 0x000fc800078e0006 */
[----:B------:R-:W-:Y:S01]  /*9e40*/  IMAD.WIDE.U32 R60, R79, R79, R60 ;  /* 0x0000004f4f3c7225 */ /* 0x000fe200078e003c */
[----:B------:R-:W-:-:S03]  /*9e50*/  IADD3 R31, P3, P2, R6, R31, R58 ;  /* 0x0000001f061f7210 */ /* 0x000fc60007a7e03a */
[----:B------:R-:W-:Y:S01]  /*9e60*/  IMAD.IADD R59, R59, 0x1, R23 ;  /* 0x000000013b3b7824 */ /* 0x000fe200078e0217 */
[----:B------:R-:W-:Y:S01]  /*9e70*/  SEL R23, RZ, 0x1, P0 ;  /* 0x00000001ff177807 */ /* 0x000fe20000000000 */
[----:B------:R-:W-:Y:S02]  /*9e80*/  IMAD.IADD R34, R25, 0x1, R61 ;  /* 0x0000000119227824 */ /* 0x000fe400078e023d */
[----:B------:R-:W-:Y:S01]  /*9e90*/  IMAD.MOV.U32 R6, RZ, RZ, RZ ;  /* 0x000000ffff067224 */ /* 0x000fe200078e00ff */
[----:B------:R-:W-:Y:S01]  /*9ea0*/  IADD3 R58, P1, PT, R59, R60, RZ ;  /* 0x0000003c3b3a7210 */ /* 0x000fe20007f3e0ff */
[----:B------:R-:W-:Y:S01]  /*9eb0*/  IMAD.MOV.U32 R61, RZ, RZ, RZ ;  /* 0x000000ffff3d7224 */ /* 0x000fe200078e00ff */
[----:B------:R-:W-:Y:S01]  /*9ec0*/  IADD3 R34, P4, PT, R34, R35, RZ ;  /* 0x0000002322227210 */ /* 0x000fe20007f9e0ff */
[----:B------:R-:W-:Y:S01]  /*9ed0*/  IMAD.IADD R6, R7, 0x1, R6 ;  /* 0x0000000107067824 */ /* 0x000fe200078e0206 */
[----:B------:R-:W-:Y:S01]  /*9ee0*/  MOV R7, RZ ;  /* 0x000000ff00077202 */ /* 0x000fe20000000f00 */
[----:B------:R-:W-:Y:S01]  /*9ef0*/  IMAD.X R59, RZ, RZ, RZ, P1 ;  /* 0x000000ffff3b7224 */ /* 0x000fe200008e06ff */
[----:B------:R-:W-:Y:S01]  /*9f00*/  IADD3 R68, P0, P1, R68, R31, R23 ;  /* 0x0000001f44447210 */ /* 0x000fe2000791e017 */
[----:B------:R-:W-:Y:S01]  /*9f10*/  IMAD.X R35, RZ, RZ, RZ, P4 ;  /* 0x000000ffff237224 */ /* 0x000fe200020e06ff */
[----:B------:R-:W-:Y:S01]  /*9f20*/  IADD3.X R23, PT, PT, RZ, RZ, RZ, P3, P2 ;  /* 0x000000ffff177210 */ /* 0x000fe20001fe44ff */
[----:B------:R-:W-:-:S04]  /*9f30*/  IMAD.WIDE.U32 R58, R85, R87, R58 ;  /* 0x00000057553a7225 */ /* 0x000fc800078e003a */
[----:B------:R-:W-:-:S04]  /*9f40*/  IMAD.WIDE.U32 R6, R22, 0x3d1, R6 ;  /* 0x000003d116067825 */ /* 0x000fc800078e0006 */
[----:B------:R-:W-:Y:S01]  /*9f50*/  IMAD.WIDE.U32 R34, R85, R79, R34 ;  /* 0x0000004f55227225 */ /* 0x000fe200078e0022 */
[----:B------:R-:W-:-:S03]  /*9f60*/  IADD3 R24, P3, P2, R6, R23, R24 ;  /* 0x0000001706187210 */ /* 0x000fc60007a7e018 */
[----:B------:R-:W-:Y:S01]  /*9f70*/  IMAD.IADD R29, R29, 0x1, R59 ;  /* 0x000000011d1d7824 */ /* 0x000fe200078e023b */
[----:B------:R-:W-:Y:S01]  /*9f80*/  IADD3.X R23, PT, PT, RZ, RZ, RZ, P3, P2 ;  /* 0x000000ffff177210 */ /* 0x000fe20001fe44ff */
[----:B------:R-:W-:Y:S01]  /*9f90*/  IMAD.IADD R60, R7, 0x1, R61 ;  /* 0x00000001073c7824 */ /* 0x000fe200078e023d */
[----:B------:R-:W-:Y:S01]  /*9fa0*/  IADD3.X R7, PT, PT, RZ, RZ, RZ, P0, P1 ;  /* 0x000000ffff077210 */ /* 0x000fe200007e24ff */
[----:B------:R-:W-:Y:S01]  /*9fb0*/  IMAD.MOV.U32 R61, RZ, RZ, RZ ;  /* 0x000000ffff3d7224 */ /* 0x000fe200078e00ff */
[----:B------:R-:W-:Y:S01]  /*9fc0*/  IADD3 R6, P4, PT, R29, R34, RZ ;  /* 0x000000221d067210 */ /* 0x000fe20007f9e0ff */
[----:B------:R-:W-:Y:S01]  /*9fd0*/  HFMA2 R29, -RZ, RZ, 0, 0 ;  /* 0x00000000ff1d7431 */ /* 0x000fe200000001ff */
[----:B------:R-:W-:Y:S01]  /*9fe0*/  IADD3 R66, P0, P1, R66, R7, R24 ;  /* 0x0000000742427210 */ /* 0x000fe2000791e018 */
[----:B------:R-:W-:-:S04]  /*9ff0*/  IMAD.WIDE.U32 R60, R58, 0x3d1, R60 ;  /* 0x000003d13a3c7825 */ /* 0x000fc800078e003c */
[----:B------:R-:W-:Y:S01]  /*a000*/  IMAD.X R7, RZ, RZ, RZ, P4 ;  /* 0x000000ffff077224 */ /* 0x000fe200020e06ff */
[----:B------:R-:W-:Y:S01]  /*a010*/  IADD3 R56, P2, P3, R60, R23, R56 ;  /* 0x000000173c387210 */ /* 0x000fe20007b5e038 */
[----:B------:R-:W-:Y:S01]  /*a020*/  IMAD.IADD R34, R25, 0x1, R35 ;  /* 0x0000000119227824 */ /* 0x000fe200078e0223 */
[----:B------:R-:W-:Y:S01]  /*a030*/  IADD3.X R23, PT, PT, RZ, RZ, RZ, P0, P1 ;  /* 0x000000ffff177210 */ /* 0x000fe200007e24ff */
[----:B------:R-:W-:-:S03]  /*a040*/  IMAD.WIDE.U32 R6, R85, R79, R6 ;  /* 0x0000004f55067225 */ /* 0x000fc600078e0006 */
[----:B------:R-:W-:Y:S01]  /*a050*/  IADD3 R35, P1, P0, R22, R23, R56 ;  /* 0x0000001716237210 */ /* 0x000fe2000783e038 */
[----:B------:R-:W-:Y:S01]  /*a060*/  IMAD.IADD R25, R25, 0x1, R7 ;  /* 0x0000000119197824 */ /* 0x000fe200078e0207 */
[----:B------:R-:W-:Y:S01]  /*a070*/  IADD3.X R7, PT, PT, RZ, RZ, RZ, P2, P3 ;  /* 0x000000ffff077210 */ /* 0x000fe200017e64ff */
[----:B------:R-:W-:Y:S02]  /*a080*/  IMAD.IADD R60, R61, 0x1, R29 ;  /* 0x000000013d3c7824 */ /* 0x000fe400078e021d */
[----:B------:R-:W-:Y:S01]  /*a090*/  IMAD.MOV.U32 R61, RZ, RZ, RZ ;  /* 0x000000ffff3d7224 */ /* 0x000fe200078e00ff */
[----:B------:R-:W-:Y:S01]  /*a0a0*/  IADD3 R22, P4, PT, R25, R34, RZ ;  /* 0x0000002219167210 */ /* 0x000fe20007f9e0ff */
[----:B------:R-:W-:-:S04]  /*a0b0*/  IMAD.WIDE.U32 R24, R6, 0x3d1, R60 ;  /* 0x000003d106187825 */ /* 0x000fc800078e003c */
[----:B------:R-:W-:Y:S01]  /*a0c0*/  IMAD.X R23, RZ, RZ, RZ, P4 ;  /* 0x000000ffff177224 */ /* 0x000fe200020e06ff */
[----:B------:R-:W-:Y:S02]  /*a0d0*/  IADD3 R52, P2, P3, R24, R7, R52 ;  /* 0x0000000718347210 */ /* 0x000fe40007b5e034 */
[----:B------:R-:W-:Y:S01]  /*a0e0*/  IADD3 R24, PT, PT, R25, R29, RZ ;  /* 0x0000001d19187210 */ /* 0x000fe20007ffe0ff */
[----:B------:R-:W-:Y:S01]  /*a0f0*/  IMAD.WIDE.U32 R22, R85, R85, R22 ;  /* 0x0000005555167225 */ /* 0x000fe200078e0016 */
[----:B------:R-:W-:-:S03]  /*a100*/  IADD3.X R7, PT, PT, RZ, RZ, RZ, P1, P0 ;  /* 0x000000ffff077210 */ /* 0x000fc60000fe04ff */
[----:B------:R-:W-:Y:S01]  /*a110*/  IMAD.MOV.U32 R25, RZ, RZ, RZ ;  /* 0x000000ffff197224 */ /* 0x000fe200078e00ff */
[----:B------:R-:W-:Y:S02]  /*a120*/  IADD3 R58, P0, P1, R58, R7, R52 ;  /* 0x000000073a3a7210 */ /* 0x000fe4000791e034 */
[----:B------:R-:W-:Y:S01]  /*a130*/  IADD3.X R7, PT, PT, RZ, RZ, RZ, P2, P3 ;  /* 0x000000ffff077210 */ /* 0x000fe200017e64ff */
[----:B------:R-:W-:Y:S01]  /*a140*/  IMAD.WIDE.U32 R24, R22, 0x3d1, R24 ;  /* 0x000003d116187825 */ /* 0x000fe200078e0018 */
[----:B------:R-:W-:Y:S01]  /*a150*/  IADD3.X R53, PT, PT, RZ, RZ, RZ, P0, P1 ;  /* 0x000000ffff357210 */ /* 0x000fe200007e24ff */
[----:B------:R-:W0:Y:S01]  /*a160*/  LDC R52, c[0x3][RZ] ;  /* 0x00c00000ff347b82 */ /* 0x000e220000000800 */
[----:B------:R-:W-:Y:S01]  /*a170*/  IADD3 R32, P0, P1, R24, R7, R32 ;  /* 0x0000000718207210 */ /* 0x000fe2000791e020 */
[----:B------:R-:W-:Y:S02]  /*a180*/  IMAD.IADD R24, R25, 0x1, R29 ;  /* 0x0000000119187824 */ /* 0x000fe400078e021d */
[----:B------:R-:W-:Y:S01]  /*a190*/  IMAD.MOV.U32 R25, RZ, RZ, RZ ;  /* 0x000000ffff197224 */ /* 0x000fe200078e00ff */
[----:B------:R-:W-:Y:S01]  /*a1a0*/  IADD3 R53, P2, P3, R6, R53, R32 ;  /* 0x0000003506357210 */ /* 0x000fe20007b5e020 */
[----:B------:R-:W-:Y:S01]  /*a1b0*/  IMAD.WIDE.U32 R6, R23, 0x3d1, R24 ;  /* 0x000003d117067825 */ /* 0x000fe200078e0018 */
[----:B------:R-:W-:-:S02]  /*a1c0*/  IADD3.X R25, PT, PT, RZ, RZ, RZ, P0, P1 ;  /* 0x000000ffff197210 */ /* 0x000fc400007e24ff */
[----:B------:R-:W-:Y:S01]  /*a1d0*/  IADD3.X R29, PT, PT, RZ, RZ, RZ, P2, P3 ;  /* 0x000000ffff1d7210 */ /* 0x000fe200017e64ff */
[----:B------:R-:W-:Y:S01]  /*a1e0*/  IMAD.MOV.U32 R24, RZ, RZ, RZ ;  /* 0x000000ffff187224 */ /* 0x000fe200078e00ff */
[----:B------:R-:W-:Y:S01]  /*a1f0*/  IADD3 R26, P0, P1, R6, R25, R26 ;  /* 0x00000019061a7210 */ /* 0x000fe2000791e01a */
[----:B------:R-:W-:Y:S02]  /*a200*/  IMAD.MOV.U32 R6, RZ, RZ, RZ ;  /* 0x000000ffff067224 */ /* 0x000fe400078e00ff */
[----:B------:R-:W-:Y:S01]  /*a210*/  IMAD.MOV.U32 R25, RZ, RZ, RZ ;  /* 0x000000ffff197224 */ /* 0x000fe200078e00ff */
[----:B------:R-:W-:Y:S01]  /*a220*/  IADD3 R29, P2, P3, R22, R29, R26 ;  /* 0x0000001d161d7210 */ /* 0x000fe20007b5e01a */
[----:B------:R-:W-:Y:S01]  /*a230*/  IMAD.IADD R6, R7, 0x1, R6 ;  /* 0x0000000107067824 */ /* 0x000fe200078e0206 */
[----:B------:R-:W-:Y:S01]  /*a240*/  IADD3.X R7, PT, PT, RZ, RZ, RZ, P0, P1 ;  /* 0x000000ffff077210 */ /* 0x000fe200007e24ff */
[----:B------:R-:W-:Y:S01]  /*a250*/  IMAD.MOV.U32 R26, RZ, RZ, RZ ;  /* 0x000000ffff1a7224 */ /* 0x000fe200078e00ff */
[----:B------:R-:W-:-:S04]  /*a260*/  IADD3.X R22, PT, PT, RZ, RZ, RZ, P2, P3 ;  /* 0x000000ffff167210 */ /* 0x000fc800017e64ff */
[----:B------:R-:W-:-:S04]  /*a270*/  IADD3 R22, P0, P1, R22, R6, R7 ;  /* 0x0000000616167210 */ /* 0x000fc8000791e007 */
[----:B------:R-:W-:Y:S02]  /*a280*/  IADD3 R22, P2, PT, R23, R22, RZ ;  /* 0x0000001617167210 */ /* 0x000fe40007f5e0ff */
[----:B------:R-:W-:Y:S02]  /*a290*/  IADD3.X R32, PT, PT, RZ, RZ, RZ, P0, P1 ;  /* 0x000000ffff207210 */ /* 0x000fe400007e24ff */
[----:B------:R-:W-:Y:S01]  /*a2a0*/  MOV R23, RZ ;  /* 0x000000ff00177202 */ /* 0x000fe20000000f00 */
[----:B------:R-:W-:-:S04]  /*a2b0*/  IMAD.WIDE.U32 R6, R22, 0x3d1, RZ ;  /* 0x000003d116067825 */ /* 0x000fc800078e00ff */
[----:B------:R-:W-:Y:S01]  /*a2c0*/  IMAD.X R32, RZ, RZ, R32, P2 ;  /* 0x000000ffff207224 */ /* 0x000fe200010e0620 */
[----:B------:R-:W-:Y:S01]  /*a2d0*/  IADD3 R61, P0, PT, R27, R6, RZ ;  /* 0x000000061b3d7210 */ /* 0x000fe20007f1e0ff */
[----:B------:R-:W-:Y:S02]  /*a2e0*/  IMAD.IADD R7, R7, 0x1, R23 ;  /* 0x0000000107077824 */ /* 0x000fe400078e0217 */
[----:B------:R-:W-:Y:S01]  /*a2f0*/  HFMA2 R27, -RZ, RZ, 0, 0 ;  /* 0x00000000ff1b7431 */ /* 0x000fe200000001ff */
[----:B------:R-:W1:Y:S01]  /*a300*/  LDC R23, c[0x3][0x8] ;  /* 0x00c00200ff177b82 */ /* 0x000e620000000800 */
[----:B------:R-:W-:Y:S02]  /*a310*/  IMAD R7, R32, 0x3d1, R7 ;  /* 0x000003d120077824 */ /* 0x000fe400078e0207 */
[----:B------:R-:W-:Y:S02]  /*a320*/  IMAD.X R6, RZ, RZ, RZ, P0 ;  /* 0x000000ffff067224 */ /* 0x000fe400000e06ff */
[----:B------:R-:W-:-:S03]  /*a330*/  IMAD.IADD R31, R22, 0x1, R7 ;  /* 0x00000001161f7824 */ /* 0x000fc600078e0207 */
[----:B------:R-:W3:Y:S02]  /*a340*/  LDC R22, c[0x3][0x4] ;  /* 0x00c00100ff167b82 */ /* 0x000ee40000000800 */
[----:B------:R-:W-:-:S04]  /*a350*/  IADD3 R31, P0, P1, R31, R6, R62 ;  /* 0x000000061f1f7210 */ /* 0x000fc8000791e03e */
[----:B------:R-:W-:Y:S02]  /*a360*/  IADD3.X R7, PT, PT, RZ, RZ, RZ, P0, P1 ;  /* 0x000000ffff077210 */ /* 0x000fe400007e24ff */
[----:B------:R-:W4:Y:S01]  /*a370*/  LDC R6, c[0x3][0xc] ;  /* 0x00c00300ff067b82 */ /* 0x000f220000000800 */
[----:B------:R-:W-:Y:S01]  /*a380*/  IMAD.MOV.U32 R56, RZ, RZ, R31 ;  /* 0x000000ffff387224 */ /* 0x000fe200078e001f */
[----:B------:R-:W-:-:S04]  /*a390*/  IADD3 R32, P0, P1, R32, R7, R68 ;  /* 0x0000000720207210 */ /* 0x000fc8000791e044 */
[----:B------:R-:W-:Y:S02]  /*a3a0*/  IADD3.X R33, PT, PT, RZ, RZ, RZ, P0, P1 ;  /* 0x000000ffff217210 */ /* 0x000fe400007e24ff */
[----:B------:R-:W0:Y:S01]  /*a3b0*/  LDC R7, c[0x3][0x10] ;  /* 0x00c00400ff077b82 */ /* 0x000e220000000800 */
[----:B------:R-:W-:Y:S01]  /*a3c0*/  IMAD.MOV.U32 R48, RZ, RZ, R32 ;  /* 0x000000ffff307224 */ /* 0x000fe200078e0020 */
[----:B------:R-:W-:-:S05]  /*a3d0*/  IADD3 R33, P0, PT, R33, R66, RZ ;  /* 0x0000004221217210 */ /* 0x000fca0007f1e0ff */
[----:B------:R-:W-:Y:S02]  /*a3e0*/  IMAD.X R34, RZ, RZ, RZ, P0 ;  /* 0x000000ffff227224 */ /* 0x000fe400000e06ff */
[----:B------:R-:W-:-:S03]  /*a3f0*/  IMAD.MOV.U32 R59, RZ, RZ, R33 ;  /* 0x000000ffff3b7224 */ /* 0x000fc600078e0021 */
[----:B------:R-:W-:-:S04]  /*a400*/  IADD3 R34, P0, PT, R34, R35, RZ ;  /* 0x0000002322227210 */ /* 0x000fc80007f1e0ff */
[----:B------:R-:W-:-:S04]  /*a410*/  IADD3.X R35, PT, PT, RZ, RZ, RZ, P0, !PT ;  /* 0x000000ffff237210 */ /* 0x000fc800007fe4ff */
[----:B------:R-:W-:Y:S01]  /*a420*/  IADD3 R35, P0, PT, R35, R58, RZ ;  /* 0x0000003a23237210 */ /* 0x000fe20007f1e0ff */
[----:B------:R-:W-:-:S03]  /*a430*/  IMAD.MOV.U32 R58, RZ, RZ, R34 ;  /* 0x000000ffff3a7224 */ /* 0x000fc600078e0022 */
[----:B------:R-:W-:Y:S01]  /*a440*/  MOV R57, R35 ;  /* 0x0000002300397202 */ /* 0x000fe20000000f00 */
[----:B------:R-:W-:-:S05]  /*a450*/  IMAD.X R36, RZ, RZ, RZ, P0 ;  /* 0x000000ffff247224 */ /* 0x000fca00000e06ff */
[----:B------:R-:W-:Y:S01]  /*a460*/  IADD3 R36, P0, PT, R36, R53, RZ ;  /* 0x0000003524247210 */ /* 0x000fe20007f1e0ff */
[----:B------:R-:W-:-:S04]  /*a470*/  IMAD.MOV.U32 R53, RZ, RZ, RZ ;  /* 0x000000ffff357224 */ /* 0x000fc800078e00ff */
[----:B------:R-:W-:Y:S02]  /*a480*/  IMAD.X R29, RZ, RZ, R29, P0 ;  /* 0x000000ffff1d7224 */ /* 0x000fe400000e061d */
[----:B------:R-:W-:-:S03]  /*a490*/  IMAD.MOV.U32 R46, RZ, RZ, R36 ;  /* 0x000000ffff2e7224 */ /* 0x000fc600078e0024 */
[----:B------:R-:W-:-:S13]  /*a4a0*/  ISETP.GE.U32.AND P0, PT, R29, R4, PT ;  /* 0x000000041d00720c */ /* 0x000fda0003f06070 */
[----:B01-34-:R-:W-:Y:S05]  /*a4b0*/  @!P0 BRA `(.L_x_27) ;  /* 0x0000000000e48947 */ /* 0x01bfea0003800000 */
[----:B------:R-:W0:Y:S02]  /*a4c0*/  LDC R4, c[0x3][0x1c] ;  /* 0x00c00700ff047b82 */ /* 0x000e240000000800 */
.L_x_29:
[----:B0-----:R-:W-:-:S13]  /*a4d0*/  ISETP.GT.U32.AND P0, PT, R29, R4, PT ;  /* 0x000000041d00720c */ /* 0x001fda0003f04070 */
[----:B------:R-:W-:Y:S05]  /*a4e0*/  @P0 BRA `(.L_x_28) ;  /* 0x0000000000600947 */ /* 0x000fea0003800000 */
        /* <DEDUP_REMOVED lines=20> */
[----:B------:R-:W-:-:S04]  /*a630*/  ISETP.GT.U32.AND P0, PT, R52, R61, PT ;  /* 0x0000003d3400720c */ /* 0x000fc80003f04070 */
[----:B------:R-:W-:-:S04]  /*a640*/  ISETP.GE.U32.AND P0, PT, R22, R31, P0 ;  /* 0x0000001f1600720c */ /* 0x000fc80000706070 */
[----:B------:R-:W-:-:S13]  /*a650*/  ISETP.GT.U32.OR P0, PT, R22, R31, P0 ;  /* 0x0000001f1600720c */ /* 0x000fda0000704470 */
[----:B------:R-:W-:Y:S05]  /*a660*/  @P0 BRA `(.L_x_27) ;  /* 0x0000000000780947 */ /* 0x000fea0003800000 */
.L_x_28:
[----:B------:R-:W-:-:S05]  /*a670*/  IADD3 R61, P0, PT, -R52, R61, RZ ;  /* 0x0000003d343d7210 */ /* 0x000fca0007f1e1ff */
[----:B------:R-:W-:-:S05]  /*a680*/  IMAD.X R31, RZ, RZ, ~R53, P0 ;  /* 0x000000ffff1f7224 */ /* 0x000fca00000e0e35 */
        /* <DEDUP_REMOVED lines=24> */
[----:B------:R-:W-:Y:S01]  /*a810*/  IADD3 R29, PT, PT, R29, -R4, -R31 ;  /* 0x800000041d1d7210 */ /* 0x000fe20007ffe81f */
[----:B------:R-:W-:-:S03]  /*a820*/  IMAD.MOV.U32 R31, RZ, RZ, R56 ;  /* 0x000000ffff1f7224 */ /* 0x000fc600078e0038 */
[----:B------:R-:W-:-:S13]  /*a830*/  ISETP.GE.U32.AND P0, PT, R29, R4, PT ;  /* 0x000000041d00720c */ /* 0x000fda0003f06070 */
[----:B------:R-:W-:Y:S05]  /*a840*/  @P0 BRA `(.L_x_29) ;  /* 0xfffffffc00200947 */ /* 0x000fea000383ffff */
.L_x_27:
[----:B------:R-:W-:Y:S01]  /*a850*/  IADD3 R31, P0, PT, -R30, R61, RZ ;  /* 0x0000003d1e1f7210 */ /* 0x000fe20007f1e1ff */
[----:B------:R-:W-:-:S04]  /*a860*/  IMAD.MOV.U32 R44, RZ, RZ, -0x1 ;  /* 0xffffffffff2c7424 */ /* 0x000fc800078e00ff */
[----:B------:R-:W-:-:S05]  /*a870*/  IMAD.X R33, RZ, RZ, -0x1, P0 ;  /* 0xffffffffff217424 */ /* 0x000fca00000e06ff */
[----:B------:R-:W-:-:S04]  /*a880*/  SHF.R.U32.HI R33, RZ, 0x1f, R33 ;  /* 0x0000001fff217819 */ /* 0x000fc80000011621 */
[----:B------:R-:W-:-:S04]  /*a890*/  IADD3 R56, P0, P1, R56, -R33, -R88 ;  /* 0x8000002138387210 */ /* 0x000fc8000791e858 */
[----:B------:R-:W-:-:S04]  /*a8a0*/  IADD3.X R33, PT, PT, RZ, -0x1, R44, P0, P1 ;  /* 0xffffffffff217810 */ /* 0x000fc800007e242c */
        /* <DEDUP_REMOVED lines=17> */
[----:B------:R-:W-:Y:S02]  /*a9c0*/  ISETP.GT.U32.AND P0, PT, R36, -0x1, PT ;  /* 0xffffffff2400780c */ /* 0x000fe40003f04070 */
[----:B------:R-:W-:-:S04]  /*a9d0*/  IADD3.X R29, PT, PT, RZ, -0x1, R44, P1, P2 ;  /* 0xffffffffff1d7810 */ /* 0x000fc80000fe442c */
[----:B------:R-:W-:-:S13]  /*a9e0*/  ISETP.GT.AND.EX P0, PT, R29, -0x1, PT, P0 ;  /* 0xffffffff1d00780c */ /* 0x000fda0003f04300 */
[----:B------:R-:W-:Y:S05]  /*a9f0*/  @P0 BRA `(.L_x_30) ;  /* 0x0000000000400947 */ /* 0x000fea0003800000 */
[----:B------:R-:W-:-:S05]  /*aa00*/  IMAD.IADD R31, R31, 0x1, R52 ;  /* 0x000000011f1f7824 */ /* 0x000fca00078e0234 */
[----:B------:R-:W-:-:S04]  /*aa10*/  ISETP.GE.U32.AND P0, PT, R31, R52, PT ;  /* 0x000000341f00720c */ /* 0x000fc80003f06070 */
[----:B------:R-:W-:-:S04]  /*aa20*/  SEL R29, RZ, 0x1, P0 ;  /* 0x00000001ff1d7807 */ /* 0x000fc80000000000 */
[----:B------:R-:W-:-:S04]  /*aa30*/  IADD3 R56, P0, P1, R22, R56, R29 ;  /* 0x0000003816387210 */ /* 0x000fc8000791e01d */
[----:B------:R-:W-:-:S04]  /*aa40*/  IADD3.X R32, PT, PT, R27, RZ, RZ, P0, P1 ;  /* 0x000000ff1b207210 */ /* 0x000fc800007e24ff */
        /* <DEDUP_REMOVED lines=10> */
[----:B------:R-:W-:-:S07]  /*aaf0*/  IADD3 R36, PT, PT, R36, R4, R29 ;  /* 0x0000000424247210 */ /* 0x000fce0007ffe01d */
.L_x_30:
[----:B------:R-:W-:-:S04]  /*ab00*/  IADD3 R29, P0, PT, R31, -R30, RZ ;  /* 0x8000001e1f1d7210 */ /* 0x000fc80007f1e0ff */
[----:B------:R-:W-:-:S04]  /*ab10*/  IADD3.X R77, PT, PT, RZ, -0x1, RZ, P0, !PT ;  /* 0xffffffffff4d7810 */ /* 0x000fc800007fe4ff */
        /* <DEDUP_REMOVED lines=40> */
.L_x_31:
[----:B------:R-:W-:-:S05]  /*ada0*/  IADD3 R95, P0, PT, -R29, R30, RZ ;  /* 0x0000001e1d5f7210 */ /* 0x000fca0007f1e1ff */
        /* <DEDUP_REMOVED lines=21> */
[----:B------:R-:W-:Y:S02]  /*af00*/  IADD3.X R44, PT, PT, RZ, -0x1, R44, P0, P1 ;  /* 0xffffffffff2c7810 */ /* 0x000fe400007e242c */
[----:B------:R-:W-:-:S04]  /*af10*/  ISETP.GT.U32.AND P0, PT, R83, -0x1, PT ;  /* 0xffffffff5300780c */ /* 0x000fc80003f04070 */
        /* <DEDUP_REMOVED lines=18> */
.L_x_32:
[----:B------:R-:W-:Y:S02]  /*b040*/  HFMA2 R65, -RZ, RZ, 0, 0 ;  /* 0x00000000ff417431 */ /* 0x000fe400000001ff */
[----:B------:R-:W-:Y:S01]  /*b050*/  IMAD.WIDE.U32 R68, R95, R45, RZ ;  /* 0x0000002d5f447225 */ /* 0x000fe200078e00ff */
[----:B------:R-:W-:-:S03]  /*b060*/  MOV R93, RZ ;  /* 0x000000ff005d7202 */ /* 0x000fc60000000f00 */
[----:B------:R-:W-:Y:S02]  /*b070*/  IMAD.MOV.U32 R91, RZ, RZ, RZ ;  /* 0x000000ffff5b7224 */ /* 0x000fe400078e00ff */
[----:B------:R-:W-:Y:S02]  /*b080*/  IMAD.MOV.U32 R30, RZ, RZ, RZ ;  /* 0x000000ffff1e7224 */ /* 0x000fe400078e00ff */
[----:B------:R-:W-:Y:S01]  /*b090*/  IMAD.IADD R64, R69, 0x1, R91 ;  /* 0x0000000145407824 */ /* 0x000fe200078e025b */
[----:B------:R-:W-:Y:S01]  /*b0a0*/  MOV R69, RZ ;  /* 0x000000ff00457202 */ /* 0x000fe20000000f00 */
[----:B------:R-:W-:Y:S02]  /*b0b0*/  IMAD.MOV.U32 R73, RZ, RZ, RZ ;  /* 0x000000ffff497224 */ /* 0x000fe400078e00ff */
[----:B------:R-:W-:-:S04]  /*b0c0*/  IMAD.WIDE.U32 R64, R45, R88, R64 ;  /* 0x000000582d407225 */ /* 0x000fc800078e0040 */
[----:B------:R-:W-:Y:S02]  /*b0d0*/  IMAD.IADD R58, R65, 0x1, R30 ;  /* 0x00000001413a7824 */ /* 0x000fe400078e021e */
[----:B------:R-:W-:Y:S02]  /*b0e0*/  IMAD.MOV.U32 R65, RZ, RZ, RZ ;  /* 0x000000ffff417224 */ /* 0x000fe400078e00ff */
[----:B------:R-:W-:Y:S02]  /*b0f0*/  IMAD.MOV.U32 R59, RZ, RZ, RZ ;  /* 0x000000ffff3b7224 */ /* 0x000fe400078e00ff */
[----:B------:R-:W-:-:S04]  /*b100*/  IMAD.WIDE.U32 R64, R95, R99, R64 ;  /* 0x000000635f407225 */ /* 0x000fc800078e0040 */
[----:B------:R-:W-:Y:S01]  /*b110*/  IMAD.WIDE.U32 R58, R45, R84, R58 ;  /* 0x000000542d3a7225 */ /* 0x000fe200078e003a */
[----:B------:R-:W-:-:S03]  /*b120*/  IADD3 R61, PT, PT, R73, R65, RZ ;  /* 0x00000041493d7210 */ /* 0x000fc60007ffe0ff */
[----:B------:R-:W-:Y:S01]  /*b130*/  IMAD.MOV.U32 R65, RZ, RZ, RZ ;  /* 0x000000ffff417224 */ /* 0x000fe200078e00ff */
[----:B------:R-:W-:Y:S01]  /*b140*/  IADD3 R60, P0, PT, R61, R58, RZ ;  /* 0x0000003a3d3c7210 */ /* 0x000fe20007f1e0ff */
[----:B------:R-:W-:Y:S02]  /*b150*/  IMAD.MOV.U32 R75, RZ, RZ, RZ ;  /* 0x000000ffff4b7224 */ /* 0x000fe400078e00ff */
[----:B------:R-:W-:Y:S02]  /*b160*/  IMAD.IADD R58, R59, 0x1, R65 ;  /* 0x000000013b3a7824 */ /* 0x000fe400078e0241 */
[----:B------:R-:W-:Y:S02]  /*b170*/  IMAD.X R61, RZ, RZ, RZ, P0 ;  /* 0x000000ffff3d7224 */ /* 0x000fe400000e06ff */
[----:B------:R-:W-:Y:S02]  /*b180*/  IMAD.MOV.U32 R59, RZ, RZ, RZ ;  /* 0x000000ffff3b7224 */ /* 0x000fe400078e00ff */
[----:B------:R-:W-:-:S04]  /*b190*/  IMAD.WIDE.U32 R60, R99, R88, R60 ;  /* 0x00000058633c7225 */ /* 0x000fc800078e003c */
[----:B------:R-:W-:-:S04]  /*b1a0*/  IMAD.WIDE.U32 R58, R45, R80, R58 ;  /* 0x000000502d3a7225 */ /* 0x000fc800078e003a */
[----:B------:R-:W-:Y:S02]  /*b1b0*/  IMAD.IADD R57, R30, 0x1, R61 ;  /* 0x000000011e397824 */ /* 0x000fe400078e023d */
[----:B------:R-:W-:Y:S02]  /*b1c0*/  IMAD.MOV.U32 R61, RZ, RZ, RZ ;  /* 0x000000ffff3d7224 */ /* 0x000fe400078e00ff */
[----:B------:R-:W-:Y:S01]  /*b1d0*/  IMAD.MOV.U32 R44, RZ, RZ, RZ ;  /* 0x000000ffff2c7224 */ /* 0x000fe200078e00ff */
[----:B------:R-:W-:Y:S01]  /*b1e0*/  IADD3 R56, P0, PT, R57, R58, RZ ;  /* 0x0000003a39387210 */ /* 0x000fe20007f1e0ff */
[----:B------:R-:W-:Y:S02]  /*b1f0*/  IMAD.IADD R58, R59, 0x1, R69 ;  /* 0x000000013b3a7824 */ /* 0x000fe400078e0245 */
[----:B------:R-:W-:Y:S02]  /*b200*/  HFMA2 R59, -RZ, RZ, 0, 0 ;  /* 0x00000000ff3b7431 */ /* 0x000fe400000001ff */
[----:B------:R-:W-:-:S04]  /*b210*/  IMAD.WIDE.U32 R60, R95, R74, R60 ;  /* 0x0000004a5f3c7225 */ /* 0x000fc800078e003c */
[----:B------:R-:W-:Y:S02]  /*b220*/  IMAD.X R57, RZ, RZ, RZ, P0 ;  /* 0x000000ffff397224 */ /* 0x000fe400000e06ff */
[----:B------:R-:W-:Y:S02]  /*b230*/  IMAD.IADD R47, R75, 0x1, R61 ;  /* 0x000000014b2f7824 */ /* 0x000fe400078e023d */
[----:B------:R-:W-:-:S04]  /*b240*/  IMAD.WIDE.U32 R56, R99, R84, R56 ;  /* 0x0000005463387225 */ /* 0x000fc800078e0038 */
[----:B------:R-:W-:Y:S01]  /*b250*/  IMAD.WIDE.U32 R58, R45, R82, R58 ;  /* 0x000000522d3a7225 */ /* 0x000fe200078e003a */
[----:B------:R-:W-:-:S03]  /*b260*/  IADD3 R56, P1, PT, R47, R56, RZ ;  /* 0x000000382f387210 */ /* 0x000fc60007f3e0ff */
[----:B------:R-:W-:Y:S02]  /*b270*/  IMAD.IADD R49, R65, 0x1, R57 ;  /* 0x0000000141317824 */ /* 0x000fe400078e0239 */
[----:B------:R-:W-:Y:S02]  /*b280*/  IMAD.X R57, RZ, RZ, RZ, P1 ;  /* 0x000000ffff397224 */ /* 0x000fe400008e06ff */
[----:B------:R-:W-:Y:S01]  /*b290*/  IMAD.MOV.U32 R61, RZ, RZ, RZ ;  /* 0x000000ffff3d7224 */ /* 0x000fe200078e00ff */
[----:B------:R-:W-:Y:S01]  /*b2a0*/  IADD3 R46, P0, PT, R49, R58, RZ ;  /* 0x0000003a312e7210 */ /* 0x000fe20007f1e0ff */
[----:B------:R-:W-:-:S04]  /*b2b0*/  IMAD.WIDE.U32 R56, R74, R88, R56 ;  /* 0x000000584a387225 */ /* 0x000fc800078e0038 */
[----:B------:R-:W-:Y:S01]  /*b2c0*/  IMAD.X R47, RZ, RZ, RZ, P0 ;  /* 0x000000ffff2f7224 */ /* 0x000fe200000e06ff */
[----:B------:R-:W-:Y:S01]  /*b2d0*/  IADD3 R49, PT, PT, R30, R57, RZ ;  /* 0x000000391e317210 */ /* 0x000fe20007ffe0ff */
[----:B------:R-:W-:Y:S02]  /*b2e0*/  IMAD.IADD R58, R59, 0x1, R61 ;  /* 0x000000013b3a7824 */ /* 0x000fe400078e023d */
[----:B------:R-:W-:-:S04]  /*b2f0*/  IMAD.WIDE.U32 R46, R99, R80, R46 ;  /* 0x00000050632e7225 */ /* 0x000fc800078e002e */
[----:B------:R-:W-:Y:S01]  /*b300*/  IMAD.MOV.U32 R59, RZ, RZ, RZ ;  /* 0x000000ffff3b7224 */ /* 0x000fe200078e00ff */
[----:B------:R-:W-:Y:S01]  /*b310*/  IADD3 R46, P1, PT, R49, R46, RZ ;  /* 0x0000002e312e7210 */ /* 0x000fe20007f3e0ff */
[----:B------:R-:W-:Y:S02]  /*b320*/  IMAD.IADD R63, R69, 0x1, R47 ;  /* 0x00000001453f7824 */ /* 0x000fe400078e022f */
[----:B------:R-:W-:-:S04]  /*b330*/  IMAD.WIDE.U32 R58, R45, R76, R58 ;  /* 0x0000004c2d3a7225 */ /* 0x000fc800078e003a */
[----:B------:R-:W-:Y:S01]  /*b340*/  IMAD.MOV.U32 R57, RZ, RZ, RZ ;  /* 0x000000ffff397224 */ /* 0x000fe200078e00ff */
[----:B------:R-:W-:Y:S01]  /*b350*/  IADD3 R62, P0, PT, R63, R58, RZ ;  /* 0x0000003a3f3e7210 */ /* 0x000fe20007f1e0ff */
[----:B------:R-:W-:Y:S02]  /*b360*/  IMAD.X R47, RZ, RZ, RZ, P1 ;  /* 0x000000ffff2f7224 */ /* 0x000fe400008e06ff */
[----:B------:R-:W-:-:S04]  /*b370*/  IMAD.WIDE.U32 R56, R95, R97, R56 ;  /* 0x000000615f387225 */ /* 0x000fc800078e0038 */
[----:B------:R-:W-:Y:S02]  /*b380*/  IMAD.X R63, RZ, RZ, RZ, P0 ;  /* 0x000000ffff3f7224 */ /* 0x000fe400000e06ff */
[----:B------:R-:W-:-:S04]  /*b390*/  IMAD.WIDE.U32 R46, R74, R84, R46 ;  /* 0x000000544a2e7225 */ /* 0x000fc800078e002e */
[----:B------:R-:W-:Y:S02]  /*b3a0*/  IMAD.IADD R67, R93, 0x1, R57 ;  /* 0x000000015d437824 */ /* 0x000fe400078e0239 */
[----:B------:R-:W-:Y:S02]  /*b3b0*/  IMAD.IADD R58, R59, 0x1, R44 ;  /* 0x000000013b3a7824 */ /* 0x000fe400078e022c */
[----:B------:R-:W-:Y:S01]  /*b3c0*/  IMAD.WIDE.U32 R62, R99, R82, R62 ;  /* 0x00000052633e7225 */ /* 0x000fe200078e003e */
[----:B------:R-:W-:-:S03]  /*b3d0*/  IADD3 R66, P0, PT, R67, R46, RZ ;  /* 0x0000002e43427210 */ /* 0x000fc60007f1e0ff */
[----:B------:R-:W-:Y:S01]  /*b3e0*/  IMAD.IADD R47, R65, 0x1, R47 ;  /* 0x00000001412f7824 */ /* 0x000fe200078e022f */
[----:B------:R-:W-:Y:S01]  /*b3f0*/  IADD3 R49, PT, PT, R61, R63, RZ ;  /* 0x0000003f3d317210 */ /* 0x000fe20007ffe0ff */
[----:B------:R-:W-:Y:S02]  /*b400*/  IMAD.MOV.U32 R59, RZ, RZ, RZ ;  /* 0x000000ffff3b7224 */ /* 0x000fe400078e00ff */
[----:B------:R-:W-:Y:S01]  /*b410*/  IMAD.X R67, RZ, RZ, RZ, P0 ;  /* 0x000000ffff437224 */ /* 0x000fe200000e06ff */
[----:B------:R-:W-:Y:S01]  /*b420*/  IADD3 R62, P1, PT, R47, R62, RZ ;  /* 0x0000003e2f3e7210 */ /* 0x000fe20007f3e0ff */
[----:B------:R-:W-:-:S04]  /*b430*/  IMAD.WIDE.U32 R58, R45, R78, R58 ;  /* 0x0000004e2d3a7225 */ /* 0x000fc800078e003a */
[----:B------:R-:W-:Y:S01]  /*b440*/  IMAD.X R63, RZ, RZ, RZ, P1 ;  /* 0x000000ffff3f7224 */ /* 0x000fe200008e06ff */
[----:B------:R-:W-:Y:S01]  /*b450*/  IADD3 R46, P0, PT, R49, R58, RZ ;  /* 0x0000003a312e7210 */ /* 0x000fe20007f1e0ff */
[----:B------:R-:W-:-:S04]  /*b460*/  IMAD.WIDE.U32 R66, R97, R88, R66 ;  /* 0x0000005861427225 */ /* 0x000fc800078e0042 */
[----:B------:R-:W-:Y:S01]  /*b470*/  IMAD.MOV.U32 R57, RZ, RZ, RZ ;  /* 0x000000ffff397224 */ /* 0x000fe200078e00ff */
[----:B------:R-:W-:Y:S01]  /*b480*/  IADD3 R49, PT, PT, R30, R67, RZ ;  /* 0x000000431e317210 */ /* 0x000fe20007ffe0ff */
[----:B------:R-:W-:Y:S02]  /*b490*/  IMAD.X R47, RZ, RZ, RZ, P0 ;  /* 0x000000ffff2f7224 */ /* 0x000fe400000e06ff */
[----:B------:R-:W-:-:S04]  /*b4a0*/  IMAD.WIDE.U32 R62, R74, R80, R62 ;  /* 0x000000504a3e7225 */ /* 0x000fc800078e003e */
[----:B------:R-:W-:Y:S01]  /*b4b0*/  IMAD.IADD R58, R59, 0x1, R57 ;  /* 0x000000013b3a7824 */ /* 0x000fe200078e0239 */
[----:B------:R-:W-:Y:S01]  /*b4c0*/  IADD3 R62, P0, PT, R49, R62, RZ ;  /* 0x0000003e313e7210 */ /* 0x000fe20007f1e0ff */
[----:B------:R-:W-:-:S04]  /*b4d0*/  IMAD.WIDE.U32 R46, R99, R76, R46 ;  /* 0x0000004c632e7225 */ /* 0x000fc800078e002e */
[----:B------:R-:W-:Y:S02]  /*b4e0*/  IMAD.IADD R63, R69, 0x1, R63 ;  /* 0x00000001453f7824 */ /* 0x000fe400078e023f */
[----:B------:R-:W-:Y:S02]  /*b4f0*/  IMAD.MOV.U32 R59, RZ, RZ, RZ ;  /* 0x000000ffff3b7224 */ /* 0x000fe400078e00ff */
[----:B------:R-:W-:Y:S01]  /*b500*/  IMAD.IADD R47, R44, 0x1, R47 ;  /* 0x000000012c2f7824 */ /* 0x000fe200078e022f */
[----:B------:R-:W-:Y:S01]  /*b510*/  IADD3 R48, P1, PT, R63, R46, RZ ;  /* 0x0000002e3f307210 */ /* 0x000fe20007f3e0ff */
[----:B------:R-:W-:Y:S01]  /*b520*/  IMAD.WIDE.U32 R58, R83, R45, R58 ;  /* 0x0000002d533a7225 */ /* 0x000fe200078e003a */
[----:B------:R-:W-:-:S03]  /*b530*/  IADD3.X R63, PT, PT, RZ, RZ, RZ, P0, !PT ;  /* 0x000000ffff3f7210 */ /* 0x000fc600007fe4ff */
[----:B------:R-:W-:Y:S01]  /*b540*/  IMAD.MOV.U32 R67, RZ, RZ, RZ ;  /* 0x000000ffff437224 */ /* 0x000fe200078e00ff */
[----:B------:R-:W-:Y:S01]  /*b550*/  IADD3 R46, P0, PT, R47, R58, RZ ;  /* 0x0000003a2f2e7210 */ /* 0x000fe20007f1e0ff */
[----:B------:R-:W-:Y:S02]  /*b560*/  IMAD.MOV.U32 R89, RZ, RZ, RZ ;  /* 0x000000ffff597224 */ /* 0x000fe400078e00ff */
[----:B------:R-:W-:-:S04]  /*b570*/  IMAD.WIDE.U32 R66, R95, R86, R66 ;  /* 0x000000565f427225 */ /* 0x000fc800078e0042 */
[----:B------:R-:W-:Y:S02]  /*b580*/  IMAD.X R49, RZ, RZ, RZ, P1 ;  /* 0x000000ffff317224 */ /* 0x000fe400008e06ff */
[----:B------:R-:W-:-:S04]  /*b590*/  IMAD.WIDE.U32 R62, R97, R84, R62 ;  /* 0x00000054613e7225 */ /* 0x000fc800078e003e */
[----:B------:R-:W-:Y:S02]  /*b5a0*/  IMAD.IADD R67, R89, 0x1, R67 ;  /* 0x0000000159437824 */ /* 0x000fe400078e0243 */
[----:B------:R-:W-:Y:S02]  /*b5b0*/  IMAD.X R47, RZ, RZ, RZ, P0 ;  /* 0x000000ffff2f7224 */ /* 0x000fe400000e06ff */
[----:B------:R-:W-:Y:S01]  /*b5c0*/  IMAD.WIDE.U32 R48, R74, R82, R48 ;  /* 0x000000524a307225 */ /* 0x000fe200078e0030 */
[----:B------:R-:W-:-:S03]  /*b5d0*/  IADD3 R58, P1, PT, R67, R62, RZ ;  /* 0x0000003e433a7210 */ /* 0x000fc60007f3e0ff */
[----:B------:R-:W-:Y:S02]  /*b5e0*/  IMAD.IADD R63, R65, 0x1, R63 ;  /* 0x00000001413f7824 */ /* 0x000fe400078e023f */
[----:B------:R-:W-:Y:S02]  /*b5f0*/  IMAD.MOV.U32 R45, RZ, RZ, RZ ;  /* 0x000000ffff2d7224 */ /* 0x000fe400078e00ff */
[----:B------:R-:W-:Y:S01]  /*b600*/  IMAD.WIDE.U32 R46, R99, R78, R46 ;  /* 0x0000004e632e7225 */ /* 0x000fe200078e002e */
[----:B------:R-:W-:Y:S02]  /*b610*/  IADD3 R70, P0, PT, R63, R48, RZ ;  /* 0x000000303f467210 */ /* 0x000fe40007f1e0ff */
[----:B------:R-:W-:Y:S01]  /*b620*/  IADD3 R67, PT, PT, R59, R45, RZ ;  /* 0x0000002d3b437210 */ /* 0x000fe20007ffe0ff */
[----:B------:R-:W-:Y:S02]  /*b630*/  IMAD.IADD R49, R61, 0x1, R49 ;  /* 0x000000013d317824 */ /* 0x000fe400078e0231 */
[----:B------:R-:W-:-:S02]  /*b640*/  IMAD.X R59, RZ, RZ, RZ, P1 ;  /* 0x000000ffff3b7224 */ /* 0x000fc400008e06ff */
[----:B------:R-:W-:Y:S01]  /*b650*/  IMAD.X R71, RZ, RZ, RZ, P0 ;  /* 0x000000ffff477224 */ /* 0x000fe200000e06ff */
[----:B------:R-:W-:Y:S01]  /*b660*/  IADD3 R46, P1, PT, R49, R46, RZ ;  /* 0x0000002e312e7210 */ /* 0x000fe20007f3e0ff */
[----:B------:R-:W-:Y:S02]  /*b670*/  IMAD.IADD R62, R57, 0x1, R47 ;  /* 0x00000001393e7824 */ /* 0x000fe400078e022f */
[----:B------:R-:W-:-:S03]  /*b680*/  IMAD.WIDE.U32 R58, R86, R88, R58 ;  /* 0x00000058563a7225 */ /* 0x000fc600078e003a */
[----:B------:R-:W-:Y:S01]  /*b690*/  IADD3 R62, P0, PT, R62, R67, RZ ;  /* 0x000000433e3e7210 */ /* 0x000fe20007f1e0ff */
[----:B------:R-:W-:Y:S02]  /*b6a0*/  IMAD.X R47, RZ, RZ, RZ, P1 ;  /* 0x000000ffff2f7224 */ /* 0x000fe400008e06ff */
[----:B------:R-:W-:Y:S01]  /*b6b0*/  IMAD.WIDE.U32 R70, R97, R80, R70 ;  /* 0x0000005061467225 */ /* 0x000fe200078e0046 */
[----:B------:R-:W-:-:S03]  /*b6c0*/  IADD3.X R63, PT, PT, RZ, RZ, RZ, P0, !PT ;  /* 0x000000ffff3f7210 */ /* 0x000fc600007fe4ff */
[----:B------:R-:W-:Y:S02]  /*b6d0*/  IMAD.IADD R49, R30, 0x1, R59 ;  /* 0x000000011e317824 */ /* 0x000fe400078e023b */
[----:B------:R-:W-:-:S03]  /*b6e0*/  IMAD.WIDE.U32 R46, R74, R76, R46 ;  /* 0x0000004c4a2e7225 */ /* 0x000fc600078e002e */
[----:B------:R-:W-:Y:S01]  /*b6f0*/  IADD3 R70, P0, PT, R49, R70, RZ ;  /* 0x0000004631467210 */ /* 0x000fe20007f1e0ff */
[----:B------:R-:W-:Y:S02]  /*b700*/  IMAD.IADD R59, R69, 0x1, R71 ;  /* 0x00000001453b7824 */ /* 0x000fe400078e0247 */
[----:B------:R-:W-:-:S03]  /*b710*/  IMAD.WIDE.U32 R62, R83, R99, R62 ;  /* 0x00000063533e7225 */ /* 0x000fc600078e003e */
[----:B------:R-:W-:Y:S01]  /*b720*/  IADD3 R46, P1, PT, R59, R46, RZ ;  /* 0x0000002e3b2e7210 */ /* 0x000fe20007f3e0ff */
[----:B------:R-:W-:Y:S02]  /*b730*/  HFMA2 R59, -RZ, RZ, 0, 0 ;  /* 0x00000000ff3b7431 */ /* 0x000fe400000001ff */
[----:B------:R-:W-:Y:S02]  /*b740*/  IMAD.IADD R47, R44, 0x1, R47 ;  /* 0x000000012c2f7824 */ /* 0x000fe400078e022f */
[----:B------:R-:W-:Y:S02]  /*b750*/  IMAD.MOV.U32 R67, RZ, RZ, RZ ;  /* 0x000000ffff437224 */ /* 0x000fe400078e00ff */
[----:B------:R-:W-:Y:S01]  /*b760*/  IMAD.X R71, RZ, RZ, RZ, P0 ;  /* 0x000000ffff477224 */ /* 0x000fe200000e06ff */
[----:B------:R-:W-:Y:S01]  /*b770*/  IADD3 R48, P0, PT, R47, R62, RZ ;  /* 0x0000003e2f307210 */ /* 0x000fe20007f1e0ff */
[----:B------:R-:W-:Y:S02]  /*b780*/  IMAD.X R47, RZ, RZ, RZ, P1 ;  /* 0x000000ffff2f7224 */ /* 0x000fe400008e06ff */
        /* <DEDUP_REMOVED lines=10> */
[----:B------:R-:W-:Y:S02]  /*b830*/  IMAD.IADD R59, R73, 0x1, R63 ;  /* 0x00000001493b7824 */ /* 0x000fe400078e023f */
[----:B------:R-:W-:Y:S01]  /*b840*/  IMAD.X R63, RZ, RZ, RZ, P1 ;  /* 0x000000ffff3f7224 */ /* 0x000fe200008e06ff */
[----:B------:R-:W-:Y:S01]  /*b850*/  IADD3 R48, P1, PT, R47, R48, RZ ;  /* 0x000000302f307210 */ /* 0x000fe20007f3e0ff */
        /* <DEDUP_REMOVED lines=14> */
[----:B------:R-:W-:Y:S01]  /*b940*/  IMAD.MOV.U32 R63, RZ, RZ, RZ ;  /* 0x000000ffff3f7224 */ /* 0x000fe200078e00ff */
[----:B------:R-:W-:Y:S01]  /*b950*/  IADD3.X R71, PT, PT, RZ, RZ, RZ, P1, !PT ;  /* 0x000000ffff477210 */ /* 0x000fe20000ffe4ff */
[----:B------:R-:W-:Y:S01]  /*b960*/  IMAD.X R73, RZ, RZ, RZ, P0 ;  /* 0x000000ffff497224 */ /* 0x000fe200000e06ff */
[----:B------:R-:W-:Y:S01]  /*b970*/  IADD3 R48, P0, PT, R49, R46, RZ ;  /* 0x0000002e31307210 */ /* 0x000fe20007f1e0ff */
[----:B------:R-:W-:Y:S02]  /*b980*/  IMAD.MOV.U32 R59, RZ, RZ, RZ ;  /* 0x000000ffff3b7224 */ /* 0x000fe400078e00ff */
[----:B------:R-:W-:-:S04]  /*b990*/  IMAD.WIDE.U32 R62, R95, R79, R62 ;  /* 0x0000004f5f3e7225 */ /* 0x000fc800078e003e */
        /* <DEDUP_REMOVED lines=8> */
[----:B------:R-:W-:Y:S02]  /*ba20*/  IMAD.IADD R71, R61, 0x1, R71 ;  /* 0x000000013d477824 */ /* 0x000fe400078e0247 */
[----:B------:R-:W-:Y:S01]  /*ba30*/  IMAD.IADD R63, R75, 0x1, R47 ;  /* 0x000000014b3f7824 */ /* 0x000fe200078e022f */
[----:B------:R-:W-:Y:S01]  /*ba40*/  IADD3.X R47, PT, PT, RZ, RZ, RZ, P1, !PT ;  /* 0x000000ffff2f7210 */ /* 0x000fe20000ffe4ff */
[----:B------:R-:W-:Y:S01]  /*ba50*/  IMAD.X R75, RZ, RZ, RZ, P0 ;  /* 0x000000ffff4b7224 */ /* 0x000fe200000e06ff */
[----:B------:R-:W-:Y:S01]  /*ba60*/  IADD3 R48, P1, PT, R71, R48, RZ ;  /* 0x0000003047307210 */ /* 0x000fe20007f3e0ff */
[----:B------:R-:W-:Y:S02]  /*ba70*/  IMAD.IADD R70, R57, 0x1, R49 ;  /* 0x0000000139467824 */ /* 0x000fe400078e0231 */
[----:B------:R-:W-:-:S03]  /*ba80*/  IMAD.WIDE.U32 R46, R79, R88, R46 ;  /* 0x000000584f2e7225 */ /* 0x000fc600078e002e */
[----:B------:R-:W-:Y:S01]  /*ba90*/  IADD3 R70, P0, PT, R70, R63, RZ ;  /* 0x0000003f46467210 */ /* 0x000fe20007f1e0ff */
[----:B------:R-:W-:Y:S02]  /*baa0*/  IMAD.X R49, RZ, RZ, RZ, P1 ;  /* 0x000000ffff317224 */ /* 0x000fe400008e06ff */
[----:B------:R-:W-:-:S04]  /*bab0*/  IMAD.WIDE.U32 R74, R87, R80, R74 ;  /* 0x00000050574a7225 */ /* 0x000fc800078e004a */
[----:B------:R-:W-:Y:S01]  /*bac0*/  IMAD.IADD R47, R30, 0x1, R47 ;  /* 0x000000011e2f7824 */ /* 0x000fe200078e022f */
[----:B------:R-:W-:Y:S01]  /*bad0*/  IADD3 R73, PT, PT, R69, R75, RZ ;  /* 0x0000004b45497210 */ /* 0x000fe20007ffe0ff */
[----:B------:R-:W-:-:S04]  /*bae0*/  IMAD.WIDE.U32 R48, R86, R76, R48 ;  /* 0x0000004c56307225 */ /* 0x000fc800078e0030 */
[----:B------:R-:W-:Y:S01]  /*baf0*/  IMAD.X R71, RZ, RZ, RZ, P0 ;  /* 0x000000ffff477224 */ /* 0x000fe200000e06ff */
[----:B------:R-:W-:Y:S01]  /*bb00*/  IADD3 R74, P0, PT, R47, R74, RZ ;  /* 0x0000004a2f4a7210 */ /* 0x000fe20007f1e0ff */
[----:B------:R-:W-:Y:S01]  /*bb10*/  IMAD.IADD R47, R44, 0x1, R49 ;  /* 0x000000012c2f7824 */ /* 0x000fe200078e0231 */
[----:B------:R-:W-:Y:S01]  /*bb20*/  IADD3 R72, P1, PT, R73, R48, RZ ;  /* 0x0000003049487210 */ /* 0x000fe20007f3e0ff */
[----:B------:R-:W-:Y:S02]  /*bb30*/  IMAD.MOV.U32 R48, RZ, RZ, R46 ;  /* 0x000000ffff307224 */ /* 0x000fe400078e002e */
[----:B------:R-:W-:Y:S02]  /*bb40*/  IMAD.MOV.U32 R49, RZ, RZ, RZ ;  /* 0x000000ffff317224 */ /* 0x000fe400078e00ff */
[----:B------:R-:W-:-:S04]  /*bb50*/  IMAD.WIDE.U32 R70, R83, R97, R70 ;  /* 0x0000006153467225 */ /* 0x000fc800078e0046 */
[----:B------:R-:W-:Y:S01]  /*bb60*/  IMAD.X R75, RZ, RZ, RZ, P0 ;  /* 0x000000ffff4b7224 */ /* 0x000fe200000e06ff */
[----:B------:R-:W-:Y:S01]  /*bb70*/  IADD3 R46, P0, PT, R47, R70, RZ ;  /* 0x000000462f2e7210 */ /* 0x000fe20007f1e0ff */
[----:B------:R-:W-:-:S04]  /*bb80*/  IMAD.WIDE.U32 R48, R95, R85, R48 ;  /* 0x000000555f307225 */ /* 0x000fc800078e0030 */
        /* <DEDUP_REMOVED lines=9> */
[----:B------:R-:W-:Y:S01]  /*bc20*/  IMAD.IADD R73, R61, 0x1, R73 ;  /* 0x000000013d497824 */ /* 0x000fe200078e0249 */
[----:B------:R-:W-:Y:S01]  /*bc30*/  IADD3 R72, PT, PT, R57, R47, RZ ;  /* 0x0000002f39487210 */ /* 0x000fe20007ffe0ff */
[----:B------:R-:W-:Y:S02]  /*bc40*/  IMAD.X R75, RZ, RZ, RZ, P1 ;  /* 0x000000ffff4b7224 */ /* 0x000fe400008e06ff */
[----:B------:R-:W-:Y:S01]  /*bc50*/  IMAD.IADD R93, R93, 0x1, R71 ;  /* 0x000000015d5d7824 */ /* 0x000fe200078e0247 */
[----:B------:R-:W-:Y:S01]  /*bc60*/  IADD3 R46, P1, PT, R73, R46, RZ ;  /* 0x0000002e492e7210 */ /* 0x000fe20007f3e0ff */
[----:B------:R-:W-:Y:S02]  /*bc70*/  IMAD.X R71, RZ, RZ, RZ, P0 ;  /* 0x000000ffff477224 */ /* 0x000fe400000e06ff */
[----:B------:R-:W-:Y:S01]  /*bc80*/  IMAD.WIDE.U32 R74, R85, R88, R74 ;  /* 0x00000058554a7225 */ /* 0x000fe200078e004a */
[----:B------:R-:W-:-:S03]  /*bc90*/  IADD3 R72, P0, PT, R72, R93, RZ ;  /* 0x0000005d48487210 */ /* 0x000fc60007f1e0ff */
[----:B------:R-:W-:-:S04]  /*bca0*/  IMAD.WIDE.U32 R70, R79, R80, R70 ;  /* 0x000000504f467225 */ /* 0x000fc800078e0046 */
[----:B------:R-:W-:Y:S02]  /*bcb0*/  IMAD.IADD R49, R30, 0x1, R75 ;  /* 0x000000011e317824 */ /* 0x000fe400078e024b */
[----:B------:R-:W-:Y:S02]  /*bcc0*/  IMAD.X R47, RZ, RZ, RZ, P1 ;  /* 0x000000ffff2f7224 */ /* 0x000fe400008e06ff */
[----:B------:R-:W-:Y:S01]  /*bcd0*/  IMAD.X R73, RZ, RZ, RZ, P0 ;  /* 0x000000ffff497224 */ /* 0x000fe200000e06ff */
[----:B------:R-:W-:Y:S01]  /*bce0*/  IADD3 R70, P0, PT, R49, R70, RZ ;  /* 0x0000004631467210 */ /* 0x000fe20007f1e0ff */
[----:B------:R-:W-:-:S04]  /*bcf0*/  IMAD.WIDE.U32 R46, R87, R76, R46 ;  /* 0x0000004c572e7225 */ /* 0x000fc800078e002e */
[----:B------:R-:W-:Y:S01]  /*bd00*/  IMAD.IADD R49, R69, 0x1, R71 ;  /* 0x0000000145317824 */ /* 0x000fe200078e0247 */
[----:B------:R-:W-:Y:S01]  /*bd10*/  IADD3.X R71, PT, PT, RZ, RZ, RZ, P0, !PT ;  /* 0x000000ffff477210 */ /* 0x000fe200007fe4ff */
[----:B------:R-:W-:-:S03]  /*bd20*/  IMAD.WIDE.U32 R72, R83, R86, R72 ;  /* 0x0000005653487225 */ /* 0x000fc600078e0048 */
[----:B------:R-:W-:Y:S01]  /*bd30*/  IADD3 R46, P1, PT, R49, R46, RZ ;  /* 0x0000002e312e7210 */ /* 0x000fe20007f3e0ff */
[----:B------:R-:W-:Y:S02]  /*bd40*/  IMAD.IADD R91, R44, 0x1, R47 ;  /* 0x000000012c5b7824 */ /* 0x000fe400078e022f */
[----:B------:R-:W-:-:S03]  /*bd50*/  IMAD.WIDE.U32 R70, R85, R84, R70 ;  /* 0x0000005455467225 */ /* 0x000fc600078e0046 */
[----:B------:R-:W-:Y:S01]  /*bd60*/  IADD3 R90, P0, PT, R91, R72, RZ ;  /* 0x000000485b5a7210 */ /* 0x000fe20007f1e0ff */
[----:B------:R-:W-:Y:S02]  /*bd70*/  IMAD.X R47, RZ, RZ, RZ, P1 ;  /* 0x000000ffff2f7224 */ /* 0x000fe400008e06ff */
[----:B------:R-:W-:Y:S02]  /*bd80*/  IMAD.IADD R65, R65, 0x1, R71 ;  /* 0x0000000141417824 */ /* 0x000fe400078e0247 */
[----:B------:R-:W-:Y:S02]  /*bd90*/  IMAD.X R91, RZ, RZ, RZ, P0 ;  /* 0x000000ffff5b7224 */ /* 0x000fe400000e06ff */
[----:B------:R-:W-:-:S04]  /*bda0*/  IMAD.WIDE.U32 R46, R79, R82, R46 ;  /* 0x000000524f2e7225 */ /* 0x000fc800078e002e */
[----:B------:R-:W-:Y:S01]  /*bdb0*/  IMAD.WIDE.U32 R90, R87, R78, R90 ;  /* 0x0000004e575a7225 */ /* 0x000fe200078e005a */
[----:B------:R-:W-:Y:S02]  /*bdc0*/  IADD3 R46, P0, PT, R65, R46, RZ ;  /* 0x0000002e412e7210 */ /* 0x000fe40007f1e0ff */
[----:B------:R-:W-:Y:S01]  /*bdd0*/  IADD3 R49, PT, PT, R61, R47, RZ ;  /* 0x0000002f3d317210 */ /* 0x000fe20007ffe0ff */
[----:B------:R-:W-:Y:S02]  /*bde0*/  IMAD.IADD R89, R89, 0x1, R73 ;  /* 0x0000000159597824 */ /* 0x000fe400078e0249 */
[----:B------:R-:W-:Y:S01]  /*bdf0*/  IMAD.IADD R88, R57, 0x1, R91 ;  /* 0x0000000139587824 */ /* 0x000fe200078e025b */
[----:B------:R-:W-:Y:S01]  /*be00*/  IADD3 R90, P1, PT, R49, R90, RZ ;  /* 0x0000005a315a7210 */ /* 0x000fe20007f3e0ff */
[----:B------:R-:W-:Y:S02]  /*be10*/  IMAD.X R47, RZ, RZ, RZ, P0 ;  /* 0x000000ffff2f7224 */ /* 0x000fe400000e06ff */
[----:B------:R-:W-:Y:S01]  /*be20*/  IMAD.WIDE.U32 R72, R74, 0x3d1, RZ ;  /* 0x000003d14a487825 */ /* 0x000fe200078e00ff */
[----:B------:R-:W-:-:S03]  /*be30*/  IADD3 R88, P0, PT, R88, R89, RZ ;  /* 0x0000005958587210 */ /* 0x000fc60007f1e0ff */
[----:B------:R-:W-:Y:S02]  /*be40*/  IMAD.MOV.U32 R49, RZ, RZ, RZ ;  /* 0x000000ffff317224 */ /* 0x000fe400078e00ff */
[----:B------:R-:W-:Y:S02]  /*be50*/  IMAD.X R91, RZ, RZ, RZ, P1 ;  /* 0x000000ffff5b7224 */ /* 0x000fe400008e06ff */
[----:B------:R-:W-:-:S04]  /*be60*/  IMAD.WIDE.U32 R92, R85, R80, R46 ;  /* 0x00000050555c7225 */ /* 0x000fc800078e002e */
[----:B------:R-:W-:Y:S01]  /*be70*/  IMAD.IADD R46, R73, 0x1, R49 ;  /* 0x00000001492e7824 */ /* 0x000fe200078e0231 */
[----:B------:R-:W-:Y:S01]  /*be80*/  IADD3 R49, PT, PT, R68, R72, RZ ;  /* 0x0000004844317210 */ /* 0x000fe20007ffe0ff */
[----:B------:R-:W-:Y:S02]  /*be90*/  IMAD.X R89, RZ, RZ, RZ, P0 ;  /* 0x000000ffff597224 */ /* 0x000fe400000e06ff */
[----:B------:R-:W-:Y:S01]  /*bea0*/  IMAD.WIDE.U32 R90, R79, R76, R90 ;  /* 0x0000004c4f5a7225 */ /* 0x000fe200078e005a */
[----:B------:R-:W-:-:S03]  /*beb0*/  ISETP.GE.U32.AND P0, PT, R49, R68, PT ;  /* 0x000000443100720c */ /* 0x000fc60003f06070 */
[----:B------:R-:W-:Y:S01]  /*bec0*/  IMAD.IADD R69, R69, 0x1, R93 ;  /* 0x0000000145457824 */ /* 0x000fe200078e025d */
[----:B------:R-:W-:Y:S01]  /*bed0*/  SEL R65, RZ, 0x1, P0 ;  /* 0x00000001ff417807 */ /* 0x000fe20000000000 */
[----:B------:R-:W-:-:S03]  /*bee0*/  IMAD.WIDE.U32 R88, R83, R87, R88 ;  /* 0x0000005753587225 */ /* 0x000fc600078e0058 */
[----:B------:R-:W-:Y:S01]  /*bef0*/  IADD3 R68, P1, PT, R69, R90, RZ ;  /* 0x0000005a45447210 */ /* 0x000fe20007f3e0ff */
[----:B------:R-:W-:Y:S02]  /*bf00*/  IMAD.IADD R73, R44, 0x1, R91 ;  /* 0x000000012c497824 */ /* 0x000fe400078e025b */
[----:B------:R-:W-:Y:S02]  /*bf10*/  IMAD.MOV.U32 R47, RZ, RZ, RZ ;  /* 0x000000ffff2f7224 */ /* 0x000fe400078e00ff */
[----:B------:R-:W-:Y:S01]  /*bf20*/  IMAD.X R69, RZ, RZ, RZ, P1 ;  /* 0x000000ffff457224 */ /* 0x000fe200008e06ff */
[----:B------:R-:W-:Y:S01]  /*bf30*/  IADD3 R72, P0, PT, R73, R88, RZ ;  /* 0x0000005849487210 */ /* 0x000fe20007f1e0ff */
[----:B------:R-:W-:-:S03]  /*bf40*/  IMAD.WIDE.U32 R46, R70, 0x3d1, R46 ;  /* 0x000003d1462e7825 */ /* 0x000fc600078e002e */
[----:B------:R-:W-:Y:S01]  /*bf50*/  IADD3.X R73, PT, PT, RZ, RZ, RZ, P0, !PT ;  /* 0x000000ffff497210 */ /* 0x000fe200007fe4ff */
[----:B------:R-:W-:Y:S01]  /*bf60*/  IMAD.WIDE.U32 R68, R85, R82, R68 ;  /* 0x0000005255447225 */ /* 0x000fe200078e0044 */
[----:B------:R-:W-:-:S03]  /*bf70*/  IADD3 R65, P3, P4, R46, R64, R65 ;  /* 0x000000402e417210 */ /* 0x000fc60007c7e041 */
[----:B------:R-:W-:-:S04]  /*bf80*/  IMAD.WIDE.U32 R72, R79, R78, R72 ;  /* 0x0000004e4f487225 */ /* 0x000fc800078e0048 */
[----:B------:R-:W-:Y:S02]  /*bf90*/  IMAD.IADD R61, R61, 0x1, R69 ;  /* 0x000000013d3d7824 */ /* 0x000fe400078e0245 */
[----:B------:R-:W-:Y:S02]  /*bfa0*/  IMAD.MOV.U32 R46, RZ, RZ, RZ ;  /* 0x000000ffff2e7224 */ /* 0x000fe400078e00ff */
[----:B------:R-:W-:Y:S01]  /*bfb0*/  IMAD.IADD R67, R67, 0x1, R89 ;  /* 0x0000000143437824 */ /* 0x000fe200078e0259 */
[----:B------:R-:W-:Y:S01]  /*bfc0*/  IADD3 R72, P2, PT, R61, R72, RZ ;  /* 0x000000483d487210 */ /* 0x000fe20007f5e0ff */
[----:B------:R-:W-:Y:S01]  /*bfd0*/  IMAD.IADD R64, R57, 0x1, R73 ;  /* 0x0000000139407824 */ /* 0x000fe200078e0249 */
[----:B------:R-:W-:Y:S01]  /*bfe0*/  IADD3 R46, PT, PT, R47, R46, RZ ;  /* 0x0000002e2f2e7210 */ /* 0x000fe20007ffe0ff */
[----:B------:R-:W-:Y:S01]  /*bff0*/  IMAD.IADD R30, R65, 0x1, R74 ;  /* 0x00000001411e7824 */ /* 0x000fe200078e024a */
[----:B------:R-:W-:Y:S01]  /*c000*/  IADD3.X R61, PT, PT, RZ, RZ, RZ, P3, P4 ;  /* 0x000000ffff3d7210 */ /* 0x000fe20001fe84ff */
[----:B------:R-:W-:Y:S01]  /*c010*/  IMAD.X R73, RZ, RZ, RZ, P2 ;  /* 0x000000ffff497224 */ /* 0x000fe200010e06ff */
[----:B------:R-:W-:Y:S01]  /*c020*/  IADD3 R64, P1, PT, R64, R67, RZ ;  /* 0x0000004340407210 */ /* 0x000fe20007f3e0ff */
[----:B------:R-:W-:Y:S01]  /*c030*/  IMAD.MOV.U32 R47, RZ, RZ, RZ ;  /* 0x000000ffff2f7224 */ /* 0x000fe200078e00ff */
[----:B------:R-:W-:Y:S01]  /*c040*/  ISETP.GE.U32.AND P0, PT, R30, R65, PT ;  /* 0x000000411e00720c */ /* 0x000fe20003f06070 */
[----:B------:R-:W-:-:S02]  /*c050*/  IMAD.MOV.U32 R63, RZ, RZ, RZ ;  /* 0x000000ffff3f7224 */ /* 0x000fc400078e00ff */
[----:B------:R-:W-:-:S04]  /*c060*/  IMAD.WIDE.U32 R46, R92, 0x3d1, R46 ;  /* 0x000003d15c2e7825 */ /* 0x000fc800078e002e */
[----:B------:R-:W-:Y:S01]  /*c070*/  IMAD.X R65, RZ, RZ, RZ, P1 ;  /* 0x000000ffff417224 */ /* 0x000fe200008e06ff */
[----:B------:R-:W-:Y:S01]  /*c080*/  IADD3 R60, P1, P2, R46, R61, R60 ;  /* 0x0000003d2e3c7210 */ /* 0x000fe20007a3e03c */
[----:B------:R-:W-:Y:S01]  /*c090*/  IMAD.WIDE.U32 R74, R85, R76, R72 ;  /* 0x0000004c554a7225 */ /* 0x000fe200078e0048 */
[----:B------:R-:W-:-:S03]  /*c0a0*/  SEL R61, RZ, 0x1, P0 ;  /* 0x00000001ff3d7807 */ /* 0x000fc60000000000 */
[----:B------:R-:W-:Y:S01]  /*c0b0*/  IMAD.IADD R72, R47, 0x1, R63 ;  /* 0x000000012f487824 */ /* 0x000fe200078e023f */
[----:B------:R-:W-:Y:S01]  /*c0c0*/  IADD3 R47, PT, PT, R44, R75, RZ ;  /* 0x0000004b2c2f7210 */ /* 0x000fe20007ffe0ff */
[----:B------:R-:W-:Y:S01]  /*c0d0*/  IMAD.WIDE.U32 R64, R83, R79, R64 ;  /* 0x0000004f53407225 */ /* 0x000fe200078e0040 */
[----:B------:R-:W-:Y:S02]  /*c0e0*/  IADD3.X R63, PT, PT, RZ, RZ, RZ, P1, P2 ;  /* 0x000000ffff3f7210 */ /* 0x000fe40000fe44ff */
[----:B------:R-:W-:Y:S01]  /*c0f0*/  IADD3 R70, P2, P3, R70, R60, R61 ;  /* 0x0000003c46467210 */ /* 0x000fe20007b5e03d */
[----:B------:R-:W-:Y:S01]  /*c100*/  IMAD.MOV.U32 R73, RZ, RZ, RZ ;  /* 0x000000ffff497224 */ /* 0x000fe200078e00ff */
[----:B------:R-:W-:Y:S01]  /*c110*/  IADD3 R46, P0, PT, R47, R64, RZ ;  /* 0x000000402f2e7210 */ /* 0x000fe20007f1e0ff */
[----:B------:R-:W-:Y:S02]  /*c120*/  IMAD.MOV.U32 R67, RZ, RZ, RZ ;  /* 0x000000ffff437224 */ /* 0x000fe400078e00ff */
[----:B------:R-:W-:-:S04]  /*c130*/  IMAD.WIDE.U32 R72, R68, 0x3d1, R72 ;  /* 0x000003d144487825 */ /* 0x000fc800078e0048 */
[----:B------:R-:W-:Y:S01]  /*c140*/  IMAD.X R47, RZ, RZ, RZ, P0 ;  /* 0x000000ffff2f7224 */ /* 0x000fe200000e06ff */
[----:B------:R-:W-:Y:S01]  /*c150*/  IADD3 R56, P0, P1, R72, R63, R56 ;  /* 0x0000003f48387210 */ /* 0x000fe2000791e038 */
[----:B------:R-:W-:Y:S01]  /*c160*/  IMAD.IADD R72, R73, 0x1, R67 ;  /* 0x0000000149487824 */ /* 0x000fe200078e0243 */
[----:B------:R-:W-:Y:S01]  /*c170*/  MOV R73, RZ ;  /* 0x000000ff00497202 */ /* 0x000fe20000000f00 */
[----:B------:R-:W-:Y:S01]  /*c180*/  IMAD.WIDE.U32 R46, R85, R78, R46 ;  /* 0x0000004e552e7225 */ /* 0x000fe200078e002e */
[----:B------:R-:W-:-:S03]  /*c190*/  IADD3.X R61, PT, PT, RZ, RZ, RZ, P0, P1 ;  /* 0x000000ffff3d7210 */ /* 0x000fc600007e24ff */
[----:B------:R-:W-:Y:S01]  /*c1a0*/  IMAD.IADD R60, R59, 0x1, R65 ;  /* 0x000000013b3c7824 */ /* 0x000fe200078e0241 */
[----:B------:R-:W-:Y:S01]  /*c1b0*/  IADD3.X R59, PT, PT, RZ, RZ, RZ, P2, P3 ;  /* 0x000000ffff3b7210 */ /* 0x000fe200017e64ff */
[----:B------:R-:W-:Y:S02]  /*c1c0*/  IMAD.IADD R57, R57, 0x1, R47 ;  /* 0x0000000139397824 */ /* 0x000fe400078e022f */
[----:B------:R-:W-:Y:S01]  /*c1d0*/  IMAD.WIDE.U32 R72, R74, 0x3d1, R72 ;  /* 0x000003d14a487825 */ /* 0x000fe200078e0048 */
[----:B------:R-:W-:Y:S02]  /*c1e0*/  IADD3 R92, P3, P4, R92, R59, R56 ;  /* 0x0000003b5c5c7210 */ /* 0x000fe40007c7e038 */
[----:B------:R-:W-:Y:S01]  /*c1f0*/  IADD3 R60, P0, PT, R57, R60, RZ ;  /* 0x0000003c393c7210 */ /* 0x000fe20007f1e0ff */
[----:B------:R-:W-:Y:S01]  /*c200*/  IMAD.MOV.U32 R63, RZ, RZ, RZ ;  /* 0x000000ffff3f7224 */ /* 0x000fe200078e00ff */
[----:B------:R-:W-:Y:S01]  /*c210*/  IADD3 R66, P1, P2, R72, R61, R66 ;  /* 0x0000003d48427210 */ /* 0x000fe20007a3e042 */
[----:B------:R-:W-:Y:S01]  /*c220*/  IMAD.MOV.U32 R57, RZ, RZ, RZ ;  /* 0x000000ffff397224 */ /* 0x000fe200078e00ff */
[----:B------:R-:W-:Y:S01]  /*c230*/  IADD3.X R61, PT, PT, RZ, RZ, RZ, P0, !PT ;  /* 0x000000ffff3d7210 */ /* 0x000fe200007fe4ff */
[----:B------:R-:W-:Y:S01]  /*c240*/  IMAD.IADD R56, R73, 0x1, R63 ;  /* 0x0000000149387824 */ /* 0x000fe200078e023f */
[----:B------:R-:W-:Y:S01]  /*c250*/  IADD3.X R47, PT, PT, RZ, RZ, RZ, P1, P2 ;  /* 0x000000ffff2f7210 */ /* 0x000fe20000fe44ff */
[----:B------:R-:W-:Y:S01]  /*c260*/  IMAD.MOV.U32 R59, RZ, RZ, RZ ;  /* 0x000000ffff3b7224 */ /* 0x000fe200078e00ff */
[----:B------:R-:W-:Y:S01]  /*c270*/  IADD3.X R69, PT, PT, RZ, RZ, RZ, P3, P4 ;  /* 0x000000ffff457210 */ /* 0x000fe20001fe84ff */
[----:B------:R-:W-:-:S03]  /*c280*/  IMAD.WIDE.U32 R56, R46, 0x3d1, R56 ;  /* 0x000003d12e387825 */ /* 0x000fc600078e0038 */
[----:B------:R-:W-:Y:S01]  /*c290*/  IADD3 R69, P2, P3, R68, R69, R66 ;  /* 0x0000004544457210 */ /* 0x000fe20007b5e042 */
[----:B------:R-:W-:Y:S01]  /*c2a0*/  IMAD.WIDE.U32 R60, R83, R85, R60 ;  /* 0x00000055533c7225 */ /* 0x000fe200078e003c */
[----:B------:R-:W-:Y:S02]  /*c2b0*/  IADD3 R58, P0, P1, R56, R47, R58 ;  /* 0x0000002f383a7210 */ /* 0x000fe4000791e03a */
[----:B------:R-:W-:Y:S01]  /*c2c0*/  IADD3.X R47, PT, PT, RZ, RZ, RZ, P2, P3 ;  /* 0x000000ffff2f7210 */ /* 0x000fe200017e64ff */
[----:B------:R-:W-:Y:S01]  /*c2d0*/  IMAD.IADD R56, R57, 0x1, R59 ;  /* 0x0000000139387824 */ /* 0x000fe200078e023b */
[----:B------:R-:W-:Y:S01]  /*c2e0*/  IADD3.X R59, PT, PT, RZ, RZ, RZ, P0, P1 ;  /* 0x000000ffff3b7210 */ /* 0x000fe200007e24ff */
[----:B------:R-:W-:Y:S01]  /*c2f0*/  IMAD.MOV.U32 R57, RZ, RZ, RZ ;  /* 0x000000ffff397224 */ /* 0x000fe200078e00ff */
[----:B------:R-:W-:Y:S01]  /*c300*/  IADD3 R74, P2, P3, R74, R47, R58 ;  /* 0x0000002f4a4a7210 */ /* 0x000fe20007b5e03a */
[----:B------:R-:W-:Y:S02]  /*c310*/  IMAD.IADD R58, R45, 0x1, R61 ;  /* 0x000000012d3a7824 */ /* 0x000fe400078e023d */
[----:B------:R-:W-:Y:S01]  /*c320*/  IMAD.WIDE.U32 R56, R60, 0x3d1, R56 ;  /* 0x000003d13c387825 */ /* 0x000fe200078e0038 */
[----:B------:R-:W-:-:S02]  /*c330*/  IADD3.X R47, PT, PT, RZ, RZ, RZ, P2, P3 ;  /* 0x000000ffff2f7210 */ /* 0x000fc400017e64ff */
[----:B------:R-:W-:Y:S01]  /*c340*/  IADD3 R62, P0, P1, R56, R59, R62 ;  /* 0x0000003b383e7210 */ /* 0x000fe2000791e03e */
[----:B------:R-:W-:Y:S02]  /*c350*/  IMAD.IADD R56, R57, 0x1, R63 ;  /* 0x0000000139387824 */ /* 0x000fe400078e023f */
[----:B------:R-:W-:Y:S01]  /*c360*/  IMAD.MOV.U32 R57, RZ, RZ, RZ ;  /* 0x000000ffff397224 */ /* 0x000fe200078e00ff */
[----:B------:R-:W-:Y:S01]  /*c370*/  IADD3 R61, P2, P3, R46, R47, R62 ;  /* 0x0000002f2e3d7210 */ /* 0x000fe20007b5e03e */
[----:B------:R-:W-:Y:S01]  /*c380*/  IMAD.MOV.U32 R59, RZ, RZ, RZ ;  /* 0x000000ffff3b7224 */ /* 0x000fe200078e00ff */
[----:B------:R-:W-:Y:S01]  /*c390*/  IADD3.X R47, PT, PT, RZ, RZ, RZ, P0, P1 ;  /* 0x000000ffff2f7210 */ /* 0x000fe200007e24ff */
[----:B------:R-:W-:Y:S01]  /*c3a0*/  IMAD.WIDE.U32 R56, R58, 0x3d1, R56 ;  /* 0x000003d13a387825 */ /* 0x000fe200078e0038 */
[----:B------:R-:W-:Y:S02]  /*c3b0*/  IADD3.X R45, PT, PT, RZ, RZ, RZ, P2, P3 ;  /* 0x000000ffff2d7210 */ /* 0x000fe400017e64ff */
[----:B------:R-:W-:Y:S01]  /*c3c0*/  IADD3 R48, P0, P1, R56, R47, R48 ;  /* 0x0000002f38307210 */ /* 0x000fe2000791e030 */
[----:B------:R-:W-:-:S03]  /*c3d0*/  HFMA2 R56, -RZ, RZ, 0, 0 ;  /* 0x00000000ff387431 */ /* 0x000fc600000001ff */
[----:B------:R-:W-:Y:S02]  /*c3e0*/  IADD3 R60, P2, P3, R60, R45, R48 ;  /* 0x0000002d3c3c7210 */ /* 0x000fe40007b5e030 */
[----:B------:R-:W-:Y:S02]  /*c3f0*/  IADD3.X R44, PT, PT, RZ, RZ, RZ, P0, P1 ;  /* 0x000000ffff2c7210 */ /* 0x000fe400007e24ff */
[----:B------:R-:W-:Y:S01]  /*c400*/  IADD3.X R47, PT, PT, RZ, RZ, RZ, P2, P3 ;  /* 0x000000ffff2f7210 */ /* 0x000fe200017e64ff */
[----:B------:R-:W-:-:S05]  /*c410*/  IMAD.IADD R56, R57, 0x1, R56 ;  /* 0x0000000139387824 */ /* 0x000fca00078e0238 */
[----:B------:R-:W-:-:S04]  /*c420*/  IADD3 R47, P0, P1, R47, R56, R44 ;  /* 0x000000382f2f7210 */ /* 0x000fc8000791e02c */
[----:B------:R-:W-:Y:S02]  /*c430*/  IADD3 R47, P2, PT, R47, R58, RZ ;  /* 0x0000003a2f2f7210 */ /* 0x000fe40007f5e0ff */
[----:B------:R-:W-:-:S03]  /*c440*/  IADD3.X R57, PT, PT, RZ, RZ, RZ, P0, P1 ;  /* 0x000000ffff397210 */ /* 0x000fc600007e24ff */
[----:B------:R-:W-:-:S04]  /*c450*/  IMAD.WIDE.U32 R44, R47, 0x3d1, RZ ;  /* 0x000003d12f2c7825 */ /* 0x000fc800078e00ff */
[----:B------:R-:W-:Y:S02]  /*c460*/  IMAD.X R57, RZ, RZ, R57, P2 ;  /* 0x000000ffff397224 */ /* 0x000fe400010e0639 */
[----:B------:R-:W-:Y:S01]  /*c470*/  IMAD.IADD R46, R45, 0x1, R59 ;  /* 0x000000012d2e7824 */ /* 0x000fe200078e023b */
[----:B------:R-:W-:-:S03]  /*c480*/  IADD3 R45, P0, PT, R49, R44, RZ ;  /* 0x0000002c312d7210 */ /* 0x000fc60007f1e0ff */
[----:B------:R-:W-:Y:S02]  /*c490*/  IMAD R46, R57, 0x3d1, R46 ;  /* 0x000003d1392e7824 */ /* 0x000fe400078e022e */
[----:B------:R-:W-:-:S03]  /*c4a0*/  IMAD.X R44, RZ, RZ, RZ, P0 ;  /* 0x000000ffff2c7224 */ /* 0x000fc600000e06ff */
[----:B------:R-:W-:-:S04]  /*c4b0*/  IADD3 R49, PT, PT, R47, R46, RZ ;  /* 0x0000002e2f317210 */ /* 0x000fc80007ffe0ff */
[----:B------:R-:W-:Y:S01]  /*c4c0*/  IADD3 R49, P0, P1, R49, R44, R30 ;  /* 0x0000002c31317210 */ /* 0x000fe2000791e01e */
[----:B------:R-:W-:-:S03]  /*c4d0*/  IMAD.MOV.U32 R30, RZ, RZ, R77 ;  /* 0x000000ffff1e7224 */ /* 0x000fc600078e004d */
[----:B------:R-:W-:Y:S02]  /*c4e0*/  IADD3.X R47, PT, PT, RZ, RZ, RZ, P0, P1 ;  /* 0x000000ffff2f7210 */ /* 0x000fe400007e24ff */
[----:B------:R-:W-:Y:S02]  /*c4f0*/  MOV R79, R49 ;  /* 0x00000031004f7202 */ /* 0x000fe40000000f00 */
[----:B------:R-:W-:-:S04]  /*c500*/  IADD3 R44, P0, P1, R57, R47, R70 ;  /* 0x0000002f392c7210 */ /* 0x000fc8000791e046 */
[----:B------:R-:W-:-:S04]  /*c510*/  IADD3.X R57, PT, PT, RZ, RZ, RZ, P0, P1 ;  /* 0x000000ffff397210 */ /* 0x000fc800007e24ff */
[----:B------:R-:W-:-:S05]  /*c520*/  IADD3 R57, P0, PT, R57, R92, RZ ;  /* 0x0000005c39397210 */ /* 0x000fca0007f1e0ff */
[----:B------:R-:W-:Y:S02]  /*c530*/  IMAD.X R46, RZ, RZ, RZ, P0 ;  /* 0x000000ffff2e7224 */ /* 0x000fe400000e06ff */
[----:B------:R-:W-:-:S03]  /*c540*/  IMAD.MOV.U32 R83, RZ, RZ, R57 ;  /* 0x000000ffff537224 */ /* 0x000fc600078e0039 */
[----:B------:R-:W-:-:S05]  /*c550*/  IADD3 R46, P0, PT, R46, R69, RZ ;  /* 0x000000452e2e7210 */ /* 0x000fca0007f1e0ff */
[----:B------:R-:W-:-:S05]  /*c560*/  IMAD.X R59, RZ, RZ, RZ, P0 ;  /* 0x000000ffff3b7224 */ /* 0x000fca00000e06ff */
[----:B------:R-:W-:-:S05]  /*c570*/  IADD3 R59, P0, PT, R59, R74, RZ ;  /* 0x0000004a3b3b7210 */ /* 0x000fca0007f1e0ff */
[----:B------:R-:W-:Y:S02]  /*c580*/  IMAD.X R58, RZ, RZ, RZ, P0 ;  /* 0x000000ffff3a7224 */ /* 0x000fe400000e06ff */
[----:B------:R-:W-:-:S03]  /*c590*/  IMAD.MOV.U32 R85, RZ, RZ, R59 ;  /* 0x000000ffff557224 */ /* 0x000fc600078e003b */
[----:B------:R-:W-:-:S05]  /*c5a0*/  IADD3 R58, P0, PT, R58, R61, RZ ;  /* 0x0000003d3a3a7210 */ /* 0x000fca0007f1e0ff */
[----:B------:R-:W-:Y:S02]  /*c5b0*/  IMAD.X R47, RZ, RZ, R60, P0 ;  /* 0x000000ffff2f7224 */ /* 0x000fe400000e063c */
[----:B------:R-:W-:-:S03]  /*c5c0*/  IMAD.MOV.U32 R78, RZ, RZ, R58 ;  /* 0x000000ffff4e7224 */ /* 0x000fc600078e003a */
[----:B------:R-:W-:-:S13]  /*c5d0*/  ISETP.GE.U32.AND P0, PT, R47, R4, PT ;  /* 0x000000042f00720c */ /* 0x000fda0003f06070 */
[----:B------:R-:W-:Y:S05]  /*c5e0*/  @!P0 BRA `(.L_x_33) ;  /* 0x0000000000e88947 */ /* 0x000fea0003800000 */
[----:B------:R-:W0:Y:S01]  /*c5f0*/  LDC R4, c[0x3][0x1c] ;  /* 0x00c00700ff047b82 */ /* 0x000e220000000800 */
[----:B------:R-:W-:Y:S02]  /*c600*/  IMAD.MOV.U32 R48, RZ, RZ, R44 ;  /* 0x000000ffff307224 */ /* 0x000fe400078e002c */
[----:B------:R-:W-:-:S07]  /*c610*/  IMAD.MOV.U32 R56, RZ, RZ, R46 ;  /* 0x000000ffff387224 */ /* 0x000fce00078e002e */
.L_x_35:
        /* <DEDUP_REMOVED lines=25> */
.L_x_34:
[----:B------:R-:W-:-:S04]  /*c7b0*/  IADD3 R45, P0, PT, -R52, R45, RZ ;  /* 0x0000002d342d7210 */ /* 0x000fc80007f1e1ff */
[----:B------:R-:W-:-:S04]  /*c7c0*/  IADD3.X R48, PT, PT, RZ, ~R53, RZ, P0, !PT ;  /* 0x80000035ff307210 */ /* 0x000fc800007fe4ff */
[----:B------:R-:W-:-:S04]  /*c7d0*/  SHF.R.U32.HI R48, RZ, 0x1f, R48 ;  /* 0x0000001fff307819 */ /* 0x000fc80000011630 */
[----:B------:R-:W-:-:S04]  /*c7e0*/  IADD3 R79, P0, P1, R79, -R48, -R22 ;  /* 0x800000304f4f7210 */ /* 0x000fc8000791e816 */
        /* <DEDUP_REMOVED lines=26> */
.L_x_33:
[----:B------:R-:W-:-:S04]  /*c990*/  IMAD.WIDE.U32 R68, R42, R42, RZ ;  /* 0x0000002a2a447225 */ /* 0x000fc800078e00ff */
        /* <DEDUP_REMOVED lines=22> */
[----:B------:R-:W-:Y:S02]  /*cb00*/  IMAD.MOV.U32 R61, RZ, RZ, RZ ;  /* 0x000000ffff3d7224 */ /* 0x000fe400078e00ff */
[----:B------:R-:W-:Y:S01]  /*cb10*/  IMAD.MOV.U32 R77, RZ, RZ, RZ ;  /* 0x000000ffff4d7224 */ /* 0x000fe200078e00ff */
[----:B------:R-:W-:Y:S01]  /*cb20*/  IADD3 R58, P0, PT, R59, R62, RZ ;  /* 0x0000003e3b3a7210 */ /* 0x000fe20007f1e0ff */
[----:B------:R-:W-:Y:S01]  /*cb30*/  IMAD.WIDE.U32 R60, R42, R40, R60 ;  /* 0x000000282a3c7225 */ /* 0x000fe200078e003c */
[----:B------:R-:W-:-:S03]  /*cb40*/  IADD3 R62, PT, PT, R87, R63, RZ ;  /* 0x0000003f573e7210 */ /* 0x000fc60007ffe0ff */
[----:B------:R-:W-:Y:S02]  /*cb50*/  IMAD.X R59, RZ, RZ, RZ, P0 ;  /* 0x000000ffff3b7224 */ /* 0x000fe400000e06ff */
[----:B------:R-:W-:Y:S02]  /*cb60*/  IMAD.IADD R49, R89, 0x1, R61 ;  /* 0x0000000159317824 */ /* 0x000fe400078e023d */
[----:B------:R-:W-:-:S04]  /*cb70*/  IMAD.WIDE.U32 R58, R41, R40, R58 ;  /* 0x00000028293a7225 */ /* 0x000fc800078e003a */
[----:B------:R-:W-:Y:S01]  /*cb80*/  IMAD.MOV.U32 R63, RZ, RZ, RZ ;  /* 0x000000ffff3f7224 */ /* 0x000fe200078e00ff */
[----:B------:R-:W-:Y:S01]  /*cb90*/  IADD3 R58, P1, PT, R49, R58, RZ ;  /* 0x0000003a313a7210 */ /* 0x000fe20007f3e0ff */
[----:B------:R-:W-:Y:S02]  /*cba0*/  IMAD.IADD R57, R89, 0x1, R59 ;  /* 0x0000000159397824 */ /* 0x000fe400078e023b */
[----:B------:R-:W-:-:S04]  /*cbb0*/  IMAD.WIDE.U32 R62, R42, R38, R62 ;  /* 0x000000262a3e7225 */ /* 0x000fc800078e003e */
[----:B------:R-:W-:Y:S01]  /*cbc0*/  IMAD.X R59, RZ, RZ, RZ, P1 ;  /* 0x000000ffff3b7224 */ /* 0x000fe200008e06ff */
[----:B------:R-:W-:Y:S01]  /*cbd0*/  IADD3 R48, P0, PT, R57, R62, RZ ;  /* 0x0000003e39307210 */ /* 0x000fe20007f1e0ff */
[----:B------:R-:W-:Y:S02]  /*cbe0*/  IMAD.MOV.U32 R61, RZ, RZ, RZ ;  /* 0x000000ffff3d7224 */ /* 0x000fe400078e00ff */
[----:B------:R-:W-:Y:S01]  /*cbf0*/  IMAD.WIDE.U32 R58, R41, R40, R58 ;  /* 0x00000028293a7225 */ /* 0x000fe200078e003a */
[----:B------:R-:W-:-:S03]  /*cc00*/  IADD3.X R49, PT, PT, RZ, RZ, RZ, P0, !PT ;  /* 0x000000ffff317210 */ /* 0x000fc600007fe4ff */
[----:B------:R-:W-:Y:S02]  /*cc10*/  IMAD.IADD R62, R61, 0x1, R63 ;  /* 0x000000013d3e7824 */ /* 0x000fe400078e023f */
[----:B------:R-:W-:-:S04]  /*cc20*/  IMAD.WIDE.U32 R48, R41, R39, R48 ;  /* 0x0000002729307225 */ /* 0x000fc800078e0030 */
[----:B------:R-:W-:Y:S01]  /*cc30*/  IMAD.IADD R57, R89, 0x1, R59 ;  /* 0x0000000159397824 */ /* 0x000fe200078e023b */
[----:B------:R-:W-:Y:S01]  /*cc40*/  MOV R59, RZ ;  /* 0x000000ff003b7202 */ /* 0x000fe20000000f00 */
[----:B------:R-:W-:Y:S02]  /*cc50*/  IMAD.MOV.U32 R63, RZ, RZ, RZ ;  /* 0x000000ffff3f7224 */ /* 0x000fe400078e00ff */
[----:B------:R-:W-:Y:S01]  /*cc60*/  IMAD.IADD R71, R87, 0x1, R49 ;  /* 0x0000000157477824 */ /* 0x000fe200078e0231 */
[----:B------:R-:W-:Y:S01]  /*cc70*/  IADD3 R48, P1, PT, R57, R48, RZ ;  /* 0x0000003039307210 */ /* 0x000fe20007f3e0ff */
[----:B------:R-:W-:-:S04]  /*cc80*/  IMAD.WIDE.U32 R62, R42, R37, R62 ;  /* 0x000000252a3e7225 */ /* 0x000fc800078e003e */
[----:B------:R-:W-:Y:S01]  /*cc90*/  IMAD.X R49, RZ, RZ, RZ, P1 ;  /* 0x000000ffff317224 */ /* 0x000fe200008e06ff */
[----:B------:R-:W-:Y:S01]  /*cca0*/  IADD3 R70, P0, PT, R71, R62, RZ ;  /* 0x0000003e47467210 */ /* 0x000fe20007f1e0ff */
[----:B------:R-:W-:-:S04]  /*ccb0*/  IMAD.WIDE.U32 R58, R42, R39, R58 ;  /* 0x000000272a3a7225 */ /* 0x000fc800078e003a */
[----:B------:R-:W-:Y:S02]  /*ccc0*/  IMAD.X R71, RZ, RZ, RZ, P0 ;  /* 0x000000ffff477224 */ /* 0x000fe400000e06ff */
[----:B------:R-:W-:-:S04]  /*ccd0*/  IMAD.WIDE.U32 R48, R40, R40, R48 ;  /* 0x0000002828307225 */ /* 0x000fc800078e0030 */
[----:B------:R-:W-:Y:S02]  /*cce0*/  IMAD.IADD R67, R87, 0x1, R59 ;  /* 0x0000000157437824 */ /* 0x000fe400078e023b */
[----:B------:R-:W-:Y:S01]  /*ccf0*/  IMAD.IADD R62, R65, 0x1, R63 ;  /* 0x00000001413e7824 */ /* 0x000fe200078e023f */
[----:B------:R-:W-:Y:S01]  /*cd00*/  MOV R63, RZ ;  /* 0x000000ff003f7202 */ /* 0x000fe20000000f00 */
[----:B------:R-:W-:Y:S01]  /*cd10*/  IMAD.WIDE.U32 R70, R41, R38, R70 ;  /* 0x0000002629467225 */ /* 0x000fe200078e0046 */
[----:B------:R-:W-:-:S03]  /*cd20*/  IADD3 R66, P0, PT, R67, R48, RZ ;  /* 0x0000003043427210 */ /* 0x000fc60007f1e0ff */
[----:B------:R-:W-:Y:S02]  /*cd30*/  IMAD.IADD R49, R89, 0x1, R49 ;  /* 0x0000000159317824 */ /* 0x000fe400078e0231 */
[----:B------:R-:W-:-:S03]  /*cd40*/  IMAD.WIDE.U32 R62, R42, R28, R62 ;  /* 0x0000001c2a3e7225 */ /* 0x000fc600078e003e */
[----:B------:R-:W-:Y:S01]  /*cd50*/  IADD3 R70, P1, PT, R49, R70, RZ ;  /* 0x0000004631467210 */ /* 0x000fe20007f3e0ff */
[----:B------:R-:W-:Y:S02]  /*cd60*/  IMAD.IADD R57, R61, 0x1, R71 ;  /* 0x000000013d397824 */ /* 0x000fe400078e0247 */
[----:B------:R-:W-:Y:S02]  /*cd70*/  IMAD.X R67, RZ, RZ, RZ, P0 ;  /* 0x000000ffff437224 */ /* 0x000fe400000e06ff */
[----:B------:R-:W-:Y:S01]  /*cd80*/  IMAD.X R71, RZ, RZ, RZ, P1 ;  /* 0x000000ffff477224 */ /* 0x000fe200008e06ff */
[----:B------:R-:W-:Y:S01]  /*cd90*/  IADD3 R48, P0, PT, R57, R62, RZ ;  /* 0x0000003e39307210 */ /* 0x000fe20007f1e0ff */
[----:B------:R-:W-:-:S04]  /*cda0*/  IMAD.WIDE.U32 R66, R41, R39, R66 ;  /* 0x0000002729427225 */ /* 0x000fc800078e0042 */
[----:B------:R-:W-:Y:S02]  /*cdb0*/  IMAD.X R49, RZ, RZ, RZ, P0 ;  /* 0x000000ffff317224 */ /* 0x000fe400000e06ff */
[----:B------:R-:W-:-:S04]  /*cdc0*/  IMAD.WIDE.U32 R70, R40, R39, R70 ;  /* 0x0000002728467225 */ /* 0x000fc800078e0046 */
[----:B------:R-:W-:Y:S02]  /*cdd0*/  IMAD.MOV.U32 R59, RZ, RZ, RZ ;  /* 0x000000ffff3b7224 */ /* 0x000fe400078e00ff */
[----:B------:R-:W-:Y:S02]  /*cde0*/  IMAD.IADD R57, R87, 0x1, R67 ;  /* 0x0000000157397824 */ /* 0x000fe400078e0243 */
[----:B------:R-:W-:Y:S01]  /*cdf0*/  IMAD.WIDE.U32 R48, R41, R37, R48 ;  /* 0x0000002529307225 */ /* 0x000fe200078e0030 */
[----:B------:R-:W-:Y:S02]  /*ce00*/  IADD3 R62, PT, PT, R59, R63, RZ ;  /* 0x0000003f3b3e7210 */ /* 0x000fe40007ffe0ff */
[----:B------:R-:W-:Y:S01]  /*ce10*/  IADD3 R70, P0, PT, R57, R70, RZ ;  /* 0x0000004639467210 */ /* 0x000fe20007f1e0ff */
[----:B------:R-:W-:Y:S02]  /*ce20*/  IMAD.IADD R67, R87, 0x1, R71 ;  /* 0x0000000157437824 */ /* 0x000fe400078e0247 */
[----:B------:R-:W-:-:S02]  /*ce30*/  IMAD.MOV.U32 R63, RZ, RZ, RZ ;  /* 0x000000ffff3f7224 */ /* 0x000fc400078e00ff */
[----:B------:R-:W-:Y:S01]  /*ce40*/  IMAD.IADD R49, R65, 0x1, R49 ;  /* 0x0000000141317824 */ /* 0x000fe200078e0231 */
[----:B------:R-:W-:Y:S01]  /*ce50*/  IADD3 R56, P1, PT, R67, R48, RZ ;  /* 0x0000003043387210 */ /* 0x000fe20007f3e0ff */
[----:B------:R-:W-:Y:S01]  /*ce60*/  IMAD.WIDE.U32 R62, R43, R42, R62 ;  /* 0x0000002a2b3e7225 */ /* 0x000fe200078e003e */
[----:B------:R-:W-:-:S03]  /*ce70*/  MOV R67, RZ ;  /* 0x000000ff00437202 */ /* 0x000fc60000000f00 */
        /* <DEDUP_REMOVED lines=45> */
[----:B------:R-:W-:Y:S02]  /*d150*/  IMAD.IADD R63, R69, 0x1, R57 ;  /* 0x00000001453f7824 */ /* 0x000fe400078e0239 */
[----:B------:R-:W-:Y:S01]  /*d160*/  IMAD.X R57, RZ, RZ, RZ, P1 ;  /* 0x000000ffff397224 */ /* 0x000fe200008e06ff */
        /* <DEDUP_REMOVED lines=32> */
[----:B------:R-:W-:Y:S01]  /*d370*/  IMAD.IADD R74, R59, 0x1, R49 ;  /* 0x000000013b4a7824 */ /* 0x000fe200078e0231 */
[----:B------:R-:W-:Y:S01]  /*d380*/  IADD3.X R49, PT, PT, RZ, RZ, RZ, P0, !PT ;  /* 0x000000ffff317210 */ /* 0x000fe200007fe4ff */
[----:B------:R-:W-:-:S03]  /*d390*/  IMAD.WIDE.U32 R72, R41, R28, R72 ;  /* 0x0000001c29487225 */ /* 0x000fc600078e0048 */
[----:B------:R-:W-:Y:S01]  /*d3a0*/  IADD3 R74, P0, PT, R74, R75, RZ ;  /* 0x0000004b4a4a7210 */ /* 0x000fe20007f1e0ff */
[----:B------:R-:W-:Y:S01]  /*d3b0*/  IMAD.WIDE.U32 R70, R39, R37, R70 ;  /* 0x0000002527467225 */ /* 0x000fe200078e0046 */
[----:B------:R-:W-:-:S03]  /*d3c0*/  MOV R76, R72 ;  /* 0x00000048004c7202 */ /* 0x000fc60000000f00 */
[----:B------:R-:W-:Y:S02]  /*d3d0*/  IMAD.IADD R57, R59, 0x1, R73 ;  /* 0x000000013b397824 */ /* 0x000fe400078e0249 */
[----:B------:R-:W-:-:S03]  /*d3e0*/  IMAD.WIDE.U32 R48, R38, R37, R48 ;  /* 0x0000002526307225 */ /* 0x000fc600078e0030 */
[----:B------:R-:W-:Y:S01]  /*d3f0*/  IADD3 R70, P1, PT, R57, R70, RZ ;  /* 0x0000004639467210 */ /* 0x000fe20007f3e0ff */
[C---:B------:R-:W-:Y:S02]  /*d400*/  IMAD.IADD R63, R65.reuse, 0x1, R71 ;  /* 0x00000001413f7824 */ /* 0x040fe400078e0247 */
[----:B------:R-:W-:Y:S02]  /*d410*/  IMAD.X R75, RZ, RZ, RZ, P0 ;  /* 0x000000ffff4b7224 */ /* 0x000fe400000e06ff */
[----:B------:R-:W-:Y:S01]  /*d420*/  IMAD.IADD R73, R65, 0x1, R49 ;  /* 0x0000000141497824 */ /* 0x000fe200078e0231 */
[----:B------:R-:W-:Y:S01]  /*d430*/  IADD3 R48, P0, PT, R63, R48, RZ ;  /* 0x000000303f307210 */ /* 0x000fe20007f1e0ff */
[----:B------:R-:W-:-:S04]  /*d440*/  IMAD.WIDE.U32 R74, R43, R39, R74 ;  /* 0x000000272b4a7225 */ /* 0x000fc800078e004a */
[----:B------:R-:W-:Y:S02]  /*d450*/  IMAD.X R71, RZ, RZ, RZ, P1 ;  /* 0x000000ffff477224 */ /* 0x000fe400008e06ff */
        /* <DEDUP_REMOVED lines=8> */
[----:B------:R-:W-:Y:S02]  /*d4e0*/  IMAD.X R73, RZ, RZ, RZ, P0 ;  /* 0x000000ffff497224 */ /* 0x000fe400000e06ff */
[----:B------:R-:W-:Y:S01]  /*d4f0*/  IMAD.X R71, RZ, RZ, RZ, P1 ;  /* 0x000000ffff477224 */ /* 0x000fe200008e06ff */
[----:B------:R-:W-:Y:S01]  /*d500*/  IADD3 R48, P0, PT, R57, R48, RZ ;  /* 0x0000003039307210 */ /* 0x000fe20007f1e0ff */
[----:B------:R-:W-:Y:S01]  /*d510*/  IMAD.WIDE.U32 R72, R38, R28, R72 ;  /* 0x0000001c26487225 */ /* 0x000fe200078e0048 */
[----:B------:R-:W-:-:S03]  /*d520*/  IADD3 R57, PT, PT, R65, R49, RZ ;  /* 0x0000003141397210 */ /* 0x000fc60007ffe0ff */
[----:B------:R-:W-:Y:S01]  /*d530*/  IMAD.IADD R75, R87, 0x1, R75 ;  /* 0x00000001574b7824 */ /* 0x000fe200078e024b */
        /* <DEDUP_REMOVED lines=18> */
[----:B------:R-:W-:-:S03]  /*d660*/  IMAD.WIDE.U32 R48, R43, R40, R48 ;  /* 0x000000282b307225 */ /* 0x000fc600078e0030 */
[----:B------:R-:W-:Y:S01]  /*d670*/  IADD3.X R91, PT, PT, RZ, RZ, RZ, P0, !PT ;  /* 0x000000ffff5b7210 */ /* 0x000fe200007fe4ff */
[----:B------:R-:W-:Y:S01]  /*d680*/  IMAD.IADD R89, R89, 0x1, R49 ;  /* 0x0000000159597824 */ /* 0x000fe200078e0231 */
[----:B------:R-:W-:Y:S01]  /*d690*/  MOV R49, RZ ;  /* 0x000000ff00317202 */ /* 0x000fe20000000f00 */
[----:B------:R-:W-:-:S04]  /*d6a0*/  IMAD.WIDE.U32 R72, R38, R28, R72 ;  /* 0x0000001c26487225 */ /* 0x000fc800078e0048 */
[----:B------:R-:W-:Y:S01]  /*d6b0*/  IMAD.WIDE.U32 R90, R37, R28, R90 ;  /* 0x0000001c255a7225 */ /* 0x000fe200078e005a */
[----:B------:R-:W-:-:S03]  /*d6c0*/  IADD3 R72, P0, PT, R89, R72, RZ ;  /* 0x0000004859487210 */ /* 0x000fc60007f1e0ff */
[----:B------:R-:W-:Y:S02]  /*d6d0*/  IMAD.IADD R41, R61, 0x1, R75 ;  /* 0x000000013d297824 */ /* 0x000fe400078e024b */
[C---:B------:R-:W-:Y:S02]  /*d6e0*/  IMAD.IADD R75, R59.reuse, 0x1, R73 ;  /* 0x000000013b4b7824 */ /* 0x040fe400078e0249 */
[----:B------:R-:W-:Y:S02]  /*d6f0*/  IMAD.IADD R88, R59, 0x1, R91 ;  /* 0x000000013b587824 */ /* 0x000fe400078e025b */
[----:B------:R-:W-:Y:S01]  /*d700*/  IMAD.X R73, RZ, RZ, RZ, P0 ;  /* 0x000000ffff497224 */ /* 0x000fe200000e06ff */
[----:B------:R-:W-:Y:S01]  /*d710*/  IADD3 R74, P1, PT, R75, R90, RZ ;  /* 0x0000005a4b4a7210 */ /* 0x000fe20007f3e0ff */
[----:B------:R-:W-:Y:S01]  /*d720*/  IMAD.MOV.U32 R57, RZ, RZ, RZ ;  /* 0x000000ffff397224 */ /* 0x000fe200078e00ff */
[----:B------:R-:W-:Y:S01]  /*d730*/  IADD3 R88, P0, PT, R88, R41, RZ ;  /* 0x0000002958587210 */ /* 0x000fe20007f1e0ff */
[----:B------:R-:W-:-:S04]  /*d740*/  IMAD.WIDE.U32 R40, R70, 0x3d1, RZ ;  /* 0x000003d146287825 */ /* 0x000fc800078e00ff */
[----:B------:R-:W-:Y:S02]  /*d750*/  IMAD.X R75, RZ, RZ, RZ, P1 ;  /* 0x000000ffff4b7224 */ /* 0x000fe400008e06ff */
[----:B------:R-:W-:-:S04]  /*d760*/  IMAD.WIDE.U32 R90, R43, R39, R72 ;  /* 0x000000272b5a7225 */ /* 0x000fc800078e0048 */
[----:B------:R-:W-:Y:S02]  /*d770*/  IMAD.IADD R72, R41, 0x1, R49 ;  /* 0x0000000129487824 */ /* 0x000fe400078e0231 */
[----:B------:R-:W-:Y:S02]  /*d780*/  IMAD.IADD R49, R68, 0x1, R40 ;  /* 0x0000000144317824 */ /* 0x000fe400078e0228 */
[----:B------:R-:W-:Y:S02]  /*d790*/  IMAD.X R89, RZ, RZ, RZ, P0 ;  /* 0x000000ffff597224 */ /* 0x000fe400000e06ff */
[----:B------:R-:W-:Y:S01]  /*d7a0*/  IMAD.WIDE.U32 R74, R37, R28, R74 ;  /* 0x0000001c254a7225 */ /* 0x000fe200078e004a */
[----:B------:R-:W-:-:S03]  /*d7b0*/  ISETP.GE.U32.AND P0, PT, R49, R68, PT ;  /* 0x000000443100720c */ /* 0x000fc60003f06070 */
[----:B------:R-:W-:Y:S01]  /*d7c0*/  IMAD.IADD R41, R87, 0x1, R91 ;  /* 0x0000000157297824 */ /* 0x000fe200078e025b */
[----:B------:R-:W-:Y:S01]  /*d7d0*/  IADD3 R69, PT, PT, R59, R75, RZ ;  /* 0x0000004b3b457210 */ /* 0x000fe20007ffe0ff */
[----:B------:R-:W-:Y:S01]  /*d7e0*/  IMAD.WIDE.U32 R88, R43, R37, R88 ;  /* 0x000000252b587225 */ /* 0x000fe200078e0058 */
[----:B------:R-:W-:Y:S02]  /*d7f0*/  SEL R39, RZ, 0x1, P0 ;  /* 0x00000001ff277807 */ /* 0x000fe40000000000 */
[----:B------:R-:W-:Y:S01]  /*d800*/  IADD3 R40, P1, PT, R41, R74, RZ ;  /* 0x0000004a29287210 */ /* 0x000fe20007f3e0ff */
[----:B------:R-:W-:Y:S01]  /*d810*/  IMAD.MOV.U32 R73, RZ, RZ, RZ ;  /* 0x000000ffff497224 */ /* 0x000fe200078e00ff */
[----:B------:R-:W-:Y:S01]  /*d820*/  IADD3 R68, P0, PT, R69, R88, RZ ;  /* 0x0000005845447210 */ /* 0x000fe20007f1e0ff */
[----:B------:R-:W-:Y:S02]  /*d830*/  IMAD.IADD R89, R65, 0x1, R89 ;  /* 0x0000000141597824 */ /* 0x000fe400078e0259 */
[----:B------:R-:W-:-:S02]  /*d840*/  IMAD.X R41, RZ, RZ, RZ, P1 ;  /* 0x000000ffff297224 */ /* 0x000fc400008e06ff */
[----:B------:R-:W-:Y:S02]  /*d850*/  IMAD.X R69, RZ, RZ, RZ, P0 ;  /* 0x000000ffff457224 */ /* 0x000fe400000e06ff */
[----:B------:R-:W-:-:S04]  /*d860*/  IMAD.WIDE.U32 R40, R43, R38, R40 ;  /* 0x000000262b287225 */ /* 0x000fc800078e0028 */
[----:B------:R-:W-:-:S04]  /*d870*/  IMAD.WIDE.U32 R72, R48, 0x3d1, R72 ;  /* 0x000003d130487825 */ /* 0x000fc800078e0048 */
[----:B------:R-:W-:Y:S01]  /*d880*/  IMAD.WIDE.U32 R68, R28, R28, R68 ;  /* 0x0000001c1c447225 */ /* 0x000fe200078e0044 */
[----:B------:R-:W-:Y:S02]  /*d890*/  IADD3 R39, P3, P4, R72, R64, R39 ;  /* 0x0000004048277210 */ /* 0x000fe40007c7e027 */
[----:B------:R-:W-:Y:S01]  /*d8a0*/  MOV R72, RZ ;  /* 0x000000ff00487202 */ /* 0x000fe20000000f00 */
[----:B------:R-:W-:Y:S02]  /*d8b0*/  IMAD.IADD R61, R61, 0x1, R41 ;  /* 0x000000013d3d7824 */ /* 0x000fe400078e0229 */
[----:B------:R-:W-:Y:S02]  /*d8c0*/  IMAD.IADD R38, R59, 0x1, R69 ;  /* 0x000000013b267824 */ /* 0x000fe400078e0245 */
[----:B------:R-:W-:Y:S01]  /*d8d0*/  IMAD.IADD R70, R39, 0x1, R70 ;  /* 0x0000000127467824 */ /* 0x000fe200078e0246 */
[----:B------:R-:W-:Y:S01]  /*d8e0*/  IADD3 R68, P2, PT, R61, R68, RZ ;  /* 0x000000443d447210 */ /* 0x000fe20007f5e0ff */
[----:B------:R-:W-:Y:S01]  /*d8f0*/  IMAD.IADD R72, R73, 0x1, R72 ;  /* 0x0000000149487824 */ /* 0x000fe200078e0248 */
[----:B------:R-:W-:Y:S01]  /*d900*/  IADD3 R38, P1, PT, R38, R89, RZ ;  /* 0x0000005926267210 */ /* 0x000fe20007f3e0ff */
[----:B------:R-:W-:Y:S01]  /*d910*/  IMAD.MOV.U32 R41, RZ, RZ, RZ ;  /* 0x000000ffff297224 */ /* 0x000fe200078e00ff */
[----:B------:R-:W-:Y:S01]  /*d920*/  MOV R73, RZ ;  /* 0x000000ff00497202 */ /* 0x000fe20000000f00 */
[----:B------:R-:W-:Y:S01]  /*d930*/  IMAD.X R69, RZ, RZ, RZ, P2 ;  /* 0x000000ffff457224 */ /* 0x000fe200010e06ff */
[----:B------:R-:W-:Y:S01]  /*d940*/  ISETP.GE.U32.AND P0, PT, R70, R39, PT ;  /* 0x000000274600720c */ /* 0x000fe20003f06070 */
[----:B------:R-:W-:-:S02]  /*d950*/  IMAD.X R39, RZ, RZ, RZ, P1 ;  /* 0x000000ffff277224 */ /* 0x000fc400008e06ff */
[----:B------:R-:W-:Y:S01]  /*d960*/  IMAD.WIDE.U32 R68, R43, R37, R68 ;  /* 0x000000252b447225 */ /* 0x000fe200078e0044 */
[----:B------:R-:W-:-:S03]  /*d970*/  IADD3.X R37, PT, PT, RZ, RZ, RZ, P3, P4 ;  /* 0x000000ffff257210 */ /* 0x000fc60001fe84ff */
[----:B------:R-:W-:-:S04]  /*d980*/  IMAD.WIDE.U32 R72, R90, 0x3d1, R72 ;  /* 0x000003d15a487825 */ /* 0x000fc800078e0048 */
[----:B------:R-:W-:Y:S01]  /*d990*/  IMAD.WIDE.U32 R38, R43, R28, R38 ;  /* 0x0000001c2b267225 */ /* 0x000fe200078e0026 */
[----:B------:R-:W-:Y:S02]  /*d9a0*/  IADD3 R72, P1, P2, R72, R37, R60 ;  /* 0x0000002548487210 */ /* 0x000fe40007a3e03c */
[----:B------:R-:W-:Y:S01]  /*d9b0*/  SEL R37, RZ, 0x1, P0 ;  /* 0x00000001ff257807 */ /* 0x000fe20000000000 */
[----:B------:R-:W-:Y:S02]  /*d9c0*/  IMAD.IADD R61, R65, 0x1, R69 ;  /* 0x00000001413d7824 */ /* 0x000fe400078e0245 */
[----:B------:R-:W-:Y:S01]  /*d9d0*/  IMAD.IADD R64, R73, 0x1, R41 ;  /* 0x0000000149407824 */ /* 0x000fe200078e0229 */
[----:B------:R-:W-:Y:S01]  /*d9e0*/  IADD3.X R41, PT, PT, RZ, RZ, RZ, P1, P2 ;  /* 0x000000ffff297210 */ /* 0x000fe20000fe44ff */
[----:B------:R-:W-:Y:S01]  /*d9f0*/  IMAD.MOV.U32 R65, RZ, RZ, RZ ;  /* 0x000000ffff417224 */ /* 0x000fe200078e00ff */
[----:B------:R-:W-:Y:S01]  /*da00*/  IADD3 R60, P0, PT, R61, R38, RZ ;  /* 0x000000263d3c7210 */ /* 0x000fe20007f1e0ff */
[----:B------:R-:W-:Y:S01]  /*da10*/  IMAD.IADD R42, R59, 0x1, R39 ;  /* 0x000000013b2a7824 */ /* 0x000fe200078e0227 */
[----:B------:R-:W-:Y:S01]  /*da20*/  IADD3 R48, P2, P3, R48, R72, R37 ;  /* 0x0000004830307210 */ /* 0x000fe20007b5e025 */
[----:B------:R-:W-:Y:S01]  /*da30*/  IMAD.WIDE.U32 R64, R40, 0x3d1, R64 ;  /* 0x000003d128407825 */ /* 0x000fe200078e0040 */
[----:B------:R-:W-:-:S02]  /*da40*/  IADD3.X R61, PT, PT, RZ, RZ, RZ, P0, !PT ;  /* 0x000000ffff3d7210 */ /* 0x000fc400007fe4ff */
[----:B------:R-:W-:Y:S02]  /*da50*/  IADD3.X R37, PT, PT, RZ, RZ, RZ, P2, P3 ;  /* 0x000000ffff257210 */ /* 0x000fe400017e64ff */
[----:B------:R-:W-:Y:S01]  /*da60*/  IADD3 R58, P0, P1, R64, R41, R58 ;  /* 0x00000029403a7210 */ /* 0x000fe2000791e03a */
[----:B------:R-:W-:Y:S02]  /*da70*/  IMAD.IADD R64, R65, 0x1, R57 ;  /* 0x0000000141407824 */ /* 0x000fe400078e0239 */
[----:B------:R-:W-:Y:S01]  /*da80*/  IMAD.MOV.U32 R65, RZ, RZ, RZ ;  /* 0x000000ffff417224 */ /* 0x000fe200078e00ff */
[----:B------:R-:W-:Y:S01]  /*da90*/  IADD3.X R39, PT, PT, RZ, RZ, RZ, P0, P1 ;  /* 0x000000ffff277210 */ /* 0x000fe200007e24ff */
[----:B------:R-:W-:Y:S01]  /*daa0*/  IMAD.WIDE.U32 R60, R43, R28, R60 ;  /* 0x0000001c2b3c7225 */ /* 0x000fe200078e003c */
[----:B------:R-:W-:-:S03]  /*dab0*/  IADD3 R90, P3, P4, R90, R37, R58 ;  /* 0x000000255a5a7210 */ /* 0x000fc60007c7e03a */
[----:B------:R-:W-:Y:S01]  /*dac0*/  IMAD.WIDE.U32 R64, R68, 0x3d1, R64 ;  /* 0x000003d144407825 */ /* 0x000fe200078e0040 */
[----:B------:R-:W-:-:S03]  /*dad0*/  IADD3.X R37, PT, PT, RZ, RZ, RZ, P3, P4 ;  /* 0x000000ffff257210 */ /* 0x000fc60001fe84ff */
[----:B------:R-:W-:Y:S01]  /*dae0*/  IMAD.MOV.U32 R41, RZ, RZ, RZ ;  /* 0x000000ffff297224 */ /* 0x000fe200078e00ff */
[----:B------:R-:W-:Y:S01]  /*daf0*/  IADD3 R66, P1, P2, R64, R39, R66 ;  /* 0x0000002740427210 */ /* 0x000fe20007a3e042 */
[----:B------:R-:W-:Y:S02]  /*db00*/  IMAD.IADD R59, R59, 0x1, R61 ;  /* 0x000000013b3b7824 */ /* 0x000fe400078e023d */
[----:B------:R-:W-:Y:S01]  /*db10*/  IMAD.MOV.U32 R39, RZ, RZ, RZ ;  /* 0x000000ffff277224 */ /* 0x000fe200078e00ff */
[----:B------:R-:W-:Y:S02]  /*db20*/  IADD3 R38, PT, PT, R65, R41, RZ ;  /* 0x0000002941267210 */ /* 0x000fe40007ffe0ff */
        /* <DEDUP_REMOVED lines=8> */
[----:B------:R-:W-:Y:S01]  /*dbb0*/  IMAD.WIDE.U32 R58, R43, R43, R58 ;  /* 0x0000002b2b3a7225 */ /* 0x000fe200078e003a */
[----:B------:R-:W-:Y:S02]  /*dbc0*/  IADD3.X R41, PT, PT, RZ, RZ, RZ, P0, P1 ;  /* 0x000000ffff297210 */ /* 0x000fe400007e24ff */
[----:B------:R-:W-:Y:S01]  /*dbd0*/  IADD3 R68, P2, P3, R68, R37, R62 ;  /* 0x0000002544447210 */ /* 0x000fe20007b5e03e */
[----:B------:R-:W-:Y:S02]  /*dbe0*/  IMAD.MOV.U32 R39, RZ, RZ, RZ ;  /* 0x000000ffff277224 */ /* 0x000fe400078e00ff */
        /* <DEDUP_REMOVED lines=28> */
[----:B------:R-:W-:Y:S01]  /*ddb0*/  IADD3.X R67, PT, PT, RZ, RZ, RZ, P0, P1 ;  /* 0x000000ffff437210 */ /* 0x000fe200007e24ff */
[----:B------:R-:W-:-:S03]  /*ddc0*/  IMAD.MOV.U32 R60, RZ, RZ, R39 ;  /* 0x000000ffff3c7224 */ /* 0x000fc600078e0027 */
[----:B------:R-:W-:Y:S01]  /*ddd0*/  IADD3 R48, P0, P1, R37, R67, R48 ;  /* 0x0000004325307210 */ /* 0x000fe2000791e030 */
[----:B------:R-:W-:-:S03]  /*dde0*/  IMAD.MOV.U32 R37, RZ, RZ, R69 ;  /* 0x000000ffff257224 */ /* 0x000fc600078e0045 */
[----:B------:R-:W-:-:S04]  /*ddf0*/  IADD3.X R65, PT, PT, RZ, RZ, RZ, P0, P1 ;  /* 0x000000ffff417210 */ /* 0x000fc800007e24ff */
[----:B------:R-:W-:-:S05]  /*de00*/  IADD3 R43, P0, PT, R65, R90, RZ ;  /* 0x0000005a412b7210 */ /* 0x000fca0007f1e0ff */
[----:B------:R-:W-:Y:S02]  /*de10*/  IMAD.X R63, RZ, RZ, RZ, P0 ;  /* 0x000000ffff3f7224 */ /* 0x000fe400000e06ff */
[----:B------:R-:W-:-:S03]  /*de20*/  IMAD.MOV.U32 R62, RZ, RZ, R43 ;  /* 0x000000ffff3e7224 */ /* 0x000fc600078e002b */
[----:B------:R-:W-:-:S05]  /*de30*/  IADD3 R38, P0, PT, R63, R66, RZ ;  /* 0x000000423f267210 */ /* 0x000fca0007f1e0ff */
[----:B------:R-:W-:-:S05]  /*de40*/  IMAD.X R59, RZ, RZ, RZ, P0 ;  /* 0x000000ffff3b7224 */ /* 0x000fca00000e06ff */
[----:B------:R-:W-:-:S04]  /*de50*/  IADD3 R49, P0, PT, R59, R68, RZ ;  /* 0x000000443b317210 */ /* 0x000fc80007f1e0ff */
[----:B------:R-:W-:Y:S01]  /*de60*/  MOV R58, R49 ;  /* 0x00000031003a7202 */ /* 0x000fe20000000f00 */
[----:B------:R-:W-:-:S05]  /*de70*/  IMAD.X R61, RZ, RZ, RZ, P0 ;  /* 0x000000ffff3d7224 */ /* 0x000fca00000e06ff */
[----:B------:R-:W-:-:S04]  /*de80*/  IADD3 R40, P0, PT, R61, R40, RZ ;  /* 0x000000283d287210 */ /* 0x000fc80007f1e0ff */
[----:B------:R-:W-:Y:S01]  /*de90*/  IADD3.X R57, PT, PT, RZ, RZ, RZ, P0, !PT ;  /* 0x000000ffff397210 */ /* 0x000fe200007fe4ff */
[----:B------:R-:W-:-:S04]  /*dea0*/  IMAD.MOV.U32 R56, RZ, RZ, R40 ;  /* 0x000000ffff387224 */ /* 0x000fc800078e0028 */
[----:B------:R-:W-:Y:S02]  /*deb0*/  IMAD.IADD R41, R57, 0x1, R42 ;  /* 0x0000000139297824 */ /* 0x000fe400078e022a */
[----:B------:R-:W-:-:S03]  /*dec0*/  IMAD.MOV.U32 R42, RZ, RZ, R38 ;  /* 0x000000ffff2a7224 */ /* 0x000fc600078e0026 */
[----:B------:R-:W-:-:S13]  /*ded0*/  ISETP.GE.U32.AND P0, PT, R41, R4, PT ;  /* 0x000000042900720c */ /* 0x000fda0003f06070 */
[----:B------:R-:W-:Y:S05]  /*dee0*/  @!P0 BRA `(.L_x_36) ;  /* 0x0000000000e88947 */ /* 0x000fea0003800000 */
[----:B------:R-:W0:Y:S01]  /*def0*/  LDC R4, c[0x3][0x1c] ;  /* 0x00c00700ff047b82 */ /* 0x000e220000000800 */
[----:B------:R-:W-:-:S07]  /*df00*/  IMAD.MOV.U32 R28, RZ, RZ, R48 ;  /* 0x000000ffff1c7224 */ /* 0x000fce00078e0030 */
.L_x_38:
        /* <DEDUP_REMOVED lines=25> */
.L_x_37:
[----:B------:R-:W-:-:S05]  /*e0a0*/  IADD3 R69, P0, PT, -R52, R69, RZ ;  /* 0x0000004534457210 */ /* 0x000fca0007f1e1ff */
[----:B------:R-:W-:-:S05]  /*e0b0*/  IMAD.X R64, RZ, RZ, ~R53, P0 ;  /* 0x000000ffff407224 */ /* 0x000fca00000e0e35 */
        /* <DEDUP_REMOVED lines=25> */
[----:B------:R-:W-:Y:S02]  /*e250*/  IADD3 R41, PT, PT, R41, -R4, -R28 ;  /* 0x8000000429297210 */ /* 0x000fe40007ffe81c */
[----:B------:R-:W-:Y:S02]  /*e260*/  MOV R28, R48 ;  /* 0x00000030001c7202 */ /* 0x000fe40000000f00 */
[----:B------:R-:W-:-:S13]  /*e270*/  ISETP.GE.U32.AND P0, PT, R41, R4, PT ;  /* 0x000000042900720c */ /* 0x000fda0003f06070 */
[----:B------:R-:W-:Y:S05]  /*e280*/  @P0 BRA `(.L_x_38) ;  /* 0xfffffffc00200947 */ /* 0x000fea000383ffff */
.L_x_36:
[----:B------:R-:W-:Y:S01]  /*e290*/  SHF.L.U64.HI R38, R56, 0x1, R57 ;  /* 0x0000000138267819 */ /* 0x000fe20000010239 */
[----:B------:R-:W-:Y:S01]  /*e2a0*/  IMAD.MOV.U32 R39, RZ, RZ, RZ ;  /* 0x000000ffff277224 */ /* 0x000fe200078e00ff */
[----:B------:R-:W-:Y:S01]  /*e2b0*/  SHF.R.U64 R43, R69, 0x1f, R64 ;  /* 0x0000001f452b7819 */ /* 0x000fe20000001240 */
[----:B------:R-:W-:Y:S01]  /*e2c0*/  IMAD.SHL.U32 R37, R37, 0x2, RZ ;  /* 0x0000000225257824 */ /* 0x000fe200078e00ff */
[----:B------:R-:W-:Y:S02]  /*e2d0*/  LOP3.LUT R38, R38, 0x1, RZ, 0xc0, !PT ;  /* 0x0000000126267812 */ /* 0x000fe400078ec0ff */
[C---:B------:R-:W-:Y:S02]  /*e2e0*/  SHF.L.U32 R28, R60.reuse, 0x1, RZ ;  /* 0x000000013c1c7819 */ /* 0x040fe400000006ff */
[----:B------:R-:W-:Y:S01]  /*e2f0*/  LOP3.LUT R43, R43, 0x1, RZ, 0xc0, !PT ;  /* 0x000000012b2b7812 */ /* 0x000fe200078ec0ff */
[----:B------:R-:W-:Y:S01]  /*e300*/  IMAD.WIDE.U32 R40, R41, 0x2, R38 ;  /* 0x0000000229287825 */ /* 0x000fe200078e0026 */
[----:B------:R-:W-:-:S02]  /*e310*/  SHF.L.U64.HI R60, R60, 0x1, R67 ;  /* 0x000000013c3c7819 */ /* 0x000fc40000010243 */
[C---:B------:R-:W-:Y:S01]  /*e320*/  SHF.L.U64.HI R65, R48.reuse, 0x1, R65 ;  /* 0x0000000130417819 */ /* 0x040fe20000010241 */
[----:B------:R-:W-:Y:S01]  /*e330*/  IMAD.SHL.U32 R48, R48, 0x2, RZ ;  /* 0x0000000230307824 */ /* 0x000fe200078e00ff */
[----:B------:R-:W-:Y:S02]  /*e340*/  ISETP.GT.U32.AND P0, PT, R40, -0x1, PT ;  /* 0xffffffff2800780c */ /* 0x000fe40003f04070 */
[----:B------:R-:W-:Y:S02]  /*e350*/  SHF.L.U64.HI R63, R62, 0x1, R63 ;  /* 0x000000013e3f7819 */ /* 0x000fe4000001023f */
[----:B------:R-:W-:Y:S01]  /*e360*/  ISETP.GT.U32.AND.EX P0, PT, R41, RZ, PT, P0 ;  /* 0x000000ff2900720c */ /* 0x000fe20003f04100 */
[----:B------:R-:W-:Y:S01]  /*e370*/  IMAD.SHL.U32 R41, R58, 0x2, RZ ;  /* 0x000000023a297824 */ /* 0x000fe200078e00ff */
[C---:B------:R-:W-:Y:S01]  /*e380*/  SHF.L.U64.HI R59, R42.reuse, 0x1, R59 ;  /* 0x000000012a3b7819 */ /* 0x040fe2000001023b */
[----:B------:R-:W-:Y:S01]  /*e390*/  IMAD.SHL.U32 R42, R42, 0x2, RZ ;  /* 0x000000022a2a7824 */ /* 0x000fe200078e00ff */
[----:B------:R-:W-:-:S02]  /*e3a0*/  SHF.L.U64.HI R57, R58, 0x1, R61 ;  /* 0x000000013a397819 */ /* 0x000fc4000001023d */
[----:B------:R-:W-:Y:S01]  /*e3b0*/  LOP3.LUT R67, R43, 0xfffffffe, R28, 0xf8, !PT ;  /* 0xfffffffe2b437812 */ /* 0x000fe200078ef81c */
[----:B------:R-:W-:Y:S01]  /*e3c0*/  IMAD.SHL.U32 R43, R62, 0x2, RZ ;  /* 0x000000023e2b7824 */ /* 0x000fe200078e00ff */
[----:B------:R-:W-:Y:S02]  /*e3d0*/  SHF.L.U32 R28, R56, 0x1, RZ ;  /* 0x00000001381c7819 */ /* 0x000fe400000006ff */
[----:B------:R-:W-:Y:S01]  /*e3e0*/  LOP3.LUT R60, R60, 0x1, RZ, 0xc0, !PT ;  /* 0x000000013c3c7812 */ /* 0x000fe200078ec0ff */
[----:B------:R-:W-:Y:S01]  /*e3f0*/  IMAD.MOV.U32 R61, RZ, RZ, R67 ;  /* 0x000000ffff3d7224 */ /* 0x000fe200078e0043 */
[----:B------:R-:W-:Y:S02]  /*e400*/  LOP3.LUT R65, R65, 0x1, RZ, 0xc0, !PT ;  /* 0x0000000141417812 */ /* 0x000fe400078ec0ff */
[----:B------:R-:W-:Y:S02]  /*e410*/  LOP3.LUT R63, R63, 0x1, RZ, 0xc0, !PT ;  /* 0x000000013f3f7812 */ /* 0x000fe400078ec0ff */
[----:B------:R-:W-:-:S02]  /*e420*/  LOP3.LUT R59, R59, 0x1, RZ, 0xc0, !PT ;  /* 0x000000013b3b7812 */ /* 0x000fc400078ec0ff */
[----:B------:R-:W-:Y:S02]  /*e430*/  LOP3.LUT R57, R57, 0x1, RZ, 0xc0, !PT ;  /* 0x0000000139397812 */ /* 0x000fe400078ec0ff */
[----:B------:R-:W-:Y:S02]  /*e440*/  LOP3.LUT R48, R60, 0xfffffffe, R48, 0xf8, !PT ;  /* 0xfffffffe3c307812 */ /* 0x000fe400078ef830 */
[----:B------:R-:W-:Y:S02]  /*e450*/  LOP3.LUT R58, R65, 0xfffffffe, R43, 0xf8, !PT ;  /* 0xfffffffe413a7812 */ /* 0x000fe400078ef82b */
[----:B------:R-:W-:Y:S02]  /*e460*/  LOP3.LUT R42, R63, 0xfffffffe, R42, 0xf8, !PT ;  /* 0xfffffffe3f2a7812 */ /* 0x000fe400078ef82a */
[----:B------:R-:W-:Y:S02]  /*e470*/  LOP3.LUT R56, R59, 0xfffffffe, R41, 0xf8, !PT ;  /* 0xfffffffe3b387812 */ /* 0x000fe400078ef829 */
[----:B------:R-:W-:Y:S01]  /*e480*/  LOP3.LUT R49, R57, 0xfffffffe, R28, 0xf8, !PT ;  /* 0xfffffffe39317812 */ /* 0x000fe200078ef81c */
        /* <DEDUP_REMOVED lines=28> */
.L_x_39:
[----:B------:R-:W-:-:S05]  /*e650*/  IADD3 R37, P0, PT, R37, -R52, RZ ;  /* 0x8000003425257210 */ /* 0x000fca0007f1e0ff */
        /* <DEDUP_REMOVED lines=21> */
.L_x_40:
[----:B------:R-:W-:Y:S01]  /*e7b0*/  SHF.L.U64.HI R38, R49, 0x1, R38 ;  /* 0x0000000131267819 */ /* 0x000fe20000010226 */
[----:B------:R-:W-:Y:S01]  /*e7c0*/  IMAD.MOV.U32 R39, RZ, RZ, RZ ;  /* 0x000000ffff277224 */ /* 0x000fe200078e00ff */
[----:B------:R-:W-:Y:S01]  /*e7d0*/  SHF.R.U32.HI R28, RZ, 0x1f, R37 ;  /* 0x0000001fff1c7819 */ /* 0x000fe20000011625 */
[----:B------:R-:W-:Y:S01]  /*e7e0*/  IMAD.SHL.U32 R43, R61, 0x2, RZ ;  /* 0x000000023d2b7824 */ /* 0x000fe200078e00ff */
[----:B------:R-:W-:Y:S01]  /*e7f0*/  LOP3.LUT R38, R38, 0x1, RZ, 0xc0, !PT ;  /* 0x0000000126267812 */ /* 0x000fe200078ec0ff */
[----:B------:R-:W-:Y:S01]  /*e800*/  IMAD.SHL.U32 R37, R37, 0x2, RZ ;  /* 0x0000000225257824 */ /* 0x000fe200078e00ff */
[----:B------:R-:W-:Y:S02]  /*e810*/  SHF.L.U64.HI R61, R61, 0x1, R60 ;  /* 0x000000013d3d7819 */ /* 0x000fe4000001023c */
[----:B------:R-:W-:Y:S01]  /*e820*/  LOP3.LUT R67, R28, 0xfffffffe, R43, 0xf8, !PT ;  /* 0xfffffffe1c437812 */ /* 0x000fe200078ef82b */
[----:B------:R-:W-:Y:S01]  /*e830*/  IMAD.WIDE.U32 R40, R40, 0x2, R38 ;  /* 0x0000000228287825 */ /* 0x000fe200078e0026 */
[----:B------:R-:W-:-:S02]  /*e840*/  SHF.L.U64.HI R64, R48, 0x1, R65 ;  /* 0x0000000130407819 */ /* 0x000fc40000010241 */
[----:B------:R-:W-:Y:S01]  /*e850*/  SHF.L.U64.HI R62, R58, 0x1, R63 ;  /* 0x000000013a3e7819 */ /* 0x000fe2000001023f */
[----:B------:R-:W-:Y:S01]  /*e860*/  IMAD.SHL.U32 R48, R48, 0x2, RZ ;  /* 0x0000000230307824 */ /* 0x000fe200078e00ff */
[----:B------:R-:W-:Y:S01]  /*e870*/  ISETP.GT.U32.AND P0, PT, R40, -0x1, PT ;  /* 0xffffffff2800780c */ /* 0x000fe20003f04070 */
[----:B------:R-:W-:Y:S01]  /*e880*/  IMAD.SHL.U32 R28, R49, 0x2, RZ ;  /* 0x00000002311c7824 */ /* 0x000fe200078e00ff */
[----:B------:R-:W-:Y:S02]  /*e890*/  SHF.L.U32 R43, R58, 0x1, RZ ;  /* 0x000000013a2b7819 */ /* 0x000fe400000006ff */
[----:B------:R-:W-:Y:S01]  /*e8a0*/  ISETP.GT.U32.AND.EX P0, PT, R41, RZ, PT, P0 ;  /* 0x000000ff2900720c */ /* 0x000fe20003f04100 */
[----:B------:R-:W-:Y:S01]  /*e8b0*/  IMAD.SHL.U32 R41, R56, 0x2, RZ ;  /* 0x0000000238297824 */ /* 0x000fe200078e00ff */
[C---:B------:R-:W-:Y:S01]  /*e8c0*/  SHF.L.U64.HI R60, R42.reuse, 0x1, R59 ;  /* 0x000000012a3c7819 */ /* 0x040fe2000001023b */
[----:B------:R-:W-:Y:S01]  /*e8d0*/  IMAD.SHL.U32 R42, R42, 0x2, RZ ;  /* 0x000000022a2a7824 */ /* 0x000fe200078e00ff */
[----:B------:R-:W-:-:S02]  /*e8e0*/  SHF.L.U64.HI R58, R56, 0x1, R57 ;  /* 0x00000001383a7819 */ /* 0x000fc40000010239 */
[----:B------:R-:W-:Y:S02]  /*e8f0*/  LOP3.LUT R61, R61, 0x1, RZ, 0xc0, !PT ;  /* 0x000000013d3d7812 */ /* 0x000fe400078ec0ff */
[----:B------:R-:W-:Y:S02]  /*e900*/  LOP3.LUT R64, R64, 0x1, RZ, 0xc0, !PT ;  /* 0x0000000140407812 */ /* 0x000fe400078ec0ff */
[----:B------:R-:W-:Y:S02]  /*e910*/  LOP3.LUT R60, R60, 0x1, RZ, 0xc0, !PT ;  /* 0x000000013c3c7812 */ /* 0x000fe400078ec0ff */
[----:B------:R-:W-:Y:S02]  /*e920*/  LOP3.LUT R62, R62, 0x1, RZ, 0xc0, !PT ;  /* 0x000000013e3e7812 */ /* 0x000fe400078ec0ff */
[----:B------:R-:W-:Y:S02]  /*e930*/  LOP3.LUT R58, R58, 0x1, RZ, 0xc0, !PT ;  /* 0x000000013a3a7812 */ /* 0x000fe400078ec0ff */
[----:B------:R-:W-:-:S02]  /*e940*/  LOP3.LUT R66, R61, 0xfffffffe, R48, 0xf8, !PT ;  /* 0xfffffffe3d427812 */ /* 0x000fc400078ef830 */
[----:B------:R-:W-:Y:S01]  /*e950*/  LOP3.LUT R49, R64, 0xfffffffe, R43, 0xf8, !PT ;  /* 0xfffffffe40317812 */ /* 0x000fe200078ef82b */
[----:B------:R-:W-:Y:S01]  /*e960*/  IMAD.MOV.U32 R43, RZ, RZ, R67 ;  /* 0x000000ffff2b7224 */ /* 0x000fe200078e0043 */
[----:B------:R-:W-:Y:S02]  /*e970*/  LOP3.LUT R57, R60, 0xfffffffe, R41, 0xf8, !PT ;  /* 0xfffffffe3c397812 */ /* 0x000fe400078ef829 */
        /* <DEDUP_REMOVED lines=33> */
.L_x_41:
        /* <DEDUP_REMOVED lines=22> */
.L_x_42:
[C---:B------:R-:W-:Y:S01]  /*ecf0*/  SHF.L.U64.HI R42, R41.reuse, 0x1, R42 ;  /* 0x00000001292a7819 */ /* 0x040fe2000001022a */
[----:B------:R-:W-:Y:S01]  /*ed00*/  IMAD.SHL.U32 R41, R41, 0x2, RZ ;  /* 0x0000000229297824 */ /* 0x000fe200078e00ff */
[----:B------:R-:W-:Y:S02]  /*ed10*/  SHF.L.U64.HI R38, R56, 0x1, R38 ;  /* 0x0000000138267819 */ /* 0x000fe40000010226 */
[----:B------:R-:W-:Y:S02]  /*ed20*/  SHF.L.U32 R39, R49, 0x1, RZ ;  /* 0x0000000131277819 */ /* 0x000fe400000006ff */
[----:B------:R-:W-:Y:S02]  /*ed30*/  LOP3.LUT R42, R42, 0x1, RZ, 0xc0, !PT ;  /* 0x000000012a2a7812 */ /* 0x000fe400078ec0ff */
[----:B------:R-:W-:Y:S02]  /*ed40*/  LOP3.LUT R38, R38, 0x1, RZ, 0xc0, !PT ;  /* 0x0000000126267812 */ /* 0x000fe400078ec0ff */
[----:B------:R-:W-:Y:S01]  /*ed50*/  LOP3.LUT R61, R42, 0xfffffffe, R39, 0xf8, !PT ;  /* 0xfffffffe2a3d7812 */ /* 0x000fe200078ef827 */
[----:B------:R-:W-:Y:S01]  /*ed60*/  IMAD.MOV.U32 R39, RZ, RZ, RZ ;  /* 0x000000ffff277224 */ /* 0x000fe200078e00ff */
[C---:B------:R-:W-:Y:S01]  /*ed70*/  SHF.L.U64.HI R48, R43.reuse, 0x1, R48 ;  /* 0x000000012b307819 */ /* 0x040fe20000010230 */
[----:B------:R-:W-:Y:S01]  /*ed80*/  IMAD.SHL.U32 R43, R43, 0x2, RZ ;  /* 0x000000022b2b7824 */ /* 0x000fe200078e00ff */
[----:B------:R-:W-:Y:S01]  /*ed90*/  SHF.R.U32.HI R28, RZ, 0x1f, R37 ;  /* 0x0000001fff1c7819 */ /* 0x000fe20000011625 */
[----:B------:R-:W-:Y:S01]  /*eda0*/  IMAD.WIDE.U32 R38, R40, 0x2, R38 ;  /* 0x0000000228267825 */ /* 0x000fe200078e0026 */
[----:B------:R-:W-:-:S02]  /*edb0*/  LOP3.LUT R48, R48, 0x1, RZ, 0xc0, !PT ;  /* 0x0000000130307812 */ /* 0x000fc400078ec0ff */
[----:B------:R-:W-:Y:S01]  /*edc0*/  LOP3.LUT R74, R28, 0xfffffffe, R43, 0xf8, !PT ;  /* 0xfffffffe1c4a7812 */ /* 0x000fe200078ef82b */
[----:B------:R-:W-:Y:S01]  /*edd0*/  IMAD.SHL.U32 R42, R59, 0x2, RZ ;  /* 0x000000023b2a7824 */ /* 0x000fe200078e00ff */
[----:B------:R-:W-:Y:S01]  /*ede0*/  ISETP.GT.U32.AND P0, PT, R38, -0x1, PT ;  /* 0xffffffff2600780c */ /* 0x000fe20003f04070 */
[----:B------:R-:W-:Y:S01]  /*edf0*/  IMAD.SHL.U32 R40, R57, 0x2, RZ ;  /* 0x0000000239287824 */ /* 0x000fe200078e00ff */
[----:B------:R-:W-:Y:S01]  /*ee00*/  SHF.L.U64.HI R49, R49, 0x1, R62 ;  /* 0x0000000131317819 */ /* 0x000fe2000001023e */
[----:B------:R-:W-:Y:S01]  /*ee10*/  IMAD.SHL.U32 R28, R56, 0x2, RZ ;  /* 0x00000002381c7824 */ /* 0x000fe200078e00ff */
[----:B------:R-:W-:Y:S02]  /*ee20*/  ISETP.GT.U32.AND.EX P0, PT, R39, RZ, PT, P0 ;  /* 0x000000ff2700720c */ /* 0x000fe40003f04100 */
[----:B------:R-:W-:Y:S02]  /*ee30*/  SHF.L.U64.HI R43, R59, 0x1, R60 ;  /* 0x000000013b2b7819 */ /* 0x000fe4000001023c */
[----:B------:R-:W-:-:S02]  /*ee40*/  LOP3.LUT R48, R48, 0xfffffffe, R41, 0xf8, !PT ;  /* 0xfffffffe30307812 */ /* 0x000fc400078ef829 */
[----:B------:R-:W-:Y:S02]  /*ee50*/  SHF.L.U64.HI R41, R57, 0x1, R58 ;  /* 0x0000000139297819 */ /* 0x000fe4000001023a */
[----:B------:R-:W-:Y:S02]  /*ee60*/  LOP3.LUT R49, R49, 0x1, RZ, 0xc0, !PT ;  /* 0x0000000131317812 */ /* 0x000fe400078ec0ff */
[----:B------:R-:W-:Y:S02]  /*ee70*/  LOP3.LUT R43, R43, 0x1, RZ, 0xc0, !PT ;  /* 0x000000012b2b7812 */ /* 0x000fe400078ec0ff */
[----:B------:R-:W-:Y:S02]  /*ee80*/  LOP3.LUT R41, R41, 0x1, RZ, 0xc0, !PT ;  /* 0x0000000129297812 */ /* 0x000fe400078ec0ff */
[----:B------:R-:W-:Y:S02]  /*ee90*/  LOP3.LUT R42, R49, 0xfffffffe, R42, 0xf8, !PT ;  /* 0xfffffffe312a7812 */ /* 0x000fe400078ef82a */
[----:B------:R-:W-:-:S02]  /*eea0*/  LOP3.LUT R43, R43, 0xfffffffe, R40, 0xf8, !PT ;  /* 0xfffffffe2b2b7812 */ /* 0x000fc400078ef828 */
[----:B------:R-:W-:Y:S01]  /*eeb0*/  LOP3.LUT R40, R41, 0xfffffffe, R28, 0xf8, !PT ;  /* 0xfffffffe29287812 */ /* 0x000fe200078ef81c */
[----:B------:R-:W-:Y:S01]  /*eec0*/  IMAD.MOV.U32 R41, RZ, RZ, R38 ;  /* 0x000000ffff297224 */ /* 0x000fe200078e0026 */
[----:B------:R-:W-:Y:S01]  /*eed0*/  SHF.L.U32 R75, R37, 0x1, RZ ;  /* 0x00000001254b7819 */ /* 0x000fe200000006ff */
[----:B------:R-:W-:Y:S02]  /*eee0*/  IMAD.MOV.U32 R28, RZ, RZ, R48 ;  /* 0x000000ffff1c7224 */ /* 0x000fe400078e0030 */
[----:B------:R-:W-:Y:S02]  /*eef0*/  IMAD.MOV.U32 R37, RZ, RZ, R61 ;  /* 0x000000ffff257224 */ /* 0x000fe400078e003d */
[----:B------:R-:W-:Y:S02]  /*ef00*/  IMAD.MOV.U32 R38, RZ, RZ, R42 ;  /* 0x000000ffff267224 */ /* 0x000fe400078e002a */
        /* <DEDUP_REMOVED lines=29> */
.L_x_43:
        /* <DEDUP_REMOVED lines=22> */
.L_x_44:
[----:B------:R-:W-:-:S04]  /*f240*/  IMAD.WIDE.U32 R58, R17, R19, RZ ;  /* 0x00000013113a7225 */ /* 0x000fc800078e00ff */
[----:B------:R-:W-:Y:S01]  /*f250*/  IMAD.MOV.U32 R43, RZ, RZ, RZ ;  /* 0x000000ffff2b7224 */ /* 0x000fe200078e00ff */
[----:B------:R-:W-:Y:S01]  /*f260*/  MOV R42, R59 ;  /* 0x0000003b002a7202 */ /* 0x000fe20000000f00 */
[----:B------:R-:W-:Y:S02]  /*f270*/  IMAD.MOV.U32 R49, RZ, RZ, RZ ;  /* 0x000000ffff317224 */ /* 0x000fe400078e00ff */
[----:B------:R-:W-:Y:S02]  /*f280*/  IMAD.MOV.U32 R61, RZ, RZ, RZ ;  /* 0x000000ffff3d7224 */ /* 0x000fe400078e00ff */
[----:B------:R-:W-:-:S04]  /*f290*/  IMAD.WIDE.U32 R42, R19, R16, R42 ;  /* 0x00000010132a7225 */ /* 0x000fc800078e002a */
[----:B------:R-:W-:Y:S02]  /*f2a0*/  IMAD.MOV.U32 R48, RZ, RZ, R43 ;  /* 0x000000ffff307224 */ /* 0x000fe400078e002b */
[----:B------:R-:W-:Y:S02]  /*f2b0*/  IMAD.MOV.U32 R43, RZ, RZ, RZ ;  /* 0x000000ffff2b7224 */ /* 0x000fe400078e00ff */
[----:B------:R-:W-:-:S04]  /*f2c0*/  IMAD.WIDE.U32 R48, R19, R15, R48 ;  /* 0x0000000f13307225 */ /* 0x000fc800078e0030 */
[----:B------:R-:W-:Y:S01]  /*f2d0*/  IMAD.WIDE.U32 R42, R55, R17, R42 ;  /* 0x00000011372a7225 */ /* 0x000fe200078e002a */
[----:B------:R-:W-:-:S03]  /*f2e0*/  MOV R60, R49 ;  /* 0x00000031003c7202 */ /* 0x000fc60000000f00 */
[----:B------:R-:W-:Y:S01]  /*f2f0*/  IMAD.MOV.U32 R65, RZ, RZ, RZ ;  /* 0x000000ffff417224 */ /* 0x000fe200078e00ff */
[----:B------:R-:W-:Y:S01]  /*f300*/  IADD3 R56, P0, PT, R48, R43, RZ ;  /* 0x0000002b30387210 */ /* 0x000fe20007f1e0ff */
[----:B------:R-:W-:-:S04]  /*f310*/  IMAD.WIDE.U32 R60, R19, R14, R60 ;  /* 0x0000000e133c7225 */ /* 0x000fc800078e003c */
[----:B------:R-:W-:Y:S02]  /*f320*/  IMAD.X R57, RZ, RZ, RZ, P0 ;  /* 0x000000ffff397224 */ /* 0x000fe400000e06ff */
[----:B------:R-:W-:Y:S02]  /*f330*/  IMAD.MOV.U32 R64, RZ, RZ, R61 ;  /* 0x000000ffff407224 */ /* 0x000fe400078e003d */
[----:B------:R-:W-:-:S04]  /*f340*/  IMAD.WIDE.U32 R56, R55, R16, R56 ;  /* 0x0000001037387225 */ /* 0x000fc800078e0038 */
[----:B------:R-:W-:Y:S01]  /*f350*/  IMAD.WIDE.U32 R64, R19, R12, R64 ;  /* 0x0000000c13407225 */ /* 0x000fe200078e0040 */
[----:B------:R-:W-:-:S03]  /*f360*/  IADD3 R48, P0, PT, R60, R57, RZ ;  /* 0x000000393c307210 */ /* 0x000fc60007f1e0ff */
[----:B------:R-:W-:Y:S02]  /*f370*/  IMAD.MOV.U32 R57, RZ, RZ, RZ ;  /* 0x000000ffff397224 */ /* 0x000fe400078e00ff */
[----:B------:R-:W-:Y:S02]  /*f380*/  IMAD.X R49, RZ, RZ, RZ, P0 ;  /* 0x000000ffff317224 */ /* 0x000fe400000e06ff */
[----:B------:R-:W-:-:S04]  /*f390*/  IMAD.WIDE.U32 R56, R54, R17, R56 ;  /* 0x0000001136387225 */ /* 0x000fc800078e0038 */
[----:B------:R-:W-:-:S05]  /*f3a0*/  IMAD.WIDE.U32 R48, R55, R15, R48 ;  /* 0x0000000f37307225 */ /* 0x000fca00078e0030 */
[----:B------:R-:W-:Y:S01]  /*f3b0*/  IADD3 R62, P0, PT, R64, R49, RZ ;  /* 0x00000031403e7210 */ /* 0x000fe20007f1e0ff */
[----:B------:R-:W-:Y:S01]  /*f3c0*/  IMAD.MOV.U32 R64, RZ, RZ, R65 ;  /* 0x000000ffff407224 */ /* 0x000fe200078e0041 */
[----:B------:R-:W-:Y:S01]  /*f3d0*/  IADD3 R48, P1, PT, R48, R57, RZ ;  /* 0x0000003930307210 */ /* 0x000fe20007f3e0ff */
[----:B------:R-:W-:Y:S01]  /*f3e0*/  IMAD.MOV.U32 R65, RZ, RZ, RZ ;  /* 0x000000ffff417224 */ /* 0x000fe200078e00ff */
[----:B------:R-:W-:-:S03]  /*f3f0*/  IADD3.X R63, PT, PT, RZ, RZ, RZ, P0, !PT ;  /* 0x000000ffff3f7210 */ /* 0x000fc600007fe4ff */
[----:B------:R-:W-:Y:S02]  /*f400*/  IMAD.X R49, RZ, RZ, RZ, P1 ;  /* 0x000000ffff317224 */ /* 0x000fe400008e06ff */
[----:B------:R-:W-:-:S04]  /*f410*/  IMAD.WIDE.U32 R64, R19, R13, R64 ;  /* 0x0000000d13407225 */ /* 0x000fc800078e0040 */
[----:B------:R-:W-:-:S04]  /*f420*/  IMAD.WIDE.U32 R62, R55, R14, R62 ;  /* 0x0000000e373e7225 */ /* 0x000fc800078e003e */
[----:B------:R-:W-:Y:S01]  /*f430*/  IMAD.WIDE.U32 R48, R54, R16, R48 ;  /* 0x0000001036307225 */ /* 0x000fe200078e0030 */
[----:B------:R-:W-:Y:S02]  /*f440*/  IADD3 R60, P0, PT, R64, R63, RZ ;  /* 0x0000003f403c7210 */ /* 0x000fe40007f1e0ff */
[----:B------:R-:W-:Y:S01]  /*f450*/  MOV R64, R65 ;  /* 0x0000004100407202 */ /* 0x000fe20000000f00 */
[----:B------:R-:W-:Y:S01]  /*f460*/  IMAD.MOV.U32 R65, RZ, RZ, RZ ;  /* 0x000000ffff417224 */ /* 0x000fe200078e00ff */
[----:B------:R-:W-:Y:S01]  /*f470*/  IADD3 R62, P1, PT, R62, R49, RZ ;  /* 0x000000313e3e7210 */ /* 0x000fe20007f3e0ff */
[----:B------:R-:W-:Y:S02]  /*f480*/  IMAD.X R61, RZ, RZ, RZ, P0 ;  /* 0x000000ffff3d7224 */ /* 0x000fe400000e06ff */
[----:B------:R-:W-:Y:S02]  /*f490*/  IMAD.MOV.U32 R49, RZ, RZ, RZ ;  /* 0x000000ffff317224 */ /* 0x000fe400078e00ff */
[----:B------:R-:W-:-:S02]  /*f4a0*/  IMAD.X R63, RZ, RZ, RZ, P1 ;  /* 0x000000ffff3f7224 */ /* 0x000fc400008e06ff */
[----:B------:R-:W-:-:S04]  /*f4b0*/  IMAD.WIDE.U32 R64, R19, R10, R64 ;  /* 0x0000000a13407225 */ /* 0x000fc800078e0040 */
[----:B------:R-:W-:-:S04]  /*f4c0*/  IMAD.WIDE.U32 R60, R55, R12, R60 ;  /* 0x0000000c373c7225 */ /* 0x000fc800078e003c */
[----:B------:R-:W-:Y:S01]  /*f4d0*/  IMAD.WIDE.U32 R62, R54, R15, R62 ;  /* 0x0000000f363e7225 */ /* 0x000fe200078e003e */
[----:B------:R-:W-:Y:S02]  /*f4e0*/  IADD3 R66, P0, PT, R64, R61, RZ ;  /* 0x0000003d40427210 */ /* 0x000fe40007f1e0ff */
[----:B------:R-:W-:Y:S01]  /*f4f0*/  MOV R64, R65 ;  /* 0x0000004100407202 */ /* 0x000fe20000000f00 */
        /* <DEDUP_REMOVED lines=22> */
[----:B------:R-:W-:Y:S02]  /*f660*/  IADD3 R70, P1, PT, R70, R67, RZ ;  /* 0x0000004346467210 */ /* 0x000fe40007f3e0ff */
[----:B------:R-:W-:Y:S01]  /*f670*/  IADD3.X R65, PT, PT, RZ, RZ, RZ, P0, !PT ;  /* 0x000000ffff417210 */ /* 0x000fe200007fe4ff */
[----:B------:R-:W-:Y:S01]  /*f680*/  IMAD.WIDE.U32 R62, R50, R17, R62 ;  /* 0x00000011323e7225 */ /* 0x000fe200078e003e */
[----:B------:R-:W-:-:S03]  /*f690*/  IADD3 R66, P2, PT, R66, R61, RZ ;  /* 0x0000003d42427210 */ /* 0x000fc60007f5e0ff */
        /* <DEDUP_REMOVED lines=13> */
[----:B------:R-:W-:Y:S01]  /*f770*/  IMAD.MOV.U32 R61, RZ, RZ, RZ ;  /* 0x000000ffff3d7224 */ /* 0x000fe200078e00ff */
[----:B------:R-:W-:Y:S01]  /*f780*/  IADD3.X R67, PT, PT, RZ, RZ, RZ, P2, !PT ;  /* 0x000000ffff437210 */ /* 0x000fe200017fe4ff */
[----:B------:R-:W-:-:S04]  /*f790*/  IMAD.WIDE.U32 R68, R54, R10, R68 ;  /* 0x0000000a36447225 */ /* 0x000fc800078e0044 */
[----:B------:R-:W-:Y:S01]  /*f7a0*/  IMAD.WIDE.U32 R70, R51, R12, R70 ;  /* 0x0000000c33467225 */ /* 0x000fe200078e0046 */
[----:B------:R-:W-:-:S03]  /*f7b0*/  IADD3 R64, P0, PT, R65, R69, RZ ;  /* 0x0000004541407210 */ /* 0x000fc60007f1e0ff */
        /* <DEDUP_REMOVED lines=11> */
[----:B------:R-:W-:-:S04]  /*f870*/  IMAD.WIDE.U32 R70, R50, R14, R70 ;  /* 0x0000000e32467225 */ /* 0x000fc800078e0046 */
[----:B------:R-:W-:Y:S01]  /*f880*/  IMAD.WIDE.U32 R54, R21, R16, R66 ;  /* 0x0000001015367225 */ /* 0x000fe200078e0042 */
[----:B------:R-:W-:Y:S02]  /*f890*/  IADD3 R66, P0, PT, R64, R69, RZ ;  /* 0x0000004540427210 */ /* 0x000fe40007f1e0ff */
[----:B------:R-:W-:Y:S02]  /*f8a0*/  IADD3 R68, P1, PT, R68, R71, RZ ;  /* 0x0000004744447210 */ /* 0x000fe40007f3e0ff */
[----:B------:R-:W-:Y:S01]  /*f8b0*/  IADD3 R70, P2, PT, R70, R55, RZ ;  /* 0x0000003746467210 */ /* 0x000fe20007f5e0ff */
[----:B------:R-:W-:Y:S01]  /*f8c0*/  IMAD.MOV.U32 R55, RZ, RZ, RZ ;  /* 0x000000ffff377224 */ /* 0x000fe200078e00ff */
[----:B------:R-:W-:Y:S01]  /*f8d0*/  IADD3.X R67, PT, PT, RZ, RZ, RZ, P0, !PT ;  /* 0x000000ffff437210 */ /* 0x000fe200007fe4ff */
[----:B------:R-:W-:Y:S02]  /*f8e0*/  IMAD.X R69, RZ, RZ, RZ, P1 ;  /* 0x000000ffff457224 */ /* 0x000fe400008e06ff */
[----:B------:R-:W-:-:S02]  /*f8f0*/  IMAD.X R71, RZ, RZ, RZ, P2 ;  /* 0x000000ffff477224 */ /* 0x000fc400010e06ff */
        /* <DEDUP_REMOVED lines=9> */
[----:B------:R-:W-:Y:S01]  /*f990*/  IMAD.X R67, RZ, RZ, RZ, P1 ;  /* 0x000000ffff437224 */ /* 0x000fe200008e06ff */
[----:B------:R-:W-:Y:S01]  /*f9a0*/  IADD3.X R69, PT, PT, RZ, RZ, RZ, P2, !PT ;  /* 0x000000ffff457210 */ /* 0x000fe200017fe4ff */
[----:B------:R-:W-:-:S04]  /*f9b0*/  IMAD.WIDE.U32 R64, R51, R11, R64 ;  /* 0x0000000b33407225 */ /* 0x000fc800078e0040 */
[----:B------:R-:W-:Y:S02]  /*f9c0*/  IMAD.X R71, RZ, RZ, RZ, P3 ;  /* 0x000000ffff477224 */ /* 0x000fe400018e06ff */
[----:B------:R-:W-:-:S04]  /*f9d0*/  IMAD.WIDE.U32 R66, R50, R13, R66 ;  /* 0x0000000d32427225 */ /* 0x000fc800078e0042 */
[----:B------:R-:W-:-:S04]  /*f9e0*/  IMAD.WIDE.U32 R68, R21, R14, R68 ;  /* 0x0000000e15447225 */ /* 0x000fc800078e0044 */
[----:B------:R-:W-:Y:S01]  /*f9f0*/  IMAD.WIDE.U32 R72, R20, R16, R70 ;  /* 0x0000001014487225 */ /* 0x000fe200078e0046 */
[----:B------:R-:W-:Y:S02]  /*fa00*/  IADD3 R70, P0, PT, R64, R67, RZ ;  /* 0x0000004340467210 */ /* 0x000fe40007f1e0ff */
[----:B------:R-:W-:Y:S02]  /*fa10*/  IADD3 R66, P1, PT, R66, R69, RZ ;  /* 0x0000004542427210 */ /* 0x000fe40007f3e0ff */
[----:B------:R-:W-:Y:S01]  /*fa20*/  IADD3 R68, P2, PT, R68, R73, RZ ;  /* 0x0000004944447210 */ /* 0x000fe20007f5e0ff */
[----:B------:R-:W-:Y:S02]  /*fa30*/  IMAD.X R71, RZ, RZ, RZ, P0 ;  /* 0x000000ffff477224 */ /* 0x000fe400000e06ff */
[----:B------:R-:W-:Y:S02]  /*fa40*/  IMAD.X R67, RZ, RZ, RZ, P1 ;  /* 0x000000ffff437224 */ /* 0x000fe400008e06ff */
[----:B------:R-:W-:-:S02]  /*fa50*/  IMAD.X R69, RZ, RZ, RZ, P2 ;  /* 0x000000ffff457224 */ /* 0x000fc400010e06ff */
[----:B------:R-:W-:Y:S02]  /*fa60*/  IMAD.MOV.U32 R73, RZ, RZ, RZ ;  /* 0x000000ffff497224 */ /* 0x000fe400078e00ff */
[----:B------:R-:W-:-:S04]  /*fa70*/  IMAD.WIDE.U32 R70, R50, R10, R70 ;  /* 0x0000000a32467225 */ /* 0x000fc800078e0046 */
[----:B------:R-:W-:Y:S01]  /*fa80*/  IMAD.WIDE.U32 R66, R21, R12, R66 ;  /* 0x0000000c15427225 */ /* 0x000fe200078e0042 */
[----:B------:R-:W-:-:S03]  /*fa90*/  IADD3 R64, P0, PT, R65, R71, RZ ;  /* 0x0000004741407210 */ /* 0x000fc60007f1e0ff */
[----:B------:R-:W-:Y:S01]  /*faa0*/  IMAD.WIDE.U32 R72, R18, R17, R72 ;  /* 0x0000001112487225 */ /* 0x000fe200078e0048 */
[----:B------:R-:W-:Y:S02]  /*fab0*/  IADD3 R70, P1, PT, R70, R67, RZ ;  /* 0x0000004346467210 */ /* 0x000fe40007f3e0ff */
[----:B------:R-:W-:Y:S01]  /*fac0*/  IADD3.X R65, PT, PT, RZ, RZ, RZ, P0, !PT ;  /* 0x000000ffff417210 */ /* 0x000fe200007fe4ff */
[----:B------:R-:W-:-:S04]  /*fad0*/  IMAD.WIDE.U32 R68, R20, R15, R68 ;  /* 0x0000000f14447225 */ /* 0x000fc800078e0044 */
[----:B------:R-:W-:Y:S01]  /*fae0*/  IMAD.X R71, RZ, RZ, RZ, P1 ;  /* 0x000000ffff477224 */ /* 0x000fe200008e06ff */
[----:B------:R-:W-:Y:S01]  /*faf0*/  IADD3 R68, P3, PT, R68, R73, RZ ;  /* 0x0000004944447210 */ /* 0x000fe20007f7e0ff */
[----:B------:R-:W-:Y:S01]  /*fb00*/  IMAD.WIDE.U32 R64, R50, R11, R64 ;  /* 0x0000000b32407225 */ /* 0x000fe200078e0040 */
[----:B------:R-:W-:-:S03]  /*fb10*/  IADD3 R66, P2, PT, R66, R69, RZ ;  /* 0x0000004542427210 */ /* 0x000fc60007f5e0ff */
[----:B------:R-:W-:Y:S02]  /*fb20*/  IMAD.X R69, RZ, RZ, RZ, P3 ;  /* 0x000000ffff457224 */ /* 0x000fe400018e06ff */
[----:B------:R-:W-:Y:S02]  /*fb30*/  IMAD.X R67, RZ, RZ, RZ, P2 ;  /* 0x000000ffff437224 */ /* 0x000fe400010e06ff */
[----:B------:R-:W-:-:S04]  /*fb40*/  IMAD.WIDE.U32 R70, R21, R13, R70 ;  /* 0x0000000d15467225 */ /* 0x000fc800078e0046 */
[----:B------:R-:W-:Y:S01]  /*fb50*/  IMAD.WIDE.U32 R68, R18, R16, R68 ;  /* 0x0000001012447225 */ /* 0x000fe200078e0044 */
[----:B------:R-:W-:-:S03]  /*fb60*/  IADD3 R50, P0, PT, R64, R71, RZ ;  /* 0x0000004740327210 */ /* 0x000fc60007f1e0ff */
[----:B------:R-:W-:-:S04]  /*fb70*/  IMAD.WIDE.U32 R66, R20, R14, R66 ;  /* 0x0000000e14427225 */ /* 0x000fc800078e0042 */
[----:B------:R-:W-:Y:S01]  /*fb80*/  IMAD.X R51, RZ, RZ, RZ, P0 ;  /* 0x000000ffff337224 */ /* 0x000fe200000e06ff */
[----:B------:R-:W-:Y:S02]  /*fb90*/  IADD3 R16, P2, PT, R66, R69, RZ ;  /* 0x0000004542107210 */ /* 0x000fe40007f5e0ff */
[----:B------:R-:W-:Y:S01]  /*fba0*/  IADD3 R70, P1, PT, R70, R67, RZ ;  /* 0x0000004346467210 */ /* 0x000fe20007f3e0ff */
[----:B------:R-:W-:-:S03]  /*fbb0*/  IMAD.WIDE.U32 R50, R21, R10, R50 ;  /* 0x0000000a15327225 */ /* 0x000fc600078e0032 */
[----:B------:R-:W-:Y:S01]  /*fbc0*/  IADD3.X R71, PT, PT, RZ, RZ, RZ, P1, !PT ;  /* 0x000000ffff477210 */ /* 0x000fe20000ffe4ff */
[----:B------:R-:W-:Y:S01]  /*fbd0*/  IMAD.X R17, RZ, RZ, RZ, P2 ;  /* 0x000000ffff117224 */ /* 0x000fe200010e06ff */
[----:B------:R-:W-:Y:S01]  /*fbe0*/  IADD3 R64, P0, PT, R65, R51, RZ ;  /* 0x0000003341407210 */ /* 0x000fe20007f1e0ff */
[----:B------:R-:W-:-:S04]  /*fbf0*/  IMAD.WIDE.U32 R70, R20, R12, R70 ;  /* 0x0000000c14467225 */ /* 0x000fc800078e0046 */
[----:B------:R-:W-:Y:S01]  /*fc00*/  IMAD.WIDE.U32 R16, R18, R15, R16 ;  /* 0x0000000f12107225 */ /* 0x000fe200078e0010 */
[----:B------:R-:W-:-:S03]  /*fc10*/  IADD3 R50, P1, PT, R50, R71, RZ ;  /* 0x0000004732327210 */ /* 0x000fc60007f3e0ff */
[----:B------:R-:W-:Y:S01]  /*fc20*/  IMAD.X R65, RZ, RZ, RZ, P0 ;  /* 0x000000ffff417224 */ /* 0x000fe200000e06ff */
[----:B------:R-:W-:Y:S01]  /*fc30*/  IADD3 R70, P2, PT, R70, R17, RZ ;  /* 0x0000001146467210 */ /* 0x000fe20007f5e0ff */
[----:B------:R-:W-:Y:S02]  /*fc40*/  IMAD.X R51, RZ, RZ, RZ, P1 ;  /* 0x000000ffff337224 */ /* 0x000fe400008e06ff */
[----:B------:R-:W-:-:S04]  /*fc50*/  IMAD.WIDE.U32 R66, R21, R11, R64 ;  /* 0x0000000b15427225 */ /* 0x000fc800078e0040 */
[----:B------:R-:W-:Y:S02]  /*fc60*/  IMAD.X R71, RZ, RZ, RZ, P2 ;  /* 0x000000ffff477224 */ /* 0x000fe400010e06ff */
[----:B------:R-:W-:-:S04]  /*fc70*/  IMAD.WIDE.U32 R64, R68, 0x3d1, RZ ;  /* 0x000003d144407825 */ /* 0x000fc800078e00ff */
[----:B------:R-:W-:-:S04]  /*fc80*/  IMAD.WIDE.U32 R50, R20, R13, R50 ;  /* 0x0000000d14327225 */ /* 0x000fc800078e0032 */
[----:B------:R-:W-:Y:S01]  /*fc90*/  IMAD.WIDE.U32 R70, R18, R14, R70 ;  /* 0x0000000e12467225 */ /* 0x000fe200078e0046 */
[----:B------:R-:W-:-:S03]  /*fca0*/  IADD3 R14, P1, PT, R66, R51, RZ ;  /* 0x00000033420e7210 */ /* 0x000fc60007f3e0ff */
[----:B------:R-:W-:Y:S01]  /*fcb0*/  IMAD.MOV.U32 R15, RZ, RZ, RZ ;  /* 0x000000ffff0f7224 */ /* 0x000fe200078e00ff */
[----:B------:R-:W-:Y:S01]  /*fcc0*/  IADD3 R50, P2, PT, R50, R71, RZ ;  /* 0x0000004732327210 */ /* 0x000fe20007f5e0ff */
[----:B------:R-:W-:Y:S02]  /*fcd0*/  IMAD.IADD R17, R58, 0x1, R64 ;  /* 0x000000013a117824 */ /* 0x000fe400078e0240 */
[----:B------:R-:W-:Y:S01]  /*fce0*/  IMAD.MOV.U32 R21, RZ, RZ, RZ ;  /* 0x000000ffff157224 */ /* 0x000fe200078e00ff */
[----:B------:R-:W-:Y:S01]  /*fcf0*/  IADD3 R64, PT, PT, R65, R15, RZ ;  /* 0x0000000f41407210 */ /* 0x000fe20007ffe0ff */
[----:B------:R-:W-:Y:S01]  /*fd00*/  IMAD.MOV.U32 R65, RZ, RZ, RZ ;  /* 0x000000ffff417224 */ /* 0x000fe200078e00ff */
[----:B------:R-:W-:Y:S01]  /*fd10*/  ISETP.GE.U32.AND P0, PT, R17, R58, PT ;  /* 0x0000003a1100720c */ /* 0x000fe20003f06070 */
[----:B------:R-:W-:Y:S02]  /*fd20*/  IMAD.X R15, RZ, RZ, RZ, P1 ;  /* 0x000000ffff0f7224 */ /* 0x000fe400008e06ff */
[----:B------:R-:W-:Y:S01]  /*fd30*/  IMAD.X R51, RZ, RZ, RZ, P2 ;  /* 0x000000ffff337224 */ /* 0x000fe200010e06ff */
[----:B------:R-:W-:Y:S01]  /*fd40*/  SEL R43, RZ, 0x1, P0 ;  /* 0x00000001ff2b7807 */ /* 0x000fe20000000000 */
[----:B------:R-:W-:-:S04]  /*fd50*/  IMAD.WIDE.U32 R64, R16, 0x3d1, R64 ;  /* 0x000003d110407825 */ /* 0x000fc800078e0040 */
[----:B------:R-:W-:Y:S01]  /*fd60*/  IMAD.WIDE.U32 R14, R20, R10, R14 ;  /* 0x0000000a140e7225 */ /* 0x000fe200078e000e */
[----:B------:R-:W-:-:S03]  /*fd70*/  IADD3 R43, P2, P3, R64, R42, R43 ;  /* 0x0000002a402b7210 */ /* 0x000fc60007b5e02b */
[----:B------:R-:W-:Y:S01]  /*fd80*/  IMAD.WIDE.U32 R50, R18, R12, R50 ;  /* 0x0000000c12327225 */ /* 0x000fe200078e0032 */
[----:B------:R-:W-:Y:S02]  /*fd90*/  IADD3 R66, P0, PT, R67, R15, RZ ;  /* 0x0000000f43427210 */ /* 0x000fe40007f1e0ff */
[----:B------:R-:W-:Y:S01]  /*fda0*/  IADD3.X R19, PT, PT, RZ, RZ, RZ, P2, P3 ;  /* 0x000000ffff137210 */ /* 0x000fe200017e64ff */
[----:B------:R-:W-:Y:S01]  /*fdb0*/  IMAD.MOV.U32 R64, RZ, RZ, RZ ;  /* 0x000000ffff407224 */ /* 0x000fe200078e00ff */
[----:B------:R-:W-:Y:S01]  /*fdc0*/  IADD3 R14, P1, PT, R14, R51, RZ ;  /* 0x000000330e0e7210 */ /* 0x000fe20007f3e0ff */
[----:B------:R-:W-:Y:S01]  /*fdd0*/  IMAD.IADD R68, R68, 0x1, R43 ;  /* 0x0000000144447824 */ /* 0x000fe200078e022b */
[----:B------:R-:W-:Y:S01]  /*fde0*/  IADD3.X R67, PT, PT, RZ, RZ, RZ, P0, !PT ;  /* 0x000000ffff437210 */ /* 0x000fe200007fe4ff */
[----:B------:R-:W-:Y:S02]  /*fdf0*/  IMAD.IADD R64, R65, 0x1, R64 ;  /* 0x0000000141407824 */ /* 0x000fe400078e0240 */
[----:B------:R-:W-:Y:S01]  /*fe00*/  IMAD.MOV.U32 R65, RZ, RZ, RZ ;  /* 0x000000ffff417224 */ /* 0x000fe200078e00ff */
[----:B------:R-:W-:Y:S01]  /*fe10*/  ISETP.GE.U32.AND P0, PT, R68, R43, PT ;  /* 0x0000002b4400720c */ /* 0x000fe20003f06070 */
[----:B------:R-:W-:-:S02]  /*fe20*/  IMAD.X R15, RZ, RZ, RZ, P1 ;  /* 0x000000ffff0f7224 */ /* 0x000fc400008e06ff */
[----:B------:R-:W-:Y:S02]  /*fe30*/  HFMA2 R43, -RZ, RZ, 0, 0 ;  /* 0x00000000ff2b7431 */ /* 0x000fe400000001ff */
[----:B------:R-:W-:-:S04]  /*fe40*/  IMAD.WIDE.U32 R64, R70, 0x3d1, R64 ;  /* 0x000003d146407825 */ /* 0x000fc800078e0040 */
[----:B------:R-:W-:Y:S01]  /*fe50*/  IMAD.WIDE.U32 R66, R20, R11, R66 ;  /* 0x0000000b14427225 */ /* 0x000fe200078e0042 */
[----:B------:R-:W-:Y:S02]  /*fe60*/  IADD3 R56, P1, P2, R64, R19, R56 ;  /* 0x0000001340387210 */ /* 0x000fe40007a3e038 */
[----:B------:R-:W-:Y:S01]  /*fe70*/  SEL R19, RZ, 0x1, P0 ;  /* 0x00000001ff137807 */ /* 0x000fe20000000000 */
[----:B------:R-:W-:-:S04]  /*fe80*/  IMAD.WIDE.U32 R12, R18, R13, R14 ;  /* 0x0000000d120c7225 */ /* 0x000fc800078e000e */
[----:B------:R-:W-:Y:S01]  /*fe90*/  IMAD.IADD R20, R65, 0x1, R21 ;  /* 0x0000000141147824 */ /* 0x000fe200078e0215 */
[----:B------:R-:W-:Y:S01]  /*fea0*/  IADD3 R14, P0, PT, R66, R13, RZ ;  /* 0x0000000d420e7210 */ /* 0x000fe20007f1e0ff */
[----:B------:R-:W-:Y:S01]  /*feb0*/  IMAD.MOV.U32 R21, RZ, RZ, RZ ;  /* 0x000000ffff157224 */ /* 0x000fe200078e00ff */
[----:B------:R-:W-:Y:S02]  /*fec0*/  IADD3.X R13, PT, PT, RZ, RZ, RZ, P1, P2 ;  /* 0x000000ffff0d7210 */ /* 0x000fe40000fe44ff */
[----:B------:R-:W-:Y:S01]  /*fed0*/  IADD3 R16, P2, P3, R16, R56, R19 ;  /* 0x0000003810107210 */ /* 0x000fe20007b5e013 */
[----:B------:R-:W-:-:S04]  /*fee0*/  IMAD.WIDE.U32 R20, R50, 0x3d1, R20 ;  /* 0x000003d132147825 */ /* 0x000fc800078e0014 */
[----:B------:R-:W-:Y:S01]  /*fef0*/  IMAD.X R15, RZ, RZ, RZ, P0 ;  /* 0x000000ffff0f7224 */ /* 0x000fe200000e06ff */
[----:B------:R-:W-:Y:S01]  /*ff00*/  IADD3 R20, P0, P1, R20, R13, R48 ;  /* 0x0000000d14147210 */ /* 0x000fe2000791e030 */
[----:B------:R-:W-:Y:S01]  /*ff10*/  IMAD.IADD R42, R21, 0x1, R43 ;  /* 0x00000001152a7824 */ /* 0x000fe200078e022b */
[----:B------:R-:W-:Y:S01]  /*ff20*/  IADD3.X R13, PT, PT, RZ, RZ, RZ, P2, P3 ;  /* 0x000000ffff0d7210 */ /* 0x000fe200017e64ff */
[----:B------:R-:W-:Y:S01]  /*ff30*/  IMAD.WIDE.U32 R14, R18, R10, R14 ;  /* 0x0000000a120e7225 */ /* 0x000fe200078e000e */
[----:B------:R-:W-:Y:S02]  /*ff40*/  IADD3.X R19, PT, PT, RZ, RZ, RZ, P0, P1 ;  /* 0x000000ffff137210 */ /* 0x000fe400007e24ff */
[----:B------:R-:W-:Y:S01]  /*ff50*/  IADD3 R70, P1, P4, R70, R13, R20 ;  /* 0x0000000d46467210 */ /* 0x000fe20007c3e014 */
[----:B------:R-:W-:Y:S01]  /*ff60*/  IMAD.MOV.U32 R43, RZ, RZ, RZ ;  /* 0x000000ffff2b7224 */ /* 0x000fe200078e00ff */
[----:B------:R-:W-:Y:S01]  /*ff70*/  IADD3 R66, P0, PT, R67, R15, RZ ;  /* 0x0000000f43427210 */ /* 0x000fe20007f1e0ff */
[----:B------:R-:W-:Y:S01]  /*ff80*/  IMAD.MOV.U32 R21, RZ, RZ, RZ ;  /* 0x000000ffff157224 */ /* 0x000fe200078e00ff */
[----:B------:R-:W-:Y:S01]  /*ff90*/  IADD3.X R13, PT, PT, RZ, RZ, RZ, P1, P4 ;  /* 0x000000ffff0d7210 */ /* 0x000fe20000fe84ff */
[----:B------:R-:W-:-:S04]  /*ffa0*/  IMAD.WIDE.U32 R42, R12, 0x3d1, R42 ;  /* 0x000003d10c2a7825 */ /* 0x000fc800078e002a */
[----:B------:R-:W-:Y:S01]  /*ffb0*/  IMAD.X R67, RZ, RZ, RZ, P0 ;  /* 0x000000ffff437224 */ /* 0x000fe200000e06ff */
[----:B------:R-:W-:Y:S01]  /*ffc0*/  IADD3 R20, PT, PT, R43, R21, RZ ;  /* 0x000000152b147210 */ /* 0x000fe20007ffe0ff */
[----:B------:R-:W-:Y:S01]  /*ffd0*/  IMAD.MOV.U32 R21, RZ, RZ, RZ ;  /* 0x000000ffff157224 */ /* 0x000fe200078e00ff */
[----:B------:R-:W-:Y:S01]  /*ffe0*/  IADD3 R62, P2, P3, R42, R19, R62 ;  /* 0x000000132a3e7210 */ /* 0x000fe20007b5e03e */
[----:B------:R-:W-:-:S03]  /*fff0*/  IMAD.WIDE.U32 R18, R18, R11, R66 ;  /* 0x0000000b12127225 */ /* 0x000fc600078e0042 */
[----:B------:R-:W-:Y:S01]  /*10000*/  IADD3 R50, P1, P0, R50, R13, R62 ;  /* 0x0000000d32327210 */ /* 0x000fe2000783e03e */
[----:B------:R-:W-:Y:S01]  /*10010*/  IMAD.WIDE.U32 R20, R14, 0x3d1, R20 ;  /* 0x000003d10e147825 */ /* 0x000fe200078e0014 */
[----:B------:R-:W-:Y:S02]  /*10020*/  IADD3.X R11, PT, PT, RZ, RZ, RZ, P2, P3 ;  /* 0x000000ffff0b7210 */ /* 0x000fe400017e64ff */
[----:B------:R-:W-:Y:S01]  /*10030*/  IADD3 R80, P2, PT, -R75, R45, RZ ;  /* 0x0000002d4b507210 */ /* 0x000fe20007f5e1ff */
[----:B------:R-:W-:Y:S01]  /*10040*/  IMAD.MOV.U32 R13, RZ, RZ, RZ ;  /* 0x000000ffff0d7224 */ /* 0x000fe200078e00ff */
[----:B------:R-:W-:Y:S01]  /*10050*/  IADD3 R42, P3, P4, R20, R11, R60 ;  /* 0x0000000b142a7210 */ /* 0x000fe20007c7e03c */
[----:B------:R-:W-:Y:S01]  /*10060*/  IMAD.MOV.U32 R11, RZ, RZ, RZ ;  /* 0x000000ffff0b7224 */ /* 0x000fe200078e00ff */
[----:B------:R-:W-:Y:S01]  /*10070*/  IADD3.X R20, PT, PT, RZ, -0x1, RZ, P2, !PT ;  /* 0xffffffffff147810 */ /* 0x000fe200017fe4ff */
[----:B------:R-:W-:Y:S01]  /*10080*/  IMAD.IADD R10, R21, 0x1, R13 ;  /* 0x00000001150a7824 */ /* 0x000fe200078e020d */
[----:B------:R-:W-:Y:S01]  /*10090*/  IADD3.X R13, PT, PT, RZ, RZ, RZ, P1, P0 ;  /* 0x000000ffff0d7210 */ /* 0x000fe20000fe04ff */
[----:B------:R-:W-:Y:S01]  /*100a0*/  IMAD.MOV.U32 R21, RZ, RZ, RZ ;  /* 0x000000ffff157224 */ /* 0x000fe200078e00ff */
[----:B------:R-:W-:Y:S01]  /*100b0*/  IADD3.X R15, PT, PT, RZ, RZ, RZ, P3, P4 ;  /* 0x000000ffff0f7210 */ /* 0x000fe20001fe84ff */
[----:B------:R-:W-:Y:S01]  /*100c0*/  IMAD.WIDE.U32 R10, R18, 0x3d1, R10 ;  /* 0x000003d1120a7825 */ /* 0x000fe200078e000a */
[----:B------:R-:W-:-:S02]  /*100d0*/  IADD3 R42, P2, P3, R12, R13, R42 ;  /* 0x0000000d0c2a7210 */ /* 0x000fc40007b5e02a */
[----:B------:R-:W-:Y:S02]  /*100e0*/  SHF.R.U32.HI R12, RZ, 0x1f, R20 ;  /* 0x0000001fff0c7819 */ /* 0x000fe40000011614 */
[----:B------:R-:W-:Y:S01]  /*100f0*/  IADD3 R54, P0, P1, R10, R15, R54 ;  /* 0x0000000f0a367210 */ /* 0x000fe2000791e036 */
[----:B------:R-:W-:Y:S01]  /*10100*/  IMAD.IADD R10, R11, 0x1, R21 ;  /* 0x000000010b0a7824 */ /* 0x000fe200078e0215 */
[----:B------:R-:W-:Y:S01]  /*10110*/  IADD3.X R13, PT, PT, RZ, RZ, RZ, P2, P3 ;  /* 0x000000ffff0d7210 */ /* 0x000fe200017e64ff */
[----:B------:R-:W-:Y:S01]  /*10120*/  IMAD.MOV.U32 R11, RZ, RZ, RZ ;  /* 0x000000ffff0b7224 */ /* 0x000fe200078e00ff */
[----:B------:R-:W-:Y:S01]  /*10130*/  IADD3 R74, P2, P3, R79, -R12, -R74 ;  /* 0x8000000c4f4a7210 */ /* 0x000fe20007b5e84a */
[----:B------:R-:W-:Y:S01]  /*10140*/  IMAD.MOV.U32 R21, RZ, RZ, -0x1 ;  /* 0xffffffffff157424 */ /* 0x000fe200078e00ff */
[----:B------:R-:W-:Y:S01]  /*10150*/  IADD3 R14, P4, P5, R14, R13, R54 ;  /* 0x0000000d0e0e7210 */ /* 0x000fe20007d9e036 */
[----:B------:R-:W-:Y:S01]  /*10160*/  IMAD.WIDE.U32 R10, R19, 0x3d1, R10 ;  /* 0x000003d1130a7825 */ /* 0x000fe200078e000a */
[----:B------:R-:W-:-:S02]  /*10170*/  IADD3.X R15, PT, PT, RZ, RZ, RZ, P0, P1 ;  /* 0x000000ffff0f7210 */ /* 0x000fc400007e24ff */
[----:B------:R-:W-:Y:S02]  /*10180*/  IADD3.X R12, PT, PT, RZ, -0x1, R21, P2, P3 ;  /* 0xffffffffff0c7810 */ /* 0x000fe400017e6415 */
[----:B------:R-:W-:Y:S02]  /*10190*/  IADD3.X R13, PT, PT, RZ, RZ, RZ, P4, P5 ;  /* 0x000000ffff0d7210 */ /* 0x000fe400027ea4ff */
[----:B------:R-:W-:Y:S01]  /*101a0*/  IADD3 R20, P2, P3, R10, R15, R72 ;  /* 0x0000000f0a147210 */ /* 0x000fe20007b5e048 */
[----:B------:R-:W-:Y:S01]  /*101b0*/  IMAD.MOV.U32 R10, RZ, RZ, RZ ;  /* 0x000000ffff0a7224 */ /* 0x000fe200078e00ff */
[----:B------:R-:W-:Y:S02]  /*101c0*/  SHF.R.U32.HI R15, RZ, 0x1f, R12 ;  /* 0x0000001fff0f7819 */ /* 0x000fe4000001160c */
[----:B------:R-:W-:Y:S02]  /*101d0*/  IADD3 R20, P4, P5, R18, R13, R20 ;  /* 0x0000000d12147210 */ /* 0x000fe40007d9e014 */
[----:B------:R-:W-:-:S02]  /*101e0*/  IADD3 R10, PT, PT, R11, R10, RZ ;  /* 0x0000000a0b0a7210 */ /* 0x000fc40007ffe0ff */
[----:B------:R-:W-:Y:S01]  /*101f0*/  IADD3 R28, P0, P1, R44, -R15, -R28 ;  /* 0x8000000f2c1c7210 */ /* 0x000fe2000791e81c */
[----:B------:R-:W-:Y:S01]  /*10200*/  IMAD.MOV.U32 R15, RZ, RZ, RZ ;  /* 0x000000ffff0f7224 */ /* 0x000fe200078e00ff */
[----:B------:R-:W-:Y:S02]  /*10210*/  IADD3.X R11, PT, PT, RZ, RZ, RZ, P2, P3 ;  /* 0x000000ffff0b7210 */ /* 0x000fe400017e64ff */
[----:B------:R-:W-:Y:S02]  /*10220*/  IADD3.X R18, PT, PT, RZ, RZ, RZ, P4, P5 ;  /* 0x000000ffff127210 */ /* 0x000fe400027ea4ff */
[----:B------:R-:W-:Y:S02]  /*10230*/  IADD3.X R12, PT, PT, RZ, -0x1, R21, P0, P1 ;  /* 0xffffffffff0c7810 */ /* 0x000fe400007e2415 */
[----:B------:R-:W-:Y:S02]  /*10240*/  IADD3 R18, P2, P3, R18, R10, R11 ;  /* 0x0000000a12127210 */ /* 0x000fe40007b5e00b */
[----:B------:R-:W-:-:S02]  /*10250*/  SHF.R.U32.HI R10, RZ, 0x1f, R12 ;  /* 0x0000001fff0a7819 */ /* 0x000fc4000001160c */
[----:B------:R-:W-:Y:S02]  /*10260*/  IADD3 R18, P4, PT, R19, R18, RZ ;  /* 0x0000001213127210 */ /* 0x000fe40007f9e0ff */
[----:B------:R-:W-:Y:S02]  /*10270*/  IADD3 R83, P0, P1, R83, -R10, -R37 ;  /* 0x8000000a53537210 */ /* 0x000fe4000791e825 */
[----:B------:R-:W-:Y:S01]  /*10280*/  IADD3.X R12, PT, PT, RZ, RZ, RZ, P2, P3 ;  /* 0x000000ffff0c7210 */ /* 0x000fe200017e64ff */
[----:B------:R-:W-:Y:S01]  /*10290*/  IMAD.WIDE.U32 R10, R18, 0x3d1, RZ ;  /* 0x000003d1120a7825 */ /* 0x000fe200078e00ff */
[----:B------:R-:W-:-:S03]  /*102a0*/  IADD3.X R13, PT, PT, RZ, -0x1, R21, P0, P1 ;  /* 0xffffffffff0d7810 */ /* 0x000fc600007e2415 */
[----:B------:R-:W-:Y:S01]  /*102b0*/  IMAD.X R12, RZ, RZ, R12, P4 ;  /* 0x000000ffff0c7224 */ /* 0x000fe200020e060c */
[----:B------:R-:W-:Y:S01]  /*102c0*/  SHF.R.U32.HI R13, RZ, 0x1f, R13 ;  /* 0x0000001fff0d7819 */ /* 0x000fe2000001160d */
[----:B------:R-:W-:Y:S01]  /*102d0*/  IMAD.IADD R11, R11, 0x1, R15 ;  /* 0x000000010b0b7824 */ /* 0x000fe200078e020f */
[----:B------:R-:W-:Y:S02]  /*102e0*/  IADD3 R15, P2, PT, R17, R10, RZ ;  /* 0x0000000a110f7210 */ /* 0x000fe40007f5e0ff */
[----:B------:R-:W-:Y:S01]  /*102f0*/  IADD3 R46, P0, P1, R46, -R13, -R38 ;  /* 0x8000000d2e2e7210 */ /* 0x000fe2000791e826 */
[----:B------:R-:W-:Y:S02]  /*10300*/  IMAD R11, R12, 0x3d1, R11 ;  /* 0x000003d10c0b7824 */ /* 0x000fe400078e020b */
[----:B------:R-:W-:Y:S01]  /*10310*/  IMAD.X R48, RZ, RZ, RZ, P2 ;  /* 0x000000ffff307224 */ /* 0x000fe200010e06ff */
[----:B------:R-:W-:Y:S01]  /*10320*/  IADD3.X R10, PT, PT, RZ, -0x1, R21, P0, P1 ;  /* 0xffffffffff0a7810 */ /* 0x000fe200007e2415 */
[----:B------:R-:W-:-:S03]  /*10330*/  IMAD.IADD R11, R18, 0x1, R11 ;  /* 0x00000001120b7824 */ /* 0x000fc600078e020b */
[----:B------:R-:W-:Y:S02]  /*10340*/  SHF.R.U32.HI R10, RZ, 0x1f, R10 ;  /* 0x0000001fff0a7819 */ /* 0x000fe4000001160a */
[----:B------:R-:W-:-:S04]  /*10350*/  IADD3 R11, P0, P1, R11, R48, R68 ;  /* 0x000000300b0b7210 */ /* 0x000fc8000791e044 */
[----:B------:R-:W-:Y:S02]  /*10360*/  IADD3.X R57, PT, PT, RZ, RZ, RZ, P0, P1 ;  /* 0x000000ffff397210 */ /* 0x000fe400007e24ff */
[----:B------:R-:W-:Y:S02]  /*10370*/  IADD3 R85, P0, P1, R85, -R10, -R39 ;  /* 0x8000000a55557210 */ /* 0x000fe4000791e827 */
[----:B------:R-:W-:Y:S02]  /*10380*/  IADD3 R10, P2, P3, R12, R57, R16 ;  /* 0x000000390c0a7210 */ /* 0x000fe40007b5e010 */
[----:B------:R-:W-:Y:S02]  /*10390*/  IADD3.X R13, PT, PT, RZ, -0x1, R21, P0, P1 ;  /* 0xffffffffff0d7810 */ /* 0x000fe400007e2415 */
[----:B------:R-:W-:Y:S02]  /*103a0*/  IADD3.X R55, PT, PT, RZ, RZ, RZ, P2, P3 ;  /* 0x000000ffff377210 */ /* 0x000fe400017e64ff */
[----:B------:R-:W-:-:S02]  /*103b0*/  SHF.R.U32.HI R13, RZ, 0x1f, R13 ;  /* 0x0000001fff0d7819 */ /* 0x000fc4000001160d */
[----:B------:R-:W-:Y:S02]  /*103c0*/  IADD3 R17, P2, PT, R55, R70, RZ ;  /* 0x0000004637117210 */ /* 0x000fe40007f5e0ff */
[----:B------:R-:W-:Y:S02]  /*103d0*/  IADD3 R78, P0, P1, R78, -R13, -R40 ;  /* 0x8000000d4e4e7210 */ /* 0x000fe4000791e828 */
[----:B------:R-:W-:Y:S02]  /*103e0*/  IADD3.X R51, PT, PT, RZ, RZ, RZ, P2, !PT ;  /* 0x000000ffff337210 */ /* 0x000fe400017fe4ff */
[----:B------:R-:W-:Y:S02]  /*103f0*/  IADD3.X R16, PT, PT, RZ, -0x1, R21, P0, P1 ;  /* 0xffffffffff107810 */ /* 0x000fe400007e2415 */
[----:B------:R-:W-:Y:S02]  /*10400*/  IADD3 R12, P0, PT, R51, R50, RZ ;  /* 0x00000032330c7210 */ /* 0x000fe40007f1e0ff */
[----:B------:R-:W-:-:S03]  /*10410*/  SHF.R.U32.HI R16, RZ, 0x1f, R16 ;  /* 0x0000001fff107819 */ /* 0x000fc60000011610 */
[----:B------:R-:W-:Y:S01]  /*10420*/  IMAD.X R49, RZ, RZ, RZ, P0 ;  /* 0x000000ffff317224 */ /* 0x000fe200000e06ff */
[----:B------:R-:W-:-:S04]  /*10430*/  IADD3 R43, P0, P1, R47, -R16, -R41 ;  /* 0x800000102f2b7210 */ /* 0x000fc8000791e829 */
[----:B------:R-:W-:Y:S02]  /*10440*/  IADD3.X R13, PT, PT, RZ, -0x1, R21, P0, P1 ;  /* 0xffffffffff0d7810 */ /* 0x000fe400007e2415 */
[----:B------:R-:W-:Y:S02]  /*10450*/  ISETP.GT.U32.AND P0, PT, R43, -0x1, PT ;  /* 0xffffffff2b00780c */ /* 0x000fe40003f04070 */
[----:B------:R-:W-:Y:S02]  /*10460*/  IADD3 R19, P2, PT, R49, R42, RZ ;  /* 0x0000002a31137210 */ /* 0x000fe40007f5e0ff */
[----:B------:R-:W-:-:S03]  /*10470*/  ISETP.GT.AND.EX P0, PT, R13, -0x1, PT, P0 ;  /* 0xffffffff0d00780c */ /* 0x000fc60003f04300 */
[----:B------:R-:W-:-:S05]  /*10480*/  IMAD.X R45, RZ, RZ, RZ, P2 ;  /* 0x000000ffff2d7224 */ /* 0x000fca00010e06ff */
[----:B------:R-:W-:-:S05]  /*10490*/  IADD3 R14, P1, PT, R45, R14, RZ ;  /* 0x0000000e2d0e7210 */ /* 0x000fca0007f3e0ff */
[----:B------:R-:W-:Y:S08]  /*104a0*/  @P0 BRA `(.L_x_45) ;  /* 0x0000000000400947 */ /* 0x000ff00003800000 */
        /* <DEDUP_REMOVED lines=16> */
.L_x_45:
[----:B------:R-:W-:Y:S01]  /*105b0*/  IMAD.X R21, RZ, RZ, RZ, P1 ;  /* 0x000000ffff157224 */ /* 0x000fe200008e06ff */
[----:B------:R-:W-:Y:S01]  /*105c0*/  MOV R38, R28 ;  /* 0x0000001c00267202 */ /* 0x000fe20000000f00 */
[----:B------:R-:W-:Y:S01]  /*105d0*/  IMAD.MOV.U32 R40, RZ, RZ, R46 ;  /* 0x000000ffff287224 */ /* 0x000fe200078e002e */
[----:B------:R-:W-:Y:S01]  /*105e0*/  MOV R46, R11 ;  /* 0x0000000b002e7202 */ /* 0x000fe20000000f00 */
[----:B------:R-:W-:Y:S02]  /*105f0*/  IMAD.IADD R13, R21, 0x1, R20 ;  /* 0x00000001150d7824 */ /* 0x000fe400078e0214 */
[----:B------:R-:W-:Y:S02]  /*10600*/  IMAD.MOV.U32 R37, RZ, RZ, R74 ;  /* 0x000000ffff257224 */ /* 0x000fe400078e004a */
[----:B------:R-:W-:Y:S01]  /*10610*/  IMAD.MOV.U32 R39, RZ, RZ, R83 ;  /* 0x000000ffff277224 */ /* 0x000fe200078e0053 */
[----:B------:R-:W-:Y:S01]  /*10620*/  ISETP.GE.U32.AND P0, PT, R13, R4, PT ;  /* 0x000000040d00720c */ /* 0x000fe20003f06070 */
[----:B------:R-:W-:-:S02]  /*10630*/  IMAD.MOV.U32 R41, RZ, RZ, R85 ;  /* 0x000000ffff297224 */ /* 0x000fc400078e0055 */
[----:B------:R-:W-:Y:S02]  /*10640*/  IMAD.MOV.U32 R42, RZ, RZ, R78 ;  /* 0x000000ffff2a7224 */ /* 0x000fe400078e004e */
[----:B------:R-:W-:Y:S02]  /*10650*/  IMAD.MOV.U32 R44, RZ, RZ, R10 ;  /* 0x000000ffff2c7224 */ /* 0x000fe400078e000a */
[----:B------:R-:W-:Y:S02]  /*10660*/  IMAD.MOV.U32 R18, RZ, RZ, R17 ;  /* 0x000000ffff127224 */ /* 0x000fe400078e0011 */
[----:B------:R-:W-:Y:S02]  /*10670*/  IMAD.MOV.U32 R16, RZ, RZ, R12 ;  /* 0x000000ffff107224 */ /* 0x000fe400078e000c */
[----:B------:R-:W-:Y:S02]  /*10680*/  IMAD.MOV.U32 R28, RZ, RZ, R19 ;  /* 0x000000ffff1c7224 */ /* 0x000fe400078e0013 */
[----:B------:R-:W-:Y:S01]  /*10690*/  IMAD.MOV.U32 R20, RZ, RZ, R14 ;  /* 0x000000ffff147224 */ /* 0x000fe200078e000e */
[----:B------:R-:W-:Y:S06]  /*106a0*/  @!P0 BRA `(.L_x_46) ;  /* 0x0000000000e08947 */ /* 0x000fec0003800000 */
[----:B------:R-:W0:Y:S02]  /*106b0*/  LDC R4, c[0x3][0x1c] ;  /* 0x00c00700ff047b82 */ /* 0x000e240000000800 */
.L_x_48:
        /* <DEDUP_REMOVED lines=25> */
.L_x_47:
[----:B------:R-:W-:-:S04]  /*10850*/  IADD3 R15, P0, PT, -R52, R15, RZ ;  /* 0x0000000f340f7210 */ /* 0x000fc80007f1e1ff */
[----:B------:R-:W-:-:S04]  /*10860*/  IADD3.X R48, PT, PT, RZ, ~R53, RZ, P0, !PT ;  /* 0x80000035ff307210 */ /* 0x000fc800007fe4ff */
        /* <DEDUP_REMOVED lines=28> */
.L_x_46:
[----:B------:R-:W-:Y:S01]  /*10a30*/  SHF.L.U64.HI R12, R46, 0x1, R57 ;  /* 0x000000012e0c7819 */ /* 0x000fe20000010239 */
[----:B------:R-:W-:Y:S01]  /*10a40*/  IMAD.SHL.U32 R11, R44, 0x2, RZ ;  /* 0x000000022c0b7824 */ /* 0x000fe200078e00ff */
[----:B------:R-:W-:Y:S01]  /*10a50*/  SHF.L.U64.HI R10, R20, 0x1, R21 ;  /* 0x00000001140a7819 */ /* 0x000fe20000010215 */
[----:B------:R-:W-:Y:S01]  /*10a60*/  IMAD.SHL.U32 R14, R46, 0x2, RZ ;  /* 0x000000022e0e7824 */ /* 0x000fe200078e00ff */
[----:B------:R-:W-:Y:S02]  /*10a70*/  LOP3.LUT R12, R12, 0x1, RZ, 0xc0, !PT ;  /* 0x000000010c0c7812 */ /* 0x000fe400078ec0ff */
[----:B------:R-:W-:Y:S02]  /*10a80*/  LOP3.LUT R10, R10, 0x1, RZ, 0xc0, !PT ;  /* 0x000000010a0a7812 */ /* 0x000fe400078ec0ff */
[----:B------:R-:W-:Y:S01]  /*10a90*/  LOP3.LUT R54, R12, 0xfffffffe, R11, 0xf8, !PT ;  /* 0xfffffffe0c367812 */ /* 0x000fe200078ef80b */
[----:B------:R-:W-:Y:S01]  /*10aa0*/  IMAD.MOV.U32 R11, RZ, RZ, RZ ;  /* 0x000000ffff0b7224 */ /* 0x000fe200078e00ff */
[----:B------:R-:W-:Y:S01]  /*10ab0*/  SHF.R.U64 R17, R15, 0x1f, R48 ;  /* 0x0000001f0f117819 */ /* 0x000fe20000001230 */
[----:B------:R-:W-:Y:S01]  /*10ac0*/  IMAD.SHL.U32 R12, R20, 0x2, RZ ;  /* 0x00000002140c7824 */ /* 0x000fe200078e00ff */
[----:B------:R-:W-:Y:S01]  /*10ad0*/  SHF.L.U64.HI R21, R44, 0x1, R55 ;  /* 0x000000012c157819 */ /* 0x000fe20000010237 */
[----:B------:R-:W-:Y:S01]  /*10ae0*/  IMAD.WIDE.U32 R10, R13, 0x2, R10 ;  /* 0x000000020d0a7825 */ /* 0x000fe200078e000a */
[----:B------:R-:W-:-:S02]  /*10af0*/  LOP3.LUT R17, R17, 0x1, RZ, 0xc0, !PT ;  /* 0x0000000111117812 */ /* 0x000fc400078ec0ff */
[C---:B------:R-:W-:Y:S01]  /*10b00*/  SHF.L.U64.HI R19, R18.reuse, 0x1, R51 ;  /* 0x0000000112137819 */ /* 0x040fe20000010233 */
[----:B------:R-:W-:Y:S01]  /*10b10*/  IMAD.SHL.U32 R18, R18, 0x2, RZ ;  /* 0x0000000212127824 */ /* 0x000fe200078e00ff */
[----:B------:R-:W-:Y:S01]  /*10b20*/  ISETP.GT.U32.AND P0, PT, R10, -0x1, PT ;  /* 0xffffffff0a00780c */ /* 0x000fe20003f04070 */
[----:B------:R-:W-:Y:S01]  /*10b30*/  IMAD.MOV.U32 R79, RZ, RZ, R10 ;  /* 0x000000ffff4f7224 */ /* 0x000fe200078e000a */
[----:B------:R-:W-:Y:S01]  /*10b40*/  LOP3.LUT R50, R17, 0xfffffffe, R14, 0xf8, !PT ;  /* 0xfffffffe11327812 */ /* 0x000fe200078ef80e */
[----:B------:R-:W-:Y:S01]  /*10b50*/  IMAD.SHL.U32 R44, R15, 0x2, RZ ;  /* 0x000000020f2c7824 */ /* 0x000fe200078e00ff */
[----:B------:R-:W-:Y:S02]  /*10b60*/  ISETP.GT.U32.AND.EX P0, PT, R11, RZ, PT, P0 ;  /* 0x000000ff0b00720c */ /* 0x000fe40003f04100 */
[C---:B------:R-:W-:Y:S01]  /*10b70*/  SHF.L.U64.HI R17, R16.reuse, 0x1, R49 ;  /* 0x0000000110117819 */ /* 0x040fe20000010231 */
[----:B------:R-:W-:Y:S01]  /*10b80*/  IMAD.SHL.U32 R16, R16, 0x2, RZ ;  /* 0x0000000210107824 */ /* 0x000fe200078e00ff */
[----:B------:R-:W-:-:S02]  /*10b90*/  SHF.L.U64.HI R13, R28, 0x1, R45 ;  /* 0x000000011c0d7819 */ /* 0x000fc4000001022d */
[----:B------:R-:W-:Y:S02]  /*10ba0*/  SHF.L.U32 R14, R28, 0x1, RZ ;  /* 0x000000011c0e7819 */ /* 0x000fe400000006ff */
[----:B------:R-:W-:Y:S02]  /*10bb0*/  LOP3.LUT R21, R21, 0x1, RZ, 0xc0, !PT ;  /* 0x0000000115157812 */ /* 0x000fe400078ec0ff */
[----:B------:R-:W-:Y:S02]  /*10bc0*/  LOP3.LUT R19, R19, 0x1, RZ, 0xc0, !PT ;  /* 0x0000000113137812 */ /* 0x000fe400078ec0ff */
[----:B------:R-:W-:Y:S02]  /*10bd0*/  LOP3.LUT R17, R17, 0x1, RZ, 0xc0, !PT ;  /* 0x0000000111117812 */ /* 0x000fe400078ec0ff */
[----:B------:R-:W-:Y:S02]  /*10be0*/  LOP3.LUT R13, R13, 0x1, RZ, 0xc0, !PT ;  /* 0x000000010d0d7812 */ /* 0x000fe400078ec0ff */
[----:B------:R-:W-:-:S02]  /*10bf0*/  LOP3.LUT R18, R21, 0xfffffffe, R18, 0xf8, !PT ;  /* 0xfffffffe15127812 */ /* 0x000fc400078ef812 */
[----:B------:R-:W-:Y:S02]  /*10c00*/  LOP3.LUT R16, R19, 0xfffffffe, R16, 0xf8, !PT ;  /* 0xfffffffe13107812 */ /* 0x000fe400078ef810 */
[----:B------:R-:W-:Y:S02]  /*10c10*/  LOP3.LUT R14, R17, 0xfffffffe, R14, 0xf8, !PT ;  /* 0xfffffffe110e7812 */ /* 0x000fe400078ef80e */
[----:B------:R-:W-:Y:S01]  /*10c20*/  LOP3.LUT R12, R13, 0xfffffffe, R12, 0xf8, !PT ;  /* 0xfffffffe0d0c7812 */ /* 0x000fe200078ef80c */
[----:B------:R-:W-:Y:S06]  /*10c30*/  @P0 BRA `(.L_x_49) ;  /* 0x0000000000840947 */ /* 0x000fec0003800000 */
[----:B------:R-:W-:Y:S01]  /*10c40*/  ISETP.GE.U32.AND P0, PT, R79, R4, PT ;  /* 0x000000044f00720c */ /* 0x000fe20003f06070 */
[----:B------:R-:W-:Y:S01]  /*10c50*/  IMAD.MOV.U32 R45, RZ, RZ, R50 ;  /* 0x000000ffff2d7224 */ /* 0x000fe200078e0032 */
[----:B------:R-:W-:Y:S01]  /*10c60*/  MOV R47, R18 ;  /* 0x00000012002f7202 */ /* 0x000fe20000000f00 */
[----:B------:R-:W-:Y:S02]  /*10c70*/  IMAD.MOV.U32 R46, RZ, RZ, R54 ;  /* 0x000000ffff2e7224 */ /* 0x000fe400078e0036 */
[----:B------:R-:W-:Y:S02]  /*10c80*/  IMAD.MOV.U32 R48, RZ, RZ, R16 ;  /* 0x000000ffff307224 */ /* 0x000fe400078e0010 */
[----:B------:R-:W-:Y:S02]  /*10c90*/  IMAD.MOV.U32 R49, RZ, RZ, R14 ;  /* 0x000000ffff317224 */ /* 0x000fe400078e000e */
[----:B------:R-:W-:-:S04]  /*10ca0*/  IMAD.MOV.U32 R78, RZ, RZ, R12 ;  /* 0x000000ffff4e7224 */ /* 0x000fc800078e000c */
        /* <DEDUP_REMOVED lines=26> */
.L_x_49:
        /* <DEDUP_REMOVED lines=22> */
.L_x_9:
[----:B------:R-:W-:-:S05]  /*10fb0*/  SHF.R.U32.HI R3, RZ, 0x5, R81 ;  /* 0x00000005ff037819 */ /* 0x000fca0000011651 */
[----:B------:R-:W-:-:S05]  /*10fc0*/  IMAD R3, R3, 0x4, R0 ;  /* 0x0000000403037824 */ /* 0x000fca00078e0200 */
[----:B------:R-:W3:Y:S01]  /*10fd0*/  LDL R4, [R3] ;  /* 0x0000000003047983 */ /* 0x000ee20000100800 */
[----:B------:R-:W-:Y:S01]  /*10fe0*/  MOV R11, R79 ;  /* 0x0000004f000b7202 */ /* 0x000fe20000000f00 */
[----:B------:R-:W-:Y:S01]  /*10ff0*/  IMAD.MOV.U32 R10, RZ, RZ, R78 ;  /* 0x000000ffff0a7224 */ /* 0x000fe200078e004e */
[----:B------:R-:W-:Y:S01]  /*11000*/  MOV R16, R45 ;  /* 0x0000002d00107202 */ /* 0x000fe20000000f00 */
[----:B------:R-:W-:Y:S01]  /*11010*/  IMAD.MOV.U32 R13, RZ, RZ, R49 ;  /* 0x000000ffff0d7224 */ /* 0x000fe200078e0031 */
[----:B------:R-:W-:Y:S01]  /*11020*/  MOV R51, R39 ;  /* 0x0000002700337202 */ /* 0x000fe20000000f00 */
[----:B------:R-:W-:Y:S01]  /*11030*/  IMAD.MOV.U32 R12, RZ, RZ, R48 ;  /* 0x000000ffff0c7224 */ /* 0x000fe200078e0030 */
[----:B------:R-:W-:Y:S01]  /*11040*/  MOV R60, R34 ;  /* 0x00000022003c7202 */ /* 0x000fe20000000f00 */
[----:B------:R-:W-:Y:S02]  /*11050*/  IMAD.MOV.U32 R14, RZ, RZ, R47 ;  /* 0x000000ffff0e7224 */ /* 0x000fe400078e002f */
[----:B------:R-:W-:-:S02]  /*11060*/  IMAD.MOV.U32 R15, RZ, RZ, R46 ;  /* 0x000000ffff0f7224 */ /* 0x000fc400078e002e */
[----:B------:R-:W-:Y:S02]  /*11070*/  IMAD.MOV.U32 R17, RZ, RZ, R44 ;  /* 0x000000ffff117224 */ /* 0x000fe400078e002c */
[----:B------:R-:W-:Y:S02]  /*11080*/  IMAD.MOV.U32 R18, RZ, RZ, R43 ;  /* 0x000000ffff127224 */ /* 0x000fe400078e002b */
[----:B------:R-:W-:Y:S02]  /*11090*/  IMAD.MOV.U32 R20, RZ, RZ, R42 ;  /* 0x000000ffff147224 */ /* 0x000fe400078e002a */
[----:B------:R-:W-:Y:S02]  /*110a0*/  IMAD.MOV.U32 R21, RZ, RZ, R41 ;  /* 0x000000ffff157224 */ /* 0x000fe400078e0029 */
        /* <DEDUP_REMOVED lines=10> */
[----:B------:R-:W-:Y:S01]  /*11150*/  IMAD.MOV.U32 R6, RZ, RZ, R29 ;  /* 0x000000ffff067224 */ /* 0x000fe200078e001d */
[----:B---3--:R-:W-:-:S04]  /*11160*/  SHF.R.W.U32.HI R4, RZ, R81, R4 ;  /* 0x00000051ff047219 */ /* 0x008fc80000011e04 */
[----:B------:R-:W-:-:S04]  /*11170*/  LOP3.LUT R4, R4, 0x1, RZ, 0xc0, !PT ;  /* 0x0000000104047812 */ /* 0x000fc800078ec0ff */
[----:B------:R-:W-:-:S13]  /*11180*/  ISETP.NE.U32.AND P0, PT, R4, 0x1, PT ;  /* 0x000000010400780c */ /* 0x000fda0003f05070 */
[----:B------:R-:W-:Y:S05]  /*11190*/  @P0 BRA `(.L_x_50) ;  /* 0x0000023400100947 */ /* 0x000fea0003800000 */
[----:B------:R-:W-:Y:S01]  /*111a0*/  LOP3.LUT R3, R46, R44, R45, 0xfe, !PT ;  /* 0x0000002c2e037212 */ /* 0x000fe200078efe2d */
[----:B------:R-:W0:Y:S01]  /*111b0*/  LDC R20, c[0x3][0x78] ;  /* 0x00c01e00ff147b82 */ /* 0x000e220000000800 */
[----:B------:R-:W-:Y:S01]  /*111c0*/  HFMA2 R17, -RZ, RZ, 0, 5.9604644775390625e-08 ;  /* 0x00000001ff117431 */ /* 0x000fe200000001ff */
[----:B------:R-:W-:Y:S02]  /*111d0*/  CS2R R10, SRZ ;  /* 0x00000000000a7805 */ /* 0x000fe4000001ff00 */
[----:B------:R-:W-:Y:S02]  /*111e0*/  LOP3.LUT R3, R48, R3, R47, 0xfe, !PT ;  /* 0x0000000330037212 */ /* 0x000fe400078efe2f */
[----:B------:R-:W-:Y:S02]  /*111f0*/  CS2R R12, SRZ ;  /* 0x00000000000c7805 */ /* 0x000fe4000001ff00 */
[----:B------:R-:W-:Y:S01]  /*11200*/  CS2R R14, SRZ ;  /* 0x00000000000e7805 */ /* 0x000fe2000001ff00 */
[----:B------:R-:W-:Y:S01]  /*11210*/  IMAD.MOV.U32 R16, RZ, RZ, RZ ;  /* 0x000000ffff107224 */ /* 0x000fe200078e00ff */
[----:B------:R-:W-:Y:S01]  /*11220*/  LOP3.LUT R4, R78, R3, R49, 0xfe, !PT ;  /* 0x000000034e047212 */ /* 0x000fe200078efe31 */
[----:B------:R-:W1:Y:S03]  /*11230*/  LDC R61, c[0x3][0x58] ;  /* 0x00c01600ff3d7b82 */ /* 0x000e660000000800 */
[----:B------:R-:W-:-:S05]  /*11240*/  LOP3.LUT P0, RZ, R4, R79, RZ, 0xfc, !PT ;  /* 0x0000004f04ff7212 */ /* 0x000fca000780fcff */
[----:B------:R-:W3:Y:S08]  /*11250*/  LDC R57, c[0x3][0x48] ;  /* 0x00c01200ff397b82 */ /* 0x000ef00000000800 */
[----:B------:R-:W4:Y:S08]  /*11260*/  LDC R18, c[0x3][0x7c] ;  /* 0x00c01f00ff127b82 */ /* 0x000f300000000800 */
[----:B------:R-:W0:Y:S08]  /*11270*/  LDC R7, c[0x3][0x5c] ;  /* 0x00c01700ff077b82 */ /* 0x000e300000000800 */
        /* <DEDUP_REMOVED lines=10> */
[----:B------:R-:W0:Y:S01]  /*11320*/  LDC R19, c[0x3][0x60] ;  /* 0x00c01800ff137b82 */ /* 0x000e220000000800 */
[----:B-1-34-:R-:W-:Y:S05]  /*11330*/  @!P0 BRA `(.L_x_50) ;  /* 0x0000023000a88947 */ /* 0x01afea0003800000 */
[-C--:B------:R-:W-:Y:S01]  /*11340*/  IMAD.WIDE.U32 R4, R44, R44.reuse, RZ ;  /* 0x0000002c2c047225 */ /* 0x080fe200078e00ff */
[----:B------:R-:W-:Y:S01]  /*11350*/  MOV R11, RZ ;  /* 0x000000ff000b7202 */ /* 0x000fe20000000f00 */
[----:B------:R-:W1:Y:S01]  /*11360*/  LDC R28, c[0x3][0x1c] ;  /* 0x00c00700ff1c7b82 */ /* 0x000e620000000800 */
[----:B------:R-:W-:Y:S01]  /*11370*/  CS2R R82, SRZ ;  /* 0x0000000000527805 */ /* 0x000fe2000001ff00 */
[----:B0-----:R-:W-:Y:S01]  /*11380*/  IMAD.MOV.U32 R6, RZ, RZ, R5 ;  /* 0x000000ffff067224 */ /* 0x001fe200078e0005 */
[----:B------:R-:W-:Y:S01]  /*11390*/  MOV R71, RZ ;  /* 0x000000ff00477202 */ /* 0x000fe20000000f00 */
[----:B------:R-:W-:Y:S02]  /*113a0*/  IMAD.MOV.U32 R7, RZ, RZ, RZ ;  /* 0x000000ffff077224 */ /* 0x000fe400078e00ff */
[----:B------:R-:W-:Y:S02]  /*113b0*/  IMAD.MOV.U32 R9, RZ, RZ, RZ ;  /* 0x000000ffff097224 */ /* 0x000fe400078e00ff */
[----:B------:R-:W-:Y:S01]  /*113c0*/  IMAD.WIDE.U32 R6, R45, R44, R6 ;  /* 0x0000002c2d067225 */ /* 0x000fe200078e0006 */
[----:B------:R-:W0:Y:S03]  /*113d0*/  LDC R58, c[0x3][0x10] ;  /* 0x00c00400ff3a7b82 */ /* 0x000e260000000800 */
[----:B------:R-:W-:Y:S01]  /*113e0*/  IMAD.MOV.U32 R8, RZ, RZ, R7 ;  /* 0x000000ffff087224 */ /* 0x000fe200078e0007 */
[----:B------:R-:W-:Y:S01]  /*113f0*/  MOV R7, RZ ;  /* 0x000000ff00077202 */ /* 0x000fe20000000f00 */
[----:B------:R-:W-:-:S02]  /*11400*/  IMAD.MOV.U32 R25, RZ, RZ, RZ ;  /* 0x000000ffff197224 */ /* 0x000fc400078e00ff */
[-C--:B------:R-:W-:Y:S01]  /*11410*/  IMAD.WIDE.U32 R8, R46, R44.reuse, R8 ;  /* 0x0000002c2e087225 */ /* 0x080fe200078e0008 */
[----:B------:R-:W3:Y:S03]  /*11420*/  LDC R76, c[0x3][0x8] ;  /* 0x00c00200ff4c7b82 */ /* 0x000ee60000000800 */
[----:B------:R-:W-:-:S04]  /*11430*/  IMAD.WIDE.U32 R6, R45, R44, R6 ;  /* 0x0000002c2d067225 */ /* 0x000fc800078e0006 */
[----:B------:R-:W-:Y:S01]  /*11440*/  IMAD.MOV.U32 R27, RZ, RZ, RZ ;  /* 0x000000ffff1b7224 */ /* 0x000fe200078e00ff */
[----:B------:R-:W-:Y:S01]  /*11450*/  IADD3 R12, P0, PT, R8, R7, RZ ;  /* 0x00000007080c7210 */ /* 0x000fe20007f1e0ff */
[----:B------:R-:W-:Y:S01]  /*11460*/  IMAD.MOV.U32 R8, RZ, RZ, R9 ;  /* 0x000000ffff087224 */ /* 0x000fe200078e0009 */
[----:B------:R-:W4:Y:S01]  /*11470*/  LDC R70, c[0x3][0x4] ;  /* 0x00c00100ff467b82 */ /* 0x000f220000000800 */
[----:B------:R-:W-:Y:S02]  /*11480*/  IMAD.MOV.U32 R9, RZ, RZ, RZ ;  /* 0x000000ffff097224 */ /* 0x000fe400078e00ff */
[----:B------:R-:W-:Y:S02]  /*11490*/  IMAD.X R13, RZ, RZ, RZ, P0 ;  /* 0x000000ffff0d7224 */ /* 0x000fe400000e06ff */
        /* <DEDUP_REMOVED lines=23> */
[----:B------:R-:W-:Y:S02]  /*11610*/  IMAD.X R17, RZ, RZ, RZ, P0 ;  /* 0x000000ffff117224 */ /* 0x000fe400000e06ff */
[----:B------:R-:W-:Y:S01]  /*11620*/  IMAD.MOV.U32 R12, RZ, RZ, R11 ;  /* 0x000000ffff0c7224 */ /* 0x000fe200078e000b */
[----:B------:R-:W-:Y:S01]  /*11630*/  MOV R11, RZ ;  /* 0x000000ff000b7202 */ /* 0x000fe20000000f00 */
[----:B------:R-:W-:Y:S02]  /*11640*/  IMAD.X R19, RZ, RZ, RZ, P1 ;  /* 0x000000ffff137224 */ /* 0x000fe400008e06ff */
[----:B------:R-:W-:Y:S02]  /*11650*/  IMAD.MOV.U32 R10, RZ, RZ, R14 ;  /* 0x000000ffff0a7224 */ /* 0x000fe400078e000e */
        /* <DEDUP_REMOVED lines=9> */
[----:B------:R-:W-:Y:S02]  /*116f0*/  IMAD.MOV.U32 R15, RZ, RZ, RZ ;  /* 0x000000ffff0f7224 */ /* 0x000fe400078e00ff */
        /* <DEDUP_REMOVED lines=23> */
[----:B------:R-:W-:Y:S01]  /*11870*/  IMAD.X R19, RZ, RZ, RZ, P2 ;  /* 0x000000ffff137224 */ /* 0x000fe200010e06ff */
[----:B------:R-:W-:Y:S01]  /*11880*/  MOV R13, RZ ;  /* 0x000000ff000d7202 */ /* 0x000fe20000000f00 */
        /* <DEDUP_REMOVED lines=76> */
[----:B------:R-:W-:Y:S01]  /*11d50*/  IADD3 R20, P1, PT, R20, R25, RZ ;  /* 0x0000001914147210 */ /* 0x000fe20007f3e0ff */
[----:B------:R-:W-:Y:S01]  /*11d60*/  IMAD.MOV.U32 R5, RZ, RZ, RZ ;  /* 0x000000ffff057224 */ /* 0x000fe200078e00ff */
[----:B------:R-:W-:Y:S01]  /*11d70*/  IADD3 R52, P2, PT, R24, R51, RZ ;  /* 0x0000003318347210 */ /* 0x000fe20007f5e0ff */
[----:B------:R-:W-:Y:S01]  /*11d80*/  IMAD.WIDE.U32 R54, R50, 0x3d1, RZ ;  /* 0x000003d132367825 */ /* 0x000fe200078e00ff */
[----:B------:R-:W-:-:S03]  /*11d90*/  IADD3.X R27, PT, PT, RZ, RZ, RZ, P0, !PT ;  /* 0x000000ffff1b7210 */ /* 0x000fc600007fe4ff */
[----:B------:R-:W-:Y:S02]  /*11da0*/  IMAD.X R21, RZ, RZ, RZ, P1 ;  /* 0x000000ffff157224 */ /* 0x000fe400008e06ff */
        /* <DEDUP_REMOVED lines=9> */
[----:B------:R-:W-:Y:S01]  /*11e40*/  MOV R55, RZ ;  /* 0x000000ff00377202 */ /* 0x000fe20000000f00 */
[----:B------:R-:W-:Y:S01]  /*11e50*/  IMAD.X R23, RZ, RZ, RZ, P1 ;  /* 0x000000ffff177224 */ /* 0x000fe200008e06ff */
[----:B------:R-:W-:Y:S01]  /*11e60*/  IADD3 R26, P3, PT, R26, R21, RZ ;  /* 0x000000151a1a7210 */ /* 0x000fe20007f7e0ff */
[----:B------:R-:W-:Y:S01]  /*11e70*/  IMAD.X R25, RZ, RZ, RZ, P2 ;  /* 0x000000ffff197224 */ /* 0x000fe200010e06ff */
[----:B------:R-:W-:Y:S01]  /*11e80*/  SEL R7, RZ, 0x1, P0 ;  /* 0x00000001ff077807 */ /* 0x000fe20000000000 */
[----:B------:R-:W-:Y:S02]  /*11e90*/  IMAD.WIDE.U32 R4, R20, 0x3d1, R54 ;  /* 0x000003d114047825 */ /* 0x000fe400078e0036 */
[----:B------:R-:W0:Y:S02]  /*11ea0*/  LDC R55, c[0x3][0x14] ;  /* 0x00c00500ff377b82 */ /* 0x000e240000000800 */
[----:B------:R-:W-:Y:S01]  /*11eb0*/  IMAD.X R27, RZ, RZ, RZ, P3 ;  /* 0x000000ffff1b7224 */ /* 0x000fe200018e06ff */
[----:B------:R-:W-:Y:S01]  /*11ec0*/  IADD3 R4, P0, P3, R4, R6, R7 ;  /* 0x0000000604047210 */ /* 0x000fe20007b1e007 */
[----:B------:R-:W-:-:S02]  /*11ed0*/  IMAD.MOV.U32 R53, RZ, RZ, RZ ;  /* 0x000000ffff357224 */ /* 0x000fc400078e00ff */
[----:B------:R-:W-:-:S04]  /*11ee0*/  IMAD.WIDE.U32 R22, R79, R49, R22 ;  /* 0x000000314f167225 */ /* 0x000fc800078e0016 */
[----:B------:R-:W-:-:S04]  /*11ef0*/  IMAD.WIDE.U32 R24, R78, R49, R24 ;  /* 0x000000314e187225 */ /* 0x000fc800078e0018 */
[----:B------:R-:W-:Y:S01]  /*11f00*/  IMAD.WIDE.U32 R6, R79, R47, R26 ;  /* 0x0000002f4f067225 */ /* 0x000fe200078e001a */
[----:B------:R-:W-:-:S03]  /*11f10*/  IADD3 R26, P1, PT, R22, R25, RZ ;  /* 0x00000019161a7210 */ /* 0x000fc60007f3e0ff */
[----:B------:R-:W-:Y:S01]  /*11f20*/  IMAD.IADD R52, R5, 0x1, R53 ;  /* 0x0000000105347824 */ /* 0x000fe200078e0235 */
[-C--:B------:R-:W-:Y:S01]  /*11f30*/  IADD3 R5, PT, PT, R50, R4.reuse, RZ ;  /* 0x0000000432057210 */ /* 0x080fe20007ffe0ff */
[----:B------:R-:W-:Y:S01]  /*11f40*/  IMAD.MOV.U32 R53, RZ, RZ, RZ ;  /* 0x000000ffff357224 */ /* 0x000fe200078e00ff */
[----:B------:R-:W-:Y:S01]  /*11f50*/  IADD3 R50, P2, PT, R24, R7, RZ ;  /* 0x0000000718327210 */ /* 0x000fe20007f5e0ff */
[----:B------:R-:W-:Y:S01]  /*11f60*/  IMAD.X R27, RZ, RZ, RZ, P1 ;  /* 0x000000ffff1b7224 */ /* 0x000fe200008e06ff */
[----:B------:R-:W-:Y:S01]  /*11f70*/  IADD3.X R7, PT, PT, RZ, RZ, RZ, P0, P3 ;  /* 0x000000ffff077210 */ /* 0x000fe200007e64ff */
[----:B------:R-:W-:Y:S01]  /*11f80*/  IMAD.WIDE.U32 R52, R6, 0x3d1, R52 ;  /* 0x000003d106347825 */ /* 0x000fe200078e0034 */
[----:B------:R-:W-:-:S03]  /*11f90*/  ISETP.GE.U32.AND P0, PT, R5, R4, PT ;  /* 0x000000040500720c */ /* 0x000fc60003f06070 */
[----:B------:R-:W-:Y:S01]  /*11fa0*/  IMAD.X R51, RZ, RZ, RZ, P2 ;  /* 0x000000ffff337224 */ /* 0x000fe200010e06ff */
[----:B------:R-:W-:Y:S01]  /*11fb0*/  IADD3 R4, P2, P3, R52, R7, R8 ;  /* 0x0000000734047210 */ /* 0x000fe20007b5e008 */
[----:B------:R-:W-:Y:S01]  /*11fc0*/  IMAD.MOV.U32 R11, RZ, RZ, RZ ;  /* 0x000000ffff0b7224 */ /* 0x000fe200078e00ff */
[----:B------:R-:W-:Y:S01]  /*11fd0*/  SEL R7, RZ, 0x1, P0 ;  /* 0x00000001ff077807 */ /* 0x000fe20000000000 */
[----:B------:R-:W-:Y:S01]  /*11fe0*/  IMAD.WIDE.U32 R24, R78, R78, R26 ;  /* 0x0000004e4e187225 */ /* 0x000fe200078e001a */
[----:B------:R-:W-:Y:S02]  /*11ff0*/  MOV R27, RZ ;  /* 0x000000ff001b7202 */ /* 0x000fe40000000f00 */
[----:B------:R-:W-:Y:S01]  /*12000*/  IADD3 R20, P0, P1, R20, R4, R7 ;  /* 0x0000000414147210 */ /* 0x000fe2000791e007 */
[----:B------:R-:W-:Y:S01]  /*12010*/  IMAD.WIDE.U32 R8, R79, R48, R50 ;  /* 0x000000304f087225 */ /* 0x000fe200078e0032 */
[----:B------:R-:W-:Y:S02]  /*12020*/  IADD3 R22, P4, PT, R23, R25, RZ ;  /* 0x0000001917167210 */ /* 0x000fe40007f9e0ff */
[----:B------:R-:W-:Y:S01]  /*12030*/  IADD3.X R7, PT, PT, RZ, RZ, RZ, P2, P3 ;  /* 0x000000ffff077210 */ /* 0x000fe200017e64ff */
[----:B------:R-:W-:Y:S01]  /*12040*/  IMAD.IADD R26, R53, 0x1, R11 ;  /* 0x00000001351a7824 */ /* 0x000fe200078e020b */
[----:B------:R-:W-:Y:S01]  /*12050*/  IADD3 R24, P5, PT, R24, R9, RZ ;  /* 0x0000000918187210 */ /* 0x000fe20007fbe0ff */
[----:B------:R-:W-:Y:S01]  /*12060*/  IMAD.X R23, RZ, RZ, RZ, P4 ;  /* 0x000000ffff177224 */ /* 0x000fe200020e06ff */
[----:B------:R-:W-:Y:S01]  /*12070*/  IADD3.X R17, PT, PT, RZ, RZ, RZ, P0, P1 ;  /* 0x000000ffff117210 */ /* 0x000fe200007e24ff */
[----:B------:R-:W-:-:S04]  /*12080*/  IMAD.WIDE.U32 R26, R8, 0x3d1, R26 ;  /* 0x000003d1081a7825 */ /* 0x000fc800078e001a */
[----:B------:R-:W-:Y:S01]  /*12090*/  IMAD.X R25, RZ, RZ, RZ, P5 ;  /* 0x000000ffff197224 */ /* 0x000fe200028e06ff */
[----:B------:R-:W-:Y:S01]  /*120a0*/  IADD3 R4, P2, P3, R26, R7, R10 ;  /* 0x000000071a047210 */ /* 0x000fe20007b5e00a */
[----:B------:R-:W-:Y:S02]  /*120b0*/  IMAD.MOV.U32 R9, RZ, RZ, RZ ;  /* 0x000000ffff097224 */ /* 0x000fe400078e00ff */
[----:B------:R-:W-:Y:S01]  /*120c0*/  IMAD.WIDE.U32 R10, R79, R78, R22 ;  /* 0x0000004e4f0a7225 */ /* 0x000fe200078e0016 */
[----:B------:R-:W-:-:S03]  /*120d0*/  IADD3 R17, P1, P0, R6, R17, R4 ;  /* 0x0000001106117210 */ /* 0x000fc6000783e004 */
[----:B------:R-:W-:-:S04]  /*120e0*/  IMAD.WIDE.U32 R22, R79, R49, R24 ;  /* 0x000000314f167225 */ /* 0x000fc800078e0018 */
        /* <DEDUP_REMOVED lines=9> */
[----:B------:R-:W-:Y:S01]  /*12180*/  IADD3.X R9, PT, PT, RZ, RZ, RZ, P1, P0 ;  /* 0x000000ffff097210 */ /* 0x000fe20000fe04ff */
[----:B------:R-:W-:-:S03]  /*12190*/  IMAD.WIDE.U32 R6, R79, R78, R6 ;  /* 0x0000004e4f067225 */ /* 0x000fc600078e0006 */
[----:B------:R-:W-:Y:S01]  /*121a0*/  IADD3 R26, P1, P0, R8, R9, R26 ;  /* 0x00000009081a7210 */ /* 0x000fe2000783e01a */
[----:B------:R-:W-:Y:S01]  /*121b0*/  IMAD.MOV.U32 R25, RZ, RZ, RZ ;  /* 0x000000ffff197224 */ /* 0x000fe200078e00ff */
[----:B------:R-:W-:Y:S01]  /*121c0*/  IADD3 R8, P4, PT, R11, R7, RZ ;  /* 0x000000070b087210 */ /* 0x000fe20007f9e0ff */
[----:B------:R-:W-:Y:S01]  /*121d0*/  IMAD.MOV.U32 R54, RZ, RZ, RZ ;  /* 0x000000ffff367224 */ /* 0x000fe200078e00ff */
[----:B------:R-:W-:Y:S01]  /*121e0*/  IADD3.X R7, PT, PT, RZ, RZ, RZ, P2, P3 ;  /* 0x000000ffff077210 */ /* 0x000fe200017e64ff */
[----:B------:R-:W-:Y:S01]  /*121f0*/  IMAD.WIDE.U32 R10, R6, 0x3d1, R24 ;  /* 0x000003d1060a7825 */ /* 0x000fe200078e0018 */
[----:B------:R-:W-:-:S03]  /*12200*/  IADD3.X R23, PT, PT, RZ, RZ, RZ, P1, P0 ;  /* 0x000000ffff177210 */ /* 0x000fc60000fe04ff */
        /* <DEDUP_REMOVED lines=8> */
[----:B------:R-:W-:Y:S01]  /*12290*/  IADD3.X R7, PT, PT, RZ, RZ, RZ, P0, P1 ;  /* 0x000000ffff077210 */ /* 0x000fe200007e24ff */
[----:B------:R-:W-:-:S03]  /*122a0*/  IMAD.WIDE.U32 R10, R8, 0x3d1, R10 ;  /* 0x000003d1080a7825 */ /* 0x000fc600078e000a */
[----:B------:R-:W-:Y:S01]  /*122b0*/  IADD3 R14, P0, P1, R10, R13, R16 ;  /* 0x0000000d0a0e7210 */ /* 0x000fe2000791e010 */
[----:B------:R-:W-:Y:S02]  /*122c0*/  IMAD.IADD R10, R11, 0x1, R15 ;  /* 0x000000010b0a7824 */ /* 0x000fe400078e020f */
[----:B------:R-:W-:Y:S01]  /*122d0*/  IMAD.MOV.U32 R11, RZ, RZ, RZ ;  /* 0x000000ffff0b7224 */ /* 0x000fe200078e00ff */
[----:B------:R-:W-:Y:S01]  /*122e0*/  IADD3 R14, P2, P3, R6, R7, R14 ;  /* 0x00000007060e7210 */ /* 0x000fe20007b5e00e */
[----:B------:R-:W-:Y:S01]  /*122f0*/  IMAD.WIDE.U32 R6, R9, 0x3d1, R10 ;  /* 0x000003d109067825 */ /* 0x000fe200078e000a */
        /* <DEDUP_REMOVED lines=16> */
[----:B------:R-:W-:Y:S02]  /*12400*/  IMAD.MOV.U32 R9, RZ, RZ, RZ ;  /* 0x000000ffff097224 */ /* 0x000fe400078e00ff */
[----:B------:R-:W-:Y:S02]  /*12410*/  IMAD R7, R10, 0x3d1, R7 ;  /* 0x000003d10a077824 */ /* 0x000fe400078e0207 */
[----:B------:R-:W-:Y:S02]  /*12420*/  IMAD.X R15, RZ, RZ, RZ, P0 ;  /* 0x000000ffff0f7224 */ /* 0x000fe400000e06ff */
[----:B------:R-:W-:-:S02]  /*12430*/  IMAD.IADD R6, R8, 0x1, R7 ;  /* 0x0000000108067824 */ /* 0x000fc400078e0207 */
[----:B------:R-:W0:Y:S01]  /*12440*/  LDC R8, c[0x3][RZ] ;  /* 0x00c00000ff087b82 */ /* 0x000e220000000800 */
[----:B------:R-:W-:Y:S02]  /*12450*/  IMAD.MOV.U32 R7, RZ, RZ, RZ ;  /* 0x000000ffff077224 */ /* 0x000fe400078e00ff */
[----:B------:R-:W-:-:S04]  /*12460*/  IADD3 R15, P0, P1, R6, R15, R5 ;  /* 0x0000000f060f7210 */ /* 0x000fc8000791e005 */
[----:B------:R-:W-:Y:S01]  /*12470*/  IADD3.X R13, PT, PT, RZ, RZ, RZ, P0, P1 ;  /* 0x000000ffff0d7210 */ /* 0x000fe200007e24ff */
[----:B------:R-:W0:Y:S01]  /*12480*/  LDC R6, c[0x3][0x18] ;  /* 0x00c00600ff067b82 */ /* 0x000e220000000800 */
[----:B------:R-:W-:Y:S02]  /*12490*/  IMAD.MOV.U32 R87, RZ, RZ, R15 ;  /* 0x000000ffff577224 */ /* 0x000fe400078e000f */
[----:B------:R-:W-:-:S04]  /*124a0*/  IADD3 R13, P0, P1, R10, R13, R20 ;  /* 0x0000000d0a0d7210 */ /* 0x000fc8000791e014 */
[----:B------:R-:W-:Y:S01]  /*124b0*/  IADD3.X R12, PT, PT, RZ, RZ, RZ, P0, P1 ;  /* 0x000000ffff0c7210 */ /* 0x000fe200007e24ff */
[----:B------:R-:W0:Y:S01]  /*124c0*/  LDC R5, c[0x3][0xc] ;  /* 0x00c00300ff057b82 */ /* 0x000e220000000800 */
[----:B------:R-:W-:Y:S02]  /*124d0*/  IMAD.MOV.U32 R89, RZ, RZ, R13 ;  /* 0x000000ffff597224 */ /* 0x000fe400078e000d */
[----:B------:R-:W-:-:S05]  /*124e0*/  IADD3 R12, P0, PT, R12, R17, RZ ;  /* 0x000000110c0c7210 */ /* 0x000fca0007f1e0ff */
[----:B------:R-:W-:Y:S02]  /*124f0*/  IMAD.X R11, RZ, RZ, RZ, P0 ;  /* 0x000000ffff0b7224 */ /* 0x000fe400000e06ff */
[----:B------:R-:W-:-:S03]  /*12500*/  IMAD.MOV.U32 R84, RZ, RZ, R12 ;  /* 0x000000ffff547224 */ /* 0x000fc600078e000c */
[----:B------:R-:W-:-:S04]  /*12510*/  IADD3 R11, P0, PT, R11, R26, RZ ;  /* 0x0000001a0b0b7210 */ /* 0x000fc80007f1e0ff */
[----:B------:R-:W-:Y:S01]  /*12520*/  IADD3.X R10, PT, PT, RZ, RZ, RZ, P0, !PT ;  /* 0x000000ffff0a7210 */ /* 0x000fe200007fe4ff */
[----:B------:R-:W-:-:S03]  /*12530*/  IMAD.MOV.U32 R91, RZ, RZ, R11 ;  /* 0x000000ffff5b7224 */ /* 0x000fc600078e000b */
[----:B------:R-:W-:-:S04]  /*12540*/  IADD3 R10, P0, PT, R10, R23, RZ ;  /* 0x000000170a0a7210 */ /* 0x000fc80007f1e0ff */
[----:B------:R-:W-:Y:S01]  /*12550*/  MOV R86, R10 ;  /* 0x0000000a00567202 */ /* 0x000fe20000000f00 */
[----:B------:R-:W-:-:S05]  /*12560*/  IMAD.X R3, RZ, RZ, RZ, P0 ;  /* 0x000000ffff037224 */ /* 0x000fca00000e06ff */
[----:B------:R-:W-:-:S05]  /*12570*/  IADD3 R3, P0, PT, R3, R14, RZ ;  /* 0x0000000e03037210 */ /* 0x000fca0007f1e0ff */
[----:B------:R-:W-:Y:S02]  /*12580*/  IMAD.X R85, RZ, RZ, R85, P0 ;  /* 0x000000ffff557224 */ /* 0x000fe400000e0655 */
[----:B------:R-:W-:-:S03]  /*12590*/  IMAD.MOV.U32 R93, RZ, RZ, R3 ;  /* 0x000000ffff5d7224 */ /* 0x000fc600078e0003 */
[----:B-1----:R-:W-:-:S13]  /*125a0*/  ISETP.GE.U32.AND P0, PT, R85, R28, PT ;  /* 0x0000001c5500720c */ /* 0x002fda0003f06070 */
[----:B0--34-:R-:W-:Y:S05]  /*125b0*/  @!P0 BRA `(.L_x_51) ;  /* 0x0000000000e48947 */ /* 0x019fea0003800000 */
[----:B------:R-:W0:Y:S02]  /*125c0*/  LDC R28, c[0x3][0x1c] ;  /* 0x00c00700ff1c7b82 */ /* 0x000e240000000800 */
.L_x_53:
        /* <DEDUP_REMOVED lines=26> */
.L_x_52:
        /* <DEDUP_REMOVED lines=26> */
[----:B------:R-:W-:Y:S01]  /*12910*/  IADD3 R85, PT, PT, R85, -R28, -R3 ;  /* 0x8000001c55557210 */ /* 0x000fe20007ffe803 */
[----:B------:R-:W-:-:S03]  /*12920*/  IMAD.MOV.U32 R3, RZ, RZ, R93 ;  /* 0x000000ffff037224 */ /* 0x000fc600078e005d */
[----:B------:R-:W-:-:S13]  /*12930*/  ISETP.GE.U32.AND P0, PT, R85, R28, PT ;  /* 0x0000001c5500720c */ /* 0x000fda0003f06070 */
[----:B------:R-:W-:Y:S05]  /*12940*/  @P0 BRA `(.L_x_53) ;  /* 0xfffffffc00200947 */ /* 0x000fea000383ffff */
.L_x_51:
[----:B------:R-:W-:Y:S01]  /*12950*/  ISETP.GT.U32.AND P0, PT, R28, RZ, PT ;  /* 0x000000ff1c00720c */ /* 0x000fe20003f04070 */
[----:B------:R-:W-:Y:S02]  /*12960*/  HFMA2 R59, -RZ, RZ, 0, 0 ;  /* 0x00000000ff3b7431 */ /* 0x000fe400000001ff */
[----:B------:R-:W-:Y:S01]  /*12970*/  IMAD.MOV.U32 R3, RZ, RZ, RZ ;  /* 0x000000ffff037224 */ /* 0x000fe200078e00ff */
[----:B------:R-:W-:Y:S01]  /*12980*/  CS2R R52, SRZ ;  /* 0x0000000000347805 */ /* 0x000fe2000001ff00 */
[----:B------:R-:W-:Y:S01]  /*12990*/  IMAD.MOV.U32 R50, RZ, RZ, 0x1 ;  /* 0x00000001ff327424 */ /* 0x000fe200078e00ff */
[----:B------:R-:W-:Y:S01]  /*129a0*/  CS2R R56, SRZ ;  /* 0x0000000000387805 */ /* 0x000fe2000001ff00 */
[----:B------:R-:W-:-:S06]  /*129b0*/  IMAD.MOV.U32 R51, RZ, RZ, RZ ;  /* 0x000000ffff337224 */ /* 0x000fcc00078e00ff */
[----:B------:R-:W-:Y:S05]  /*129c0*/  @P0 BRA `(.L_x_54) ;  /* 0x0000000000c80947 */ /* 0x000fea0003800000 */
[----:B------:R-:W0:Y:S02]  /*129d0*/  LDC R28, c[0x3][0x1c] ;  /* 0x00c00700ff1c7b82 */ /* 0x000e240000000800 */
.L_x_56:
        /* <DEDUP_REMOVED lines=20> */
[----:B------:R-:W-:Y:S02]  /*12b20*/  ISETP.GE.U32.AND P0, PT, R50, R8, PT ;  /* 0x000000083200720c */ /* 0x000fe40003f06070 */
[----:B------:R-:W-:Y:S02]  /*12b30*/  ISETP.LE.U32.AND P1, PT, R51, R76, PT ;  /* 0x0000004c3300720c */ /* 0x000fe40003f23070 */
[----:B------:R-:W-:-:S04]  /*12b40*/  ISETP.LE.U32.AND P0, PT, R3, R70, !P0 ;  /* 0x000000460300720c */ /* 0x000fc80004703070 */
[----:B------:R-:W-:-:S13]  /*12b50*/  ISETP.LT.U32.OR P0, PT, R3, R70, P0 ;  /* 0x000000460300720c */ /* 0x000fda0000701470 */
[----:B------:R-:W-:Y:S05]  /*12b60*/  @P0 BRA P1, `(.L_x_54) ;  /* 0x0000000000600947 */ /* 0x000fea0000800000 */
.L_x_55:
        /* <DEDUP_REMOVED lines=21> */
[----:B------:R-:W-:-:S04]  /*12cc0*/  IADD3 R59, PT, PT, R59, -R28, -R10 ;  /* 0x8000001c3b3b7210 */ /* 0x000fc80007ffe80a */
[----:B------:R-:W-:-:S13]  /*12cd0*/  ISETP.GE.U32.AND P0, PT, R59, R28, PT ;  /* 0x0000001c3b00720c */ /* 0x000fda0003f06070 */
[----:B------:R-:W-:Y:S05]  /*12ce0*/  @P0 BRA `(.L_x_56) ;  /* 0xfffffffc003c0947 */ /* 0x000fea000383ffff */
.L_x_54:
        /* <DEDUP_REMOVED lines=8> */
[----:B------:R-:W-:-:S04]  /*12d70*/  IMAD.WIDE.U32 R10, R51, R29, R12 ;  /* 0x0000001d330a7225 */ /* 0x000fc800078e000c */
[----:B------:R-:W-:-:S04]  /*12d80*/  IMAD.WIDE.U32 R66, R50, R30, R66 ;  /* 0x0000001e32427225 */ /* 0x000fc800078e0042 */
[----:B------:R-:W-:Y:S01]  /*12d90*/  IMAD.MOV.U32 R27, RZ, RZ, RZ ;  /* 0x000000ffff1b7224 */ /* 0x000fe200078e00ff */
[----:B------:R-:W-:Y:S01]  /*12da0*/  IADD3 R64, P0, PT, R10, R67, RZ ;  /* 0x000000430a407210 */ /* 0x000fe20007f1e0ff */
[----:B------:R-:W-:Y:S02]  /*12db0*/  IMAD.MOV.U32 R10, RZ, RZ, R11 ;  /* 0x000000ffff0a7224 */ /* 0x000fe400078e000b */
[----:B------:R-:W-:Y:S02]  /*12dc0*/  IMAD.MOV.U32 R11, RZ, RZ, RZ ;  /* 0x000000ffff0b7224 */ /* 0x000fe400078e00ff */
[----:B------:R-:W-:Y:S02]  /*12dd0*/  IMAD.X R65, RZ, RZ, RZ, P0 ;  /* 0x000000ffff417224 */ /* 0x000fe400000e06ff */
[----:B------:R-:W-:-:S04]  /*12de0*/  IMAD.WIDE.U32 R10, R52, R29, R10 ;  /* 0x0000001d340a7225 */ /* 0x000fc800078e000a */
[----:B------:R-:W-:Y:S01]  /*12df0*/  IMAD.WIDE.U32 R64, R3, R30, R64 ;  /* 0x0000001e03407225 */ /* 0x000fe200078e0040 */
[----:B------:R-:W-:-:S04]  /*12e00*/  MOV R26, R11 ;  /* 0x0000000b001a7202 */ /* 0x000fc80000000f00 */
        /* <DEDUP_REMOVED lines=8> */
[----:B------:R-:W-:Y:S02]  /*12e90*/  IADD3 R62, P1, PT, R62, R65, RZ ;  /* 0x000000413e3e7210 */ /* 0x000fe40007f3e0ff */
[----:B------:R-:W-:Y:S01]  /*12ea0*/  MOV R27, RZ ;  /* 0x000000ff001b7202 */ /* 0x000fe20000000f00 */
[----:B------:R-:W-:Y:S02]  /*12eb0*/  IMAD.X R61, RZ, RZ, RZ, P0 ;  /* 0x000000ffff3d7224 */ /* 0x000fe400000e06ff */
[----:B------:R-:W-:Y:S02]  /*12ec0*/  IMAD.X R63, RZ, RZ, RZ, P1 ;  /* 0x000000ffff3f7224 */ /* 0x000fe400008e06ff */
[----:B------:R-:W-:-:S04]  /*12ed0*/  IMAD.WIDE.U32 R26, R56, R29, R26 ;  /* 0x0000001d381a7225 */ /* 0x000fc800078e001a */
[----:B------:R-:W-:-:S04]  /*12ee0*/  IMAD.WIDE.U32 R60, R52, R30, R60 ;  /* 0x0000001e343c7225 */ /* 0x000fc800078e003c */
[----:B------:R-:W-:Y:S01]  /*12ef0*/  IMAD.WIDE.U32 R62, R3, R31, R62 ;  /* 0x0000001f033e7225 */ /* 0x000fe200078e003e */
[----:B------:R-:W-:-:S03]  /*12f00*/  IADD3 R24, P0, PT, R26, R61, RZ ;  /* 0x0000003d1a187210 */ /* 0x000fc60007f1e0ff */
[----:B------:R-:W-:Y:S01]  /*12f10*/  IMAD.MOV.U32 R26, RZ, RZ, R27 ;  /* 0x000000ffff1a7224 */ /* 0x000fe200078e001b */
[----:B------:R-:W-:Y:S01]  /*12f20*/  IADD3 R60, P1, PT, R60, R63, RZ ;  /* 0x0000003f3c3c7210 */ /* 0x000fe20007f3e0ff */
[----:B------:R-:W-:Y:S02]  /*12f30*/  IMAD.X R25, RZ, RZ, RZ, P0 ;  /* 0x000000ffff197224 */ /* 0x000fe400000e06ff */
[----:B------:R-:W-:Y:S02]  /*12f40*/  IMAD.MOV.U32 R27, RZ, RZ, RZ ;  /* 0x000000ffff1b7224 */ /* 0x000fe400078e00ff */
[----:B------:R-:W-:Y:S02]  /*12f50*/  IMAD.X R61, RZ, RZ, RZ, P1 ;  /* 0x000000ffff3d7224 */ /* 0x000fe400008e06ff */
[----:B------:R-:W-:Y:S02]  /*12f60*/  IMAD.MOV.U32 R63, RZ, RZ, RZ ;  /* 0x000000ffff3f7224 */ /* 0x000fe400078e00ff */
        /* <DEDUP_REMOVED lines=110> */
[----:B------:R-:W-:Y:S01]  /*13650*/  IMAD.WIDE.U32 R22, R14, 0x3d1, RZ ;  /* 0x000003d10e167825 */ /* 0x000fe200078e00ff */
[----:B------:R-:W-:-:S03]  /*13660*/  IADD3 R16, P0, PT, R26, R19, RZ ;  /* 0x000000131a107210 */ /* 0x000fc60007f1e0ff */
[----:B------:R-:W-:Y:S02]  /*13670*/  IMAD.X R19, RZ, RZ, RZ, P1 ;  /* 0x000000ffff137224 */ /* 0x000fe400008e06ff */
[----:B------:R-:W-:Y:S02]  /*13680*/  IMAD.X R21, RZ, RZ, RZ, P2 ;  /* 0x000000ffff157224 */ /* 0x000fe400010e06ff */
[----:B------:R-:W-:Y:S02]  /*13690*/  IMAD.MOV.U32 R13, RZ, RZ, RZ ;  /* 0x000000ffff0d7224 */ /* 0x000fe400078e00ff */
[----:B------:R-:W-:Y:S02]  /*136a0*/  IMAD.X R17, RZ, RZ, RZ, P0 ;  /* 0x000000ffff117224 */ /* 0x000fe400000e06ff */
[----:B------:R-:W-:Y:S01]  /*136b0*/  IMAD.IADD R11, R68, 0x1, R22 ;  /* 0x00000001440b7824 */ /* 0x000fe200078e0216 */
[----:B------:R-:W-:Y:S01]  /*136c0*/  IADD3 R22, PT, PT, R23, R13, RZ ;  /* 0x0000000d17167210 */ /* 0x000fe20007ffe0ff */
[----:B------:R-:W-:-:S03]  /*136d0*/  IMAD.WIDE.U32 R18, R53, R35, R18 ;  /* 0x0000002335127225 */ /* 0x000fc600078e0012 */
[----:B------:R-:W-:Y:S01]  /*136e0*/  ISETP.GE.U32.AND P0, PT, R11, R68, PT ;  /* 0x000000440b00720c */ /* 0x000fe20003f06070 */
[----:B------:R-:W-:-:S03]  /*136f0*/  IMAD.WIDE.U32 R20, R51, R36, R20 ;  /* 0x0000002433147225 */ /* 0x000fc600078e0014 */
[----:B------:R-:W-:Y:S01]  /*13700*/  SEL R13, RZ, 0x1, P0 ;  /* 0x00000001ff0d7807 */ /* 0x000fe20000000000 */
[----:B------:R-:W-:Y:S01]  /*13710*/  IMAD.WIDE.U32 R16, R57, R34, R16 ;  /* 0x0000002239107225 */ /* 0x000fe200078e0010 */
[----:B------:R-:W-:-:S03]  /*13720*/  IADD3 R18, P3, PT, R18, R21, RZ ;  /* 0x0000001512127210 */ /* 0x000fc60007f7e0ff */
[----:B------:R-:W-:Y:S01]  /*13730*/  IMAD.MOV.U32 R23, RZ, RZ, RZ ;  /* 0x000000ffff177224 */ /* 0x000fe200078e00ff */
[----:B------:R-:W-:Y:S01]  /*13740*/  IADD3 R26, P1, PT, R27, R17, RZ ;  /* 0x000000111b1a7210 */ /* 0x000fe20007f3e0ff */
[----:B------:R-:W-:Y:S01]  /*13750*/  IMAD.MOV.U32 R21, RZ, RZ, RZ ;  /* 0x000000ffff157224 */ /* 0x000fe200078e00ff */
[----:B------:R-:W-:Y:S01]  /*13760*/  IADD3 R16, P2, PT, R16, R19, RZ ;  /* 0x0000001310107210 */ /* 0x000fe20007f5e0ff */
[----:B------:R-:W-:-:S04]  /*13770*/  IMAD.WIDE.U32 R22, R20, 0x3d1, R22 ;  /* 0x000003d114167825 */ /* 0x000fc800078e0016 */
[----:B------:R-:W-:Y:S01]  /*13780*/  IMAD.X R19, RZ, RZ, RZ, P3 ;  /* 0x000000ffff137224 */ /* 0x000fe200018e06ff */
[----:B------:R-:W-:Y:S01]  /*13790*/  IADD3 R66, P0, P3, R22, R66, R13 ;  /* 0x0000004216427210 */ /* 0x000fe20007b1e00d */
[----:B------:R-:W-:Y:S02]  /*137a0*/  IMAD.X R27, RZ, RZ, RZ, P1 ;  /* 0x000000ffff1b7224 */ /* 0x000fe400008e06ff */
[----:B------:R-:W-:Y:S02]  /*137b0*/  IMAD.X R17, RZ, RZ, RZ, P2 ;  /* 0x000000ffff117224 */ /* 0x000fe400010e06ff */
[----:B------:R-:W-:Y:S02]  /*137c0*/  IMAD.MOV.U32 R22, RZ, RZ, RZ ;  /* 0x000000ffff167224 */ /* 0x000fe400078e00ff */
[----:B------:R-:W-:-:S03]  /*137d0*/  IMAD.WIDE.U32 R26, R59, R34, R26 ;  /* 0x000000223b1a7225 */ /* 0x000fc600078e001a */
[----:B------:R-:W-:Y:S01]  /*137e0*/  IADD3 R22, PT, PT, R23, R22, RZ ;  /* 0x0000001617167210 */ /* 0x000fe20007ffe0ff */
[----:B------:R-:W-:-:S04]  /*137f0*/  IMAD.WIDE.U32 R16, R56, R35, R16 ;  /* 0x0000002338107225 */ /* 0x000fc800078e0010 */
[----:B------:R-:W-:-:S04]  /*13800*/  IMAD.WIDE.U32 R18, R52, R36, R18 ;  /* 0x0000002434127225 */ /* 0x000fc800078e0012 */
[----:B------:R-:W-:Y:S01]  /*13810*/  IMAD.MOV.U32 R23, RZ, RZ, RZ ;  /* 0x000000ffff177224 */ /* 0x000fe200078e00ff */
[----:B------:R-:W-:Y:S01]  /*13820*/  IADD3 R16, P2, PT, R16, R19, RZ ;  /* 0x0000001310107210 */ /* 0x000fe20007f5e0ff */
[----:B------:R-:W-:Y:S01]  /*13830*/  IMAD.IADD R13, R14, 0x1, R66 ;  /* 0x000000010e0d7824 */ /* 0x000fe200078e0242 */
[----:B------:R-:W-:Y:S01]  /*13840*/  IADD3 R14, P1, PT, R26, R17, RZ ;  /* 0x000000111a0e7210 */ /* 0x000fe20007f3e0ff */
[----:B------:R-:W-:Y:S01]  /*13850*/  IMAD.WIDE.U32 R22, R18, 0x3d1, R22 ;  /* 0x000003d112167825 */ /* 0x000fe200078e0016 */
[----:B------:R-:W-:Y:S02]  /*13860*/  IADD3.X R19, PT, PT, RZ, RZ, RZ, P0, P3 ;  /* 0x000000ffff137210 */ /* 0x000fe400007e64ff */
[----:B------:R-:W-:Y:S01]  /*13870*/  ISETP.GE.U32.AND P0, PT, R13, R66, PT ;  /* 0x000000420d00720c */ /* 0x000fe20003f06070 */
[----:B------:R-:W-:Y:S01]  /*13880*/  IMAD.X R17, RZ, RZ, RZ, P2 ;  /* 0x000000ffff117224 */ /* 0x000fe200010e06ff */
[----:B------:R-:W-:Y:S01]  /*13890*/  IADD3 R64, P2, P3, R22, R19, R64 ;  /* 0x0000001316407210 */ /* 0x000fe20007b5e040 */
[----:B------:R-:W-:Y:S01]  /*138a0*/  IMAD.X R15, RZ, RZ, RZ, P1 ;  /* 0x000000ffff0f7224 */ /* 0x000fe200008e06ff */
[----:B------:R-:W-:Y:S01]  /*138b0*/  SEL R19, RZ, 0x1, P0 ;  /* 0x00000001ff137807 */ /* 0x000fe20000000000 */
[----:B------:R-:W-:-:S02]  /*138c0*/  IMAD.MOV.U32 R22, RZ, RZ, RZ ;  /* 0x000000ffff167224 */ /* 0x000fc400078e00ff */
[----:B------:R-:W-:Y:S01]  /*138d0*/  IMAD.WIDE.U32 R14, R57, R35, R14 ;  /* 0x00000023390e7225 */ /* 0x000fe200078e000e */
[----:B------:R-:W-:Y:S02]  /*138e0*/  IADD3 R20, P0, P1, R20, R64, R19 ;  /* 0x0000004014147210 */ /* 0x000fe4000791e013 */
[----:B------:R-:W-:Y:S01]  /*138f0*/  IADD3 R22, PT, PT, R23, R22, RZ ;  /* 0x0000001617167210 */ /* 0x000fe20007ffe0ff */
[----:B------:R-:W-:Y:S01]  /*13900*/  IMAD.WIDE.U32 R16, R53, R36, R16 ;  /* 0x0000002435107225 */ /* 0x000fe200078e0010 */
[----:B------:R-:W-:-:S03]  /*13910*/  IADD3 R26, P4, PT, R27, R15, RZ ;  /* 0x0000000f1b1a7210 */ /* 0x000fc60007f9e0ff */
[----:B------:R-:W-:Y:S01]  /*13920*/  IMAD.MOV.U32 R23, RZ, RZ, RZ ;  /* 0x000000ffff177224 */ /* 0x000fe200078e00ff */
[----:B------:R-:W-:Y:S01]  /*13930*/  IADD3 R14, P5, PT, R14, R17, RZ ;  /* 0x000000110e0e7210 */ /* 0x000fe20007fbe0ff */
[----:B------:R-:W-:Y:S01]  /*13940*/  IMAD.X R27, RZ, RZ, RZ, P4 ;  /* 0x000000ffff1b7224 */ /* 0x000fe200020e06ff */
[----:B------:R-:W-:Y:S01]  /*13950*/  IADD3.X R17, PT, PT, RZ, RZ, RZ, P2, P3 ;  /* 0x000000ffff117210 */ /* 0x000fe200017e64ff */
[----:B------:R-:W-:-:S04]  /*13960*/  IMAD.WIDE.U32 R22, R16, 0x3d1, R22 ;  /* 0x000003d110167825 */ /* 0x000fc800078e0016 */
[----:B------:R-:W-:Y:S01]  /*13970*/  IMAD.X R15, RZ, RZ, RZ, P5 ;  /* 0x000000ffff0f7224 */ /* 0x000fe200028e06ff */
[----:B------:R-:W-:Y:S01]  /*13980*/  IADD3 R62, P2, P3, R22, R17, R62 ;  /* 0x00000011163e7210 */ /* 0x000fe20007b5e03e */
[----:B------:R-:W-:Y:S01]  /*13990*/  IMAD.WIDE.U32 R26, R59, R35, R26 ;  /* 0x000000233b1a7225 */ /* 0x000fe200078e001a */
[----:B------:R-:W-:-:S03]  /*139a0*/  IADD3.X R17, PT, PT, RZ, RZ, RZ, P0, P1 ;  /* 0x000000ffff117210 */ /* 0x000fc600007e24ff */
[----:B------:R-:W-:Y:S01]  /*139b0*/  IMAD.WIDE.U32 R14, R56, R36, R14 ;  /* 0x00000024380e7225 */ /* 0x000fe200078e000e */
[----:B------:R-:W-:-:S03]  /*139c0*/  IADD3 R17, P1, P0, R18, R17, R62 ;  /* 0x0000001112117210 */ /* 0x000fc6000783e03e */
[----:B------:R-:W-:Y:S01]  /*139d0*/  IMAD.MOV.U32 R19, RZ, RZ, RZ ;  /* 0x000000ffff137224 */ /* 0x000fe200078e00ff */
[----:B------:R-:W-:Y:S02]  /*139e0*/  IADD3 R18, P4, PT, R26, R15, RZ ;  /* 0x0000000f1a127210 */ /* 0x000fe40007f9e0ff */
[----:B------:R-:W-:Y:S01]  /*139f0*/  IADD3.X R15, PT, PT, RZ, RZ, RZ, P2, P3 ;  /* 0x000000ffff0f7210 */ /* 0x000fe200017e64ff */
[----:B------:R-:W-:Y:S01]  /*13a00*/  IMAD.IADD R22, R23, 0x1, R19 ;  /* 0x0000000117167824 */ /* 0x000fe200078e0213 */
[----:B------:R-:W-:Y:S01]  /*13a10*/  MOV R23, RZ ;  /* 0x000000ff00177202 */ /* 0x000fe20000000f00 */
[----:B------:R-:W-:Y:S02]  /*13a20*/  IMAD.X R19, RZ, RZ, RZ, P4 ;  /* 0x000000ffff137224 */ /* 0x000fe400020e06ff */
[----:B------:R-:W-:-:S04]  /*13a30*/  IMAD.WIDE.U32 R22, R14, 0x3d1, R22 ;  /* 0x000003d10e167825 */ /* 0x000fc800078e0016 */
[----:B------:R-:W-:Y:S01]  /*13a40*/  IMAD.WIDE.U32 R18, R57, R36, R18 ;  /* 0x0000002439127225 */ /* 0x000fe200078e0012 */
[----:B------:R-:W-:Y:S02]  /*13a50*/  IADD3 R60, P2, P3, R22, R15, R60 ;  /* 0x0000000f163c7210 */ /* 0x000fe40007b5e03c */
[----:B------:R-:W-:Y:S01]  /*13a60*/  IADD3.X R15, PT, PT, RZ, RZ, RZ, P1, P0 ;  /* 0x000000ffff0f7210 */ /* 0x000fe20000fe04ff */
[----:B------:R-:W-:Y:S01]  /*13a70*/  IMAD.IADD R22, R23, 0x1, R21 ;  /* 0x0000000117167824 */ /* 0x000fe200078e0215 */
[----:B------:R-:W-:Y:S01]  /*13a80*/  IADD3 R26, P4, PT, R27, R19, RZ ;  /* 0x000000131b1a7210 */ /* 0x000fe20007f9e0ff */
[----:B------:R-:W-:Y:S01]  /*13a90*/  IMAD.MOV.U32 R23, RZ, RZ, RZ ;  /* 0x000000ffff177224 */ /* 0x000fe200078e00ff */
[----:B------:R-:W-:Y:S01]  /*13aa0*/  IADD3 R16, P1, P0, R16, R15, R60 ;  /* 0x0000000f10107210 */ /* 0x000fe2000783e03c */
[----:B------:R-:W-:Y:S01]  /*13ab0*/  IMAD.MOV.U32 R19, RZ, RZ, RZ ;  /* 0x000000ffff137224 */ /* 0x000fe200078e00ff */
[----:B------:R-:W-:Y:S01]  /*13ac0*/  IADD3.X R27, PT, PT, RZ, RZ, RZ, P4, !PT ;  /* 0x000000ffff1b7210 */ /* 0x000fe200027fe4ff */
[----:B------:R-:W-:Y:S01]  /*13ad0*/  IMAD.WIDE.U32 R22, R18, 0x3d1, R22 ;  /* 0x000003d112167825 */ /* 0x000fe200078e0016 */
[----:B------:R-:W-:-:S02]  /*13ae0*/  IADD3.X R15, PT, PT, RZ, RZ, RZ, P2, P3 ;  /* 0x000000ffff0f7210 */ /* 0x000fc400017e64ff */
[----:B------:R-:W-:Y:S01]  /*13af0*/  IADD3.X R25, PT, PT, RZ, RZ, RZ, P1, P0 ;  /* 0x000000ffff197210 */ /* 0x000fe20000fe04ff */
[----:B------:R-:W-:Y:S01]  /*13b00*/  IMAD.WIDE.U32 R26, R59, R36, R26 ;  /* 0x000000243b1a7225 */ /* 0x000fe200078e001a */
[----:B------:R-:W-:-:S03]  /*13b10*/  IADD3 R24, P2, P3, R22, R15, R24 ;  /* 0x0000000f16187210 */ /* 0x000fc60007b5e018 */
[----:B------:R-:W-:Y:S01]  /*13b20*/  IMAD.IADD R22, R23, 0x1, R19 ;  /* 0x0000000117167824 */ /* 0x000fe200078e0213 */
[----:B------:R-:W-:Y:S01]  /*13b30*/  IADD3 R25, P0, P1, R14, R25, R24 ;  /* 0x000000190e197210 */ /* 0x000fe2000791e018 */
[----:B------:R-:W-:Y:S01]  /*13b40*/  IMAD.MOV.U32 R23, RZ, RZ, RZ ;  /* 0x000000ffff177224 */ /* 0x000fe200078e00ff */
[----:B------:R-:W-:Y:S02]  /*13b50*/  IADD3.X R19, PT, PT, RZ, RZ, RZ, P2, P3 ;  /* 0x000000ffff137210 */ /* 0x000fe400017e64ff */
[----:B------:R-:W-:Y:S01]  /*13b60*/  IADD3.X R15, PT, PT, RZ, RZ, RZ, P0, P1 ;  /* 0x000000ffff0f7210 */ /* 0x000fe200007e24ff */
[----:B------:R-:W-:-:S03]  /*13b70*/  IMAD.WIDE.U32 R22, R26, 0x3d1, R22 ;  /* 0x000003d11a167825 */ /* 0x000fc600078e0016 */
[----:B------:R-:W-:Y:S01]  /*13b80*/  IADD3 R24, P0, P1, R22, R19, R10 ;  /* 0x0000001316187210 */ /* 0x000fe2000791e00a */
[----:B------:R-:W-:Y:S02]  /*13b90*/  IMAD.IADD R22, R23, 0x1, R21 ;  /* 0x0000000117167824 */ /* 0x000fe400078e0215 */
        /* <DEDUP_REMOVED lines=8> */
[----:B------:R-:W-:Y:S02]  /*13c20*/  IADD3 R18, P2, P3, R26, R15, R18 ;  /* 0x0000000f1a127210 */ /* 0x000fe40007b5e012 */
[----:B------:R-:W-:Y:S02]  /*13c30*/  IADD3 R22, PT, PT, R23, R22, RZ ;  /* 0x0000001617167210 */ /* 0x000fe40007ffe0ff */
[----:B------:R-:W-:Y:S02]  /*13c40*/  IADD3.X R15, PT, PT, RZ, RZ, RZ, P0, P1 ;  /* 0x000000ffff0f7210 */ /* 0x000fe400007e24ff */
[----:B------:R-:W-:-:S04]  /*13c50*/  IADD3.X R26, PT, PT, RZ, RZ, RZ, P2, P3 ;  /* 0x000000ffff1a7210 */ /* 0x000fc800017e64ff */
        /* <DEDUP_REMOVED lines=8> */
[----:B------:R-:W-:Y:S02]  /*13ce0*/  IMAD.X R27, RZ, RZ, RZ, P0 ;  /* 0x000000ffff1b7224 */ /* 0x000fe400000e06ff */
[----:B------:R-:W-:-:S05]  /*13cf0*/  IMAD.IADD R10, R26, 0x1, R11 ;  /* 0x000000011a0a7824 */ /* 0x000fca00078e020b */
[----:B------:R-:W-:-:S04]  /*13d00*/  IADD3 R27, P0, P1, R10, R27, R13 ;  /* 0x0000001b0a1b7210 */ /* 0x000fc8000791e00d */
[----:B------:R-:W-:-:S04]  /*13d10*/  IADD3.X R15, PT, PT, RZ, RZ, RZ, P0, P1 ;  /* 0x000000ffff0f7210 */ /* 0x000fc800007e24ff */
[----:B------:R-:W-:-:S04]  /*13d20*/  IADD3 R15, P0, P1, R21, R15, R20 ;  /* 0x0000000f150f7210 */ /* 0x000fc8000791e014 */
[----:B------:R-:W-:-:S04]  /*13d30*/  IADD3.X R12, PT, PT, RZ, RZ, RZ, P0, P1 ;  /* 0x000000ffff0c7210 */ /* 0x000fc800007e24ff */
[----:B------:R-:W-:-:S04]  /*13d40*/  IADD3 R12, P0, PT, R12, R17, RZ ;  /* 0x000000110c0c7210 */ /* 0x000fc80007f1e0ff */
[----:B------:R-:W-:Y:S02]  /*13d50*/  IADD3.X R13, PT, PT, RZ, RZ, RZ, P0, !PT ;  /* 0x000000ffff0d7210 */ /* 0x000fe400007fe4ff */
[----:B------:R-:W-:Y:S02]  /*13d60*/  MOV R22, R12 ;  /* 0x0000000c00167202 */ /* 0x000fe40000000f00 */
[----:B------:R-:W-:-:S05]  /*13d70*/  IADD3 R13, P0, PT, R13, R16, RZ ;  /* 0x000000100d0d7210 */ /* 0x000fca0007f1e0ff */
[----:B------:R-:W-:Y:S02]  /*13d80*/  IMAD.X R10, RZ, RZ, RZ, P0 ;  /* 0x000000ffff0a7224 */ /* 0x000fe400000e06ff */
[----:B------:R-:W-:-:S03]  /*13d90*/  IMAD.MOV.U32 R23, RZ, RZ, R13 ;  /* 0x000000ffff177224 */ /* 0x000fc600078e000d */
[----:B------:R-:W-:Y:S01]  /*13da0*/  IADD3 R10, P0, PT, R10, R25, RZ ;  /* 0x000000190a0a7210 */ /* 0x000fe20007f1e0ff */
[----:B------:R-:W-:-:S04]  /*13db0*/  IMAD.MOV.U32 R25, RZ, RZ, R15 ;  /* 0x000000ffff197224 */ /* 0x000fc800078e000f */
[----:B------:R-:W-:Y:S02]  /*13dc0*/  IMAD.X R11, RZ, RZ, RZ, P0 ;  /* 0x000000ffff0b7224 */ /* 0x000fe400000e06ff */
[----:B------:R-:W-:-:S03]  /*13dd0*/  IMAD.MOV.U32 R20, RZ, RZ, R10 ;  /* 0x000000ffff147224 */ /* 0x000fc600078e000a */
[----:B------:R-:W-:Y:S01]  /*13de0*/  IADD3 R11, P0, PT, R11, R24, RZ ;  /* 0x000000180b0b7210 */ /* 0x000fe20007f1e0ff */
[----:B------:R-:W-:-:S04]  /*13df0*/  IMAD.MOV.U32 R24, RZ, RZ, R19 ;  /* 0x000000ffff187224 */ /* 0x000fc800078e0013 */
[----:B------:R-:W-:Y:S02]  /*13e00*/  IMAD.X R26, RZ, RZ, R18, P0 ;  /* 0x000000ffff1a7224 */ /* 0x000fe400000e0612 */
[----:B------:R-:W-:-:S03]  /*13e10*/  IMAD.MOV.U32 R21, RZ, RZ, R11 ;  /* 0x000000ffff157224 */ /* 0x000fc600078e000b */
[----:B------:R-:W-:-:S13]  /*13e20*/  ISETP.GE.U32.AND P0, PT, R26, R28, PT ;  /* 0x0000001c1a00720c */ /* 0x000fda0003f06070 */
[----:B------:R-:W-:Y:S05]  /*13e30*/  @!P0 BRA `(.L_x_57) ;  /* 0x0000000000e88947 */ /* 0x000fea0003800000 */
[----:B------:R-:W0:Y:S01]  /*13e40*/  LDC R28, c[0x3][0x1c] ;  /* 0x00c00700ff1c7b82 */ /* 0x000e220000000800 */
[----:B------:R-:W-:-:S07]  /*13e50*/  IMAD.MOV.U32 R17, RZ, RZ, R27 ;  /* 0x000000ffff117224 */ /* 0x000fce00078e001b */
.L_x_59:
        /* <DEDUP_REMOVED lines=25> */
.L_x_58:
[----:B------:R-:W-:-:S04]  /*13ff0*/  IADD3 R24, P0, PT, -R8, R24, RZ ;  /* 0x0000001808187210 */ /* 0x000fc80007f1e1ff */
[----:B------:R-:W-:Y:S01]  /*14000*/  MOV R19, R24 ;  /* 0x0000001800137202 */ /* 0x000fe20000000f00 */
        /* <DEDUP_REMOVED lines=21> */
[----:B------:R-:W-:Y:S01]  /*14160*/  IADD3 R21, P0, P1, R21, -R10, -R6 ;  /* 0x8000000a15157210 */ /* 0x000fe2000791e806 */
[----:B------:R-:W-:-:S03]  /*14170*/  IMAD.MOV.U32 R10, RZ, RZ, R20 ;  /* 0x000000ffff0a7224 */ /* 0x000fc600078e0014 */
[----:B------:R-:W-:-:S04]  /*14180*/  IADD3.X R11, PT, PT, RZ, -0x1, ~R7, P0, P1 ;  /* 0xffffffffff0b7810 */ /* 0x000fc800007e2c07 */
[----:B------:R-:W-:-:S04]  /*14190*/  SHF.R.U32.HI R11, RZ, 0x1f, R11 ;  /* 0x0000001fff0b7819 */ /* 0x000fc8000001160b */
[-C--:B------:R-:W-:Y:S02]  /*141a0*/  IADD3 R26, PT, PT, R26, -R28.reuse, -R11 ;  /* 0x8000001c1a1a7210 */ /* 0x080fe40007ffe80b */
[----:B------:R-:W-:Y:S02]  /*141b0*/  MOV R11, R21 ;  /* 0x00000015000b7202 */ /* 0x000fe40000000f00 */
[----:B------:R-:W-:-:S13]  /*141c0*/  ISETP.GE.U32.AND P0, PT, R26, R28, PT ;  /* 0x0000001c1a00720c */ /* 0x000fda0003f06070 */
[----:B------:R-:W-:Y:S05]  /*141d0*/  @P0 BRA `(.L_x_59) ;  /* 0xfffffffc00200947 */ /* 0x000fea000383ffff */
.L_x_57:
[----:B------:R-:W0:Y:S01]  /*141e0*/  LDC.64 R8, c[0x3][0x40] ;  /* 0x00c01000ff087b82 */ /* 0x000e220000000a00 */
[----:B------:R-:W-:Y:S02]  /*141f0*/  IMAD.MOV.U32 R101, RZ, RZ, RZ ;  /* 0x000000ffff657224 */ /* 0x000fe400078e00ff */
[----:B------:R-:W-:Y:S02]  /*14200*/  IMAD.MOV.U32 R13, RZ, RZ, RZ ;  /* 0x000000ffff0d7224 */ /* 0x000fe400078e00ff */
[----:B------:R-:W-:Y:S02]  /*14210*/  IMAD.MOV.U32 R97, RZ, RZ, RZ ;  /* 0x000000ffff617224 */ /* 0x000fe400078e00ff */
[----:B------:R-:W-:Y:S01]  /*14220*/  IMAD.MOV.U32 R73, RZ, RZ, RZ ;  /* 0x000000ffff497224 */ /* 0x000fe200078e00ff */
[----:B------:R-:W1:Y:S01]  /*14230*/  LDC.64 R70, c[0x3][0x48] ;  /* 0x00c01200ff467b82 */ /* 0x000e620000000a00 */
[----:B------:R-:W-:Y:S02]  /*14240*/  IMAD.MOV.U32 R99, RZ, RZ, RZ ;  /* 0x000000ffff637224 */ /* 0x000fe400078e00ff */
[----:B------:R-:W-:-:S02]  /*14250*/  IMAD.MOV.U32 R95, RZ, RZ, RZ ;  /* 0x000000ffff5f7224 */ /* 0x000fc400078e00ff */
[----:B0-----:R-:W-:-:S04]  /*14260*/  IMAD.WIDE.U32 R18, R4, R8, RZ ;  /* 0x0000000804127225 */ /* 0x001fc800078e00ff */
[----:B------:R-:W-:Y:S02]  /*14270*/  IMAD.IADD R12, R19, 0x1, R101 ;  /* 0x00000001130c7824 */ /* 0x000fe400078e0265 */
[----:B------:R-:W-:Y:S02]  /*14280*/  IMAD.MOV.U32 R19, RZ, RZ, RZ ;  /* 0x000000ffff137224 */ /* 0x000fe400078e00ff */
[----:B------:R-:W-:-:S04]  /*14290*/  IMAD.WIDE.U32 R12, R87, R8, R12 ;  /* 0x00000008570c7225 */ /* 0x000fc800078e000c */
[----:B------:R-:W-:Y:S02]  /*142a0*/  IMAD.IADD R72, R13, 0x1, R97 ;  /* 0x000000010d487824 */ /* 0x000fe400078e0261 */
[----:B------:R-:W-:Y:S02]  /*142b0*/  HFMA2 R13, -RZ, RZ, 0, 0 ;  /* 0x00000000ff0d7431 */ /* 0x000fe400000001ff */
[----:B------:R-:W-:-:S04]  /*142c0*/  IMAD.WIDE.U32 R72, R89, R8, R72 ;  /* 0x0000000859487225 */ /* 0x000fc800078e0048 */
[----:B------:R-:W-:-:S04]  /*142d0*/  IMAD.WIDE.U32 R12, R4, R9, R12 ;  /* 0x00000009040c7225 */ /* 0x000fc800078e000c */
[----:B------:R-:W-:-:S05]  /*142e0*/  IMAD.IADD R69, R101, 0x1, R13 ;  /* 0x0000000165457824 */ /* 0x000fca00078e020d */
[----:B------:R-:W-:Y:S01]  /*142f0*/  IADD3 R68, P0, PT, R69, R72, RZ ;  /* 0x0000004845447210 */ /* 0x000fe20007f1e0ff */
[----:B------:R-:W-:Y:S01]  /*14300*/  IMAD.IADD R72, R73, 0x1, R19 ;  /* 0x0000000149487824 */ /* 0x000fe200078e0213 */
[----:B------:R-:W-:-:S03]  /*14310*/  MOV R73, RZ ;  /* 0x000000ff00497202 */ /* 0x000fc60000000f00 */
[----:B------:R-:W-:Y:S02]  /*14320*/  IMAD.X R69, RZ, RZ, RZ, P0 ;  /* 0x000000ffff457224 */ /* 0x000fe400000e06ff */
[----:B------:R-:W-:-:S04]  /*14330*/  IMAD.WIDE.U32 R72, R84, R8, R72 ;  /* 0x0000000854487225 */ /* 0x000fc800078e0048 */
[----:B------:R-:W-:-:S04]  /*14340*/  IMAD.WIDE.U32 R68, R87, R9, R68 ;  /* 0x0000000957447225 */ /* 0x000fc800078e0044 */
[----:B------:R-:W-:Y:S02]  /*14350*/  IMAD.IADD R61, R97, 0x1, R69 ;  /* 0x00000001613d7824 */ /* 0x000fe400078e0245 */
[----:B------:R-:W-:-:S03]  /*14360*/  IMAD.MOV.U32 R69, RZ, RZ, RZ ;  /* 0x000000ffff457224 */ /* 0x000fc600078e00ff */
[----:B------:R-:W-:Y:S01]  /*14370*/  IADD3 R60, P0, PT, R61, R72, RZ ;  /* 0x000000483d3c7210 */ /* 0x000fe20007f1e0ff */
[----:B-1----:R-:W-:-:S04]  /*14380*/  IMAD.WIDE.U32 R68, R4, R70, R68 ;  /* 0x0000004604447225 */ /* 0x002fc800078e0044 */
        /* <DEDUP_REMOVED lines=11> */
[----:B------:R-:W-:-:S03]  /*14440*/  IMAD.WIDE.U32 R60, R87, R70, R60 ;  /* 0x00000046573c7225 */ /* 0x000fc600078e003c */
[----:B------:R-:W-:Y:S01]  /*14450*/  IADD3 R72, PT, PT, R73, R69, RZ ;  /* 0x0000004549487210 */ /* 0x000fe20007ffe0ff */
[----:B------:R-:W-:Y:S02]  /*14460*/  IMAD.X R63, RZ, RZ, RZ, P0 ;  /* 0x000000ffff3f7224 */ /* 0x000fe400000e06ff */
        /* <DEDUP_REMOVED lines=9> */
[----:B------:R-:W-:Y:S01]  /*14500*/  IMAD.WIDE.U32 R60, R4, R71, R60 ;  /* 0x00000047043c7225 */ /* 0x000fe200078e003c */
[----:B------:R-:W-:-:S03]  /*14510*/  IADD3.X R15, PT, PT, RZ, RZ, RZ, P0, !PT ;  /* 0x000000ffff0f7210 */ /* 0x000fc600007fe4ff */
[----:B------:R-:W-:Y:S02]  /*14520*/  IMAD.IADD R72, R73, 0x1, R95 ;  /* 0x0000000149487824 */ /* 0x000fe400078e025f */
[----:B------:R-:W-:Y:S02]  /*14530*/  HFMA2 R73, -RZ, RZ, 0, 0 ;  /* 0x00000000ff497431 */ /* 0x000fe400000001ff */
[----:B------:R-:W-:-:S04]  /*14540*/  IMAD.WIDE.U32 R62, R89, R70, R62 ;  /* 0x00000046593e7225 */ /* 0x000fc800078e003e */
[----:B------:R-:W-:Y:S02]  /*14550*/  IMAD.IADD R11, R101, 0x1, R61 ;  /* 0x00000001650b7824 */ /* 0x000fe400078e023d */
[----:B------:R-:W-:-:S03]  /*14560*/  IMAD.WIDE.U32 R14, R91, R9, R14 ;  /* 0x000000095b0e7225 */ /* 0x000fc600078e000e */
[----:B------:R-:W-:Y:S01]  /*14570*/  IADD3 R62, P0, PT, R11, R62, RZ ;  /* 0x0000003e0b3e7210 */ /* 0x000fe20007f1e0ff */
[----:B------:R-:W-:Y:S01]  /*14580*/  IMAD.IADD R13, R19, 0x1, R63 ;  /* 0x00000001130d7824 */ /* 0x000fe200078e023f */
[----:B------:R-:W0:Y:S01]  /*14590*/  LDC.64 R10, c[0x3][0x50] ;  /* 0x00c01400ff0a7b82 */ /* 0x000e220000000a00 */
[----:B------:R-:W-:Y:S02]  /*145a0*/  IMAD.IADD R65, R69, 0x1, R15 ;  /* 0x0000000145417824 */ /* 0x000fe400078e020f */
[----:B------:R-:W-:Y:S01]  /*145b0*/  IMAD.WIDE.U32 R72, R93, R8, R72 ;  /* 0x000000085d487225 */ /* 0x000fe200078e0048 */
[----:B------:R-:W-:-:S03]  /*145c0*/  IADD3 R14, P1, PT, R13, R14, RZ ;  /* 0x0000000e0d0e7210 */ /* 0x000fc60007f3e0ff */
[----:B------:R-:W-:Y:S01]  /*145d0*/  IMAD.X R63, RZ, RZ, RZ, P0 ;  /* 0x000000ffff3f7224 */ /* 0x000fe200000e06ff */
[----:B------:R-:W-:Y:S01]  /*145e0*/  IADD3 R64, P0, PT, R65, R72, RZ ;  /* 0x0000004841407210 */ /* 0x000fe20007f1e0ff */
[----:B------:R-:W-:Y:S02]  /*145f0*/  IMAD.X R15, RZ, RZ, RZ, P1 ;  /* 0x000000ffff0f7224 */ /* 0x000fe400008e06ff */
[----:B------:R-:W-:-:S04]  /*14600*/  IMAD.WIDE.U32 R62, R87, R71, R62 ;  /* 0x00000047573e7225 */ /* 0x000fc800078e003e */
[----:B------:R-:W-:Y:S02]  /*14610*/  IMAD.MOV.U32 R13, RZ, RZ, RZ ;  /* 0x000000ffff0d7224 */ /* 0x000fe400078e00ff */
[----:B------:R-:W-:Y:S02]  /*14620*/  IMAD.X R65, RZ, RZ, RZ, P0 ;  /* 0x000000ffff417224 */ /* 0x000fe400000e06ff */
[----:B------:R-:W-:Y:S01]  /*14630*/  IMAD.WIDE.U32 R14, R84, R70, R14 ;  /* 0x00000046540e7225 */ /* 0x000fe200078e000e */
[----:B------:R-:W-:-:S03]  /*14640*/  IADD3 R72, PT, PT, R73, R13, RZ ;  /* 0x0000000d49487210 */ /* 0x000fc60007ffe0ff */
[----:B------:R-:W-:Y:S02]  /*14650*/  IMAD.IADD R17, R97, 0x1, R63 ;  /* 0x0000000161117824 */ /* 0x000fe400078e023f */
[----:B------:R-:W-:-:S03]  /*14660*/  IMAD.WIDE.U32 R64, R86, R9, R64 ;  /* 0x0000000956407225 */ /* 0x000fc600078e0040 */
[----:B------:R-:W-:Y:S01]  /*14670*/  IADD3 R14, P0, PT, R17, R14, RZ ;  /* 0x0000000e110e7210 */ /* 0x000fe20007f1e0ff */
[----:B------:R-:W-:Y:S02]  /*14680*/  IMAD.IADD R15, R99, 0x1, R15 ;  /* 0x00000001630f7824 */ /* 0x000fe400078e020f */
[----:B------:R-:W-:Y:S02]  /*14690*/  IMAD.MOV.U32 R73, RZ, RZ, RZ ;  /* 0x000000ffff497224 */ /* 0x000fe400078e00ff */
[----:B------:R-:W-:Y:S01]  /*146a0*/  IMAD.MOV.U32 R63, RZ, RZ, RZ ;  /* 0x000000ffff3f7224 */ /* 0x000fe200078e00ff */
[----:B------:R-:W-:Y:S01]  /*146b0*/  IADD3 R64, P1, PT, R15, R64, RZ ;  /* 0x000000400f407210 */ /* 0x000fe20007f3e0ff */
[----:B------:R-:W-:-:S04]  /*146c0*/  IMAD.WIDE.U32 R72, R85, R8, R72 ;  /* 0x0000000855487225 */ /* 0x000fc800078e0048 */
[----:B------:R-:W-:Y:S01]  /*146d0*/  IMAD.IADD R17, R95, 0x1, R65 ;  /* 0x000000015f117824 */ /* 0x000fe200078e0241 */
[----:B------:R-:W-:Y:S01]  /*146e0*/  IADD3.X R65, PT, PT, RZ, RZ, RZ, P1, !PT ;  /* 0x000000ffff417210 */ /* 0x000fe20000ffe4ff */
[----:B------:R-:W-:Y:S02]  /*146f0*/  IMAD.X R15, RZ, RZ, RZ, P0 ;  /* 0x000000ffff0f7224 */ /* 0x000fe400000e06ff */
[----:B0-----:R-:W-:Y:S01]  /*14700*/  IMAD.WIDE.U32 R62, R4, R10, R62 ;  /* 0x0000000a043e7225 */ /* 0x001fe200078e003e */
        /* <DEDUP_REMOVED lines=17> */
[----:B------:R-:W-:-:S04]  /*14820*/  IMAD.WIDE.U32 R64, R84, R71, R64 ;  /* 0x0000004754407225 */ /* 0x000fc800078e0040 */
[----:B------:R-:W-:Y:S02]  /*14830*/  IMAD.IADD R15, R97, 0x1, R15 ;  /* 0x00000001610f7824 */ /* 0x000fe400078e020f */
[----:B------:R-:W-:Y:S02]  /*14840*/  IMAD.X R17, RZ, RZ, RZ, P1 ;  /* 0x000000ffff117224 */ /* 0x000fe400008e06ff */
[----:B------:R-:W-:Y:S01]  /*14850*/  IMAD.X R73, RZ, RZ, RZ, P0 ;  /* 0x000000ffff497224 */ /* 0x000fe200000e06ff */
[----:B------:R-:W-:Y:S01]  /*14860*/  IADD3 R8, P0, PT, R15, R64, RZ ;  /* 0x000000400f087210 */ /* 0x000fe20007f1e0ff */
[----:B------:R-:W-:-:S04]  /*14870*/  IMAD.WIDE.U32 R16, R86, R70, R16 ;  /* 0x0000004656107225 */ /* 0x000fc800078e0010 */
[----:B------:R-:W-:Y:S01]  /*14880*/  IMAD.IADD R65, R99, 0x1, R65 ;  /* 0x0000000163417824 */ /* 0x000fe200078e0241 */
[----:B------:R-:W-:Y:S01]  /*14890*/  IADD3 R17, PT, PT, R95, R17, RZ ;  /* 0x000000115f117210 */ /* 0x000fe20007ffe0ff */
[----:B------:R-:W-:-:S03]  /*148a0*/  IMAD.WIDE.U32 R72, R85, R9, R72 ;  /* 0x0000000955487225 */ /* 0x000fc600078e0048 */
[----:B------:R-:W-:Y:S01]  /*148b0*/  IADD3 R64, P1, PT, R65, R16, RZ ;  /* 0x0000001041407210 */ /* 0x000fe20007f3e0ff */
[----:B------:R-:W-:Y:S01]  /*148c0*/  IMAD.X R9, RZ, RZ, RZ, P0 ;  /* 0x000000ffff097224 */ /* 0x000fe200000e06ff */
[----:B------:R-:W-:Y:S01]  /*148d0*/  IADD3 R66, P0, PT, R72, R17, RZ ;  /* 0x0000001148427210 */ /* 0x000fe20007f1e0ff */
[----:B------:R-:W-:Y:S02]  /*148e0*/  IMAD.MOV.U32 R15, RZ, RZ, RZ ;  /* 0x000000ffff0f7224 */ /* 0x000fe400078e00ff */
[----:B------:R-:W-:-:S04]  /*148f0*/  IMAD.WIDE.U32 R8, R89, R10, R8 ;  /* 0x0000000a59087225 */ /* 0x000fc800078e0008 */
[----:B------:R-:W-:Y:S01]  /*14900*/  IMAD.WIDE.U32 R14, R4, R11, R14 ;  /* 0x0000000b040e7225 */ /* 0x000fe200078e000e */
[----:B------:R-:W-:-:S03]  /*14910*/  IADD3 R9, PT, PT, R19, R9, RZ ;  /* 0x0000000913097210 */ /* 0x000fc60007ffe0ff */
[----:B------:R-:W-:Y:S02]  /*14920*/  IMAD.X R65, RZ, RZ, RZ, P1 ;  /* 0x000000ffff417224 */ /* 0x000fe400008e06ff */
[----:B------:R-:W-:Y:S02]  /*14930*/  IMAD.IADD R17, R101, 0x1, R15 ;  /* 0x0000000165117824 */ /* 0x000fe400078e020f */
[----:B------:R-:W-:-:S03]  /*14940*/  IMAD.WIDE.U32 R64, R91, R71, R64 ;  /* 0x000000475b407225 */ /* 0x000fc600078e0040 */
[----:B------:R-:W-:Y:S01]  /*14950*/  IADD3 R16, P1, PT, R17, R8, RZ ;  /* 0x0000000811107210 */ /* 0x000fe20007f3e0ff */
[----:B------:R-:W-:Y:S01]  /*14960*/  IMAD.X R67, RZ, RZ, RZ, P0 ;  /* 0x000000ffff437224 */ /* 0x000fe200000e06ff */
[----:B------:R-:W-:Y:S01]  /*14970*/  IADD3 R64, P0, PT, R9, R64, RZ ;  /* 0x0000004009407210 */ /* 0x000fe20007f1e0ff */
[----:B------:R-:W-:Y:S01]  /*14980*/  IMAD.IADD R75, R69, 0x1, R65 ;  /* 0x00000001454b7824 */ /* 0x000fe200078e0241 */
[----:B------:R-:W0:Y:S01]  /*14990*/  LDC.64 R8, c[0x3][0x58] ;  /* 0x00c01600ff087b82 */ /* 0x000e220000000a00 */
[----:B------:R-:W-:-:S04]  /*149a0*/  IMAD.WIDE.U32 R66, R93, R70, R66 ;  /* 0x000000465d427225 */ /* 0x000fc800078e0042 */
        /* <DEDUP_REMOVED lines=31> */
[----:B------:R-:W-:-:S03]  /*14ba0*/  IMAD.X R67, RZ, RZ, RZ, P1 ;  /* 0x000000ffff437224 */ /* 0x000fc600008e06ff */
        /* <DEDUP_REMOVED lines=13> */
[----:B------:R-:W-:Y:S02]  /*14c80*/  IADD3 R71, PT, PT, R95, R65, RZ ;  /* 0x000000415f477210 */ /* 0x000fe40007ffe0ff */
[----:B------:R-:W-:Y:S01]  /*14c90*/  IADD3 R64, P1, PT, R17, R64, RZ ;  /* 0x0000004011407210 */ /* 0x000fe20007f3e0ff */
        /* <DEDUP_REMOVED lines=34> */
[----:B------:R-:W-:-:S04]  /*14ec0*/  IMAD.WIDE.U32 R70, R91, R8, R70 ;  /* 0x000000085b467225 */ /* 0x000fc800078e0046 */
[----:B------:R-:W-:Y:S02]  /*14ed0*/  IMAD.IADD R19, R19, 0x1, R65 ;  /* 0x0000000113137824 */ /* 0x000fe400078e0241 */
[----:B------:R-:W-:-:S03]  /*14ee0*/  IMAD.WIDE.U32 R96, R93, R11, R96 ;  /* 0x0000000b5d607225 */ /* 0x000fc600078e0060 */
[----:B------:R-:W-:Y:S01]  /*14ef0*/  IADD3 R70, P2, PT, R19, R70, RZ ;  /* 0x0000004613467210 */ /* 0x000fe20007f5e0ff */
[----:B------:R-:W-:Y:S02]  /*14f00*/  IMAD.IADD R15, R69, 0x1, R71 ;  /* 0x00000001450f7824 */ /* 0x000fe400078e0247 */
[----:B------:R-:W-:Y:S02]  /*14f10*/  IMAD.IADD R101, R13, 0x1, R97 ;  /* 0x000000010d657824 */ /* 0x000fe400078e0261 */
[----:B------:R-:W-:Y:S01]  /*14f20*/  IMAD.X R71, RZ, RZ, RZ, P2 ;  /* 0x000000ffff477224 */ /* 0x000fe200010e06ff */
[----:B------:R-:W-:Y:S01]  /*14f30*/  IADD3 R96, P1, PT, R15, R96, RZ ;  /* 0x000000600f607210 */ /* 0x000fe20007f3e0ff */
[----:B------:R-:W-:Y:S01]  /*14f40*/  IMAD.MOV.U32 R15, RZ, RZ, RZ ;  /* 0x000000ffff0f7224 */ /* 0x000fe200078e00ff */
[----:B------:R-:W-:Y:S01]  /*14f50*/  IADD3 R100, P0, PT, R73, R101, RZ ;  /* 0x0000006549647210 */ /* 0x000fe20007f1e0ff */
[----:B------:R-:W-:Y:S01]  /*14f60*/  IMAD.WIDE.U32 R70, R84, R9, R70 ;  /* 0x0000000954467225 */ /* 0x000fe200078e0046 */
[----:B------:R-:W-:-:S03]  /*14f70*/  IADD3.X R97, PT, PT, RZ, RZ, RZ, P1, !PT ;  /* 0x000000ffff617210 */ /* 0x000fc60000ffe4ff */
[----:B------:R-:W-:-:S04]  /*14f80*/  IMAD.WIDE.U32 R72, R74, 0x3d1, RZ ;  /* 0x000003d14a487825 */ /* 0x000fc800078e00ff */
[----:B------:R-:W-:Y:S02]  /*14f90*/  IMAD.X R101, RZ, RZ, RZ, P0 ;  /* 0x000000ffff657224 */ /* 0x000fe400000e06ff */
[----:B------:R-:W-:-:S04]  /*14fa0*/  IMAD.WIDE.U32 R96, R86, R8, R96 ;  /* 0x0000000856607225 */ /* 0x000fc800078e0060 */
[----:B------:R-:W-:Y:S02]  /*14fb0*/  IMAD.IADD R99, R99, 0x1, R71 ;  /* 0x0000000163637824 */ /* 0x000fe400078e0247 */
[----:B------:R-:W-:Y:S02]  /*14fc0*/  IMAD.IADD R10, R73, 0x1, R15 ;  /* 0x00000001490a7824 */ /* 0x000fe400078e020f */
[----:B------:R-:W-:Y:S01]  /*14fd0*/  IMAD.IADD R73, R18, 0x1, R72 ;  /* 0x0000000112497824 */ /* 0x000fe200078e0248 */
[----:B------:R-:W-:Y:S01]  /*14fe0*/  IADD3 R96, P2, PT, R99, R96, RZ ;  /* 0x0000006063607210 */ /* 0x000fe20007f5e0ff */
[----:B------:R-:W-:-:S03]  /*14ff0*/  IMAD.WIDE.U32 R100, R85, R11, R100 ;  /* 0x0000000b55647225 */ /* 0x000fc600078e0064 */
[----:B------:R-:W-:Y:S01]  /*15000*/  ISETP.GE.U32.AND P0, PT, R73, R18, PT ;  /* 0x000000124900720c */ /* 0x000fe20003f06070 */
[----:B------:R-:W-:Y:S01]  /*15010*/  IMAD.IADD R19, R95, 0x1, R97 ;  /* 0x000000015f137824 */ /* 0x000fe200078e0261 */
[----:B------:R-:W-:Y:S01]  /*15020*/  IADD3.X R97, PT, PT, RZ, RZ, RZ, P2, !PT ;  /* 0x000000ffff617210 */ /* 0x000fe200017fe4ff */
[----:B------:R-:W-:Y:S01]  /*15030*/  IMAD.MOV.U32 R11, RZ, RZ, RZ ;  /* 0x000000ffff0b7224 */ /* 0x000fe200078e00ff */
[----:B------:R-:W-:Y:S02]  /*15040*/  SEL R15, RZ, 0x1, P0 ;  /* 0x00000001ff0f7807 */ /* 0x000fe40000000000 */
[----:B------:R-:W-:Y:S01]  /*15050*/  IADD3 R18, P1, PT, R100, R19, RZ ;  /* 0x0000001364127210 */ /* 0x000fe20007f3e0ff */
[----:B------:R-:W-:-:S04]  /*15060*/  IMAD.WIDE.U32 R10, R64, 0x3d1, R10 ;  /* 0x000003d1400a7825 */ /* 0x000fc800078e000a */
[----:B------:R-:W-:Y:S01]  /*15070*/  IMAD.X R19, RZ, RZ, RZ, P1 ;  /* 0x000000ffff137224 */ /* 0x000fe200008e06ff */
[----:B------:R-:W-:Y:S01]  /*15080*/  IADD3 R15, P1, P2, R10, R12, R15 ;  /* 0x0000000c0a0f7210 */ /* 0x000fe20007a3e00f */
[----:B------:R-:W-:-:S03]  /*15090*/  IMAD.WIDE.U32 R96, R91, R9, R96 ;  /* 0x000000095b607225 */ /* 0x000fc600078e0060 */
[----:B------:R-:W-:Y:S01]  /*150a0*/  IADD3 R74, PT, PT, R15, R74, RZ ;  /* 0x0000004a0f4a7210 */ /* 0x000fe20007ffe0ff */
[----:B------:R-:W-:Y:S01]  /*150b0*/  IMAD.WIDE.U32 R18, R93, R8, R18 ;  /* 0x000000085d127225 */ /* 0x000fe200078e0012 */
[----:B------:R-:W-:Y:S02]  /*150c0*/  IADD3.X R17, PT, PT, RZ, RZ, RZ, P1, P2 ;  /* 0x000000ffff117210 */ /* 0x000fe40000fe44ff */
[----:B------:R-:W-:Y:S01]  /*150d0*/  ISETP.GE.U32.AND P2, PT, R74, R15, PT ;  /* 0x0000000f4a00720c */ /* 0x000fe20003f46070 */
[----:B------:R-:W-:Y:S02]  /*150e0*/  IMAD.IADD R69, R69, 0x1, R97 ;  /* 0x0000000145457824 */ /* 0x000fe400078e0261 */
[----:B------:R-:W-:Y:S01]  /*150f0*/  IMAD.MOV.U32 R10, RZ, RZ, RZ ;  /* 0x000000ffff0a7224 */ /* 0x000fe200078e00ff */
[----:B------:R-:W-:Y:S01]  /*15100*/  SEL R15, RZ, 0x1, P2 ;  /* 0x00000001ff0f7807 */ /* 0x000fe20001000000 */
[----:B------:R-:W-:Y:S01]  /*15110*/  IMAD.IADD R19, R13, 0x1, R19 ;  /* 0x000000010d137824 */ /* 0x000fe200078e0213 */
[----:B------:R-:W-:Y:S01]  /*15120*/  IADD3 R18, P0, PT, R69, R18, RZ ;  /* 0x0000001245127210 */ /* 0x000fe20007f1e0ff */
[----:B------:R-:W-:-:S02]  /*15130*/  IMAD.IADD R10, R11, 0x1, R10 ;  /* 0x000000010b0a7824 */ /* 0x000fc400078e020a */
[----:B------:R-:W-:Y:S01]  /*15140*/  IMAD.MOV.U32 R11, RZ, RZ, RZ ;  /* 0x000000ffff0b7224 */ /* 0x000fe200078e00ff */
[----:B------:R-:W-:Y:S01]  /*15150*/  IADD3 R100, P3, PT, R101, R19, RZ ;  /* 0x0000001365647210 */ /* 0x000fe20007f7e0ff */
[----:B------:R-:W-:Y:S02]  /*15160*/  IMAD.X R19, RZ, RZ, RZ, P0 ;  /* 0x000000ffff137224 */ /* 0x000fe400000e06ff */
[----:B------:R-:W-:-:S04]  /*15170*/  IMAD.WIDE.U32 R10, R70, 0x3d1, R10 ;  /* 0x000003d1460a7825 */ /* 0x000fc800078e000a */
[----:B------:R-:W-:Y:S01]  /*15180*/  IMAD.X R101, RZ, RZ, RZ, P3 ;  /* 0x000000ffff657224 */ /* 0x000fe200018e06ff */
[----:B------:R-:W-:Y:S01]  /*15190*/  IADD3 R68, P0, P1, R10, R17, R68 ;  /* 0x000000110a447210 */ /* 0x000fe2000791e044 */
[----:B------:R-:W-:-:S03]  /*151a0*/  IMAD.WIDE.U32 R18, R86, R9, R18 ;  /* 0x0000000956127225 */ /* 0x000fc600078e0012 */
[----:B------:R-:W-:Y:S01]  /*151b0*/  IADD3 R15, P3, P2, R64, R68, R15 ;  /* 0x00000044400f7210 */ /* 0x000fe20007a7e00f */
[----:B------:R-:W-:Y:S02]  /*151c0*/  IMAD.MOV.U32 R10, RZ, RZ, RZ ;  /* 0x000000ffff0a7224 */ /* 0x000fe400078e00ff */
[----:B------:R-:W-:-:S03]  /*151d0*/  IMAD.WIDE.U32 R100, R85, R8, R100 ;  /* 0x0000000855647225 */ /* 0x000fc600078e0064 */
[----:B------:R-:W-:Y:S01]  /*151e0*/  IADD3 R10, PT, PT, R11, R10, RZ ;  /* 0x0000000a0b0a7210 */ /* 0x000fe20007ffe0ff */
[----:B------:R-:W-:Y:S02]  /*151f0*/  IMAD.IADD R65, R95, 0x1, R19 ;  /* 0x000000015f417824 */ /* 0x000fe400078e0213 */
[----:B------:R-:W-:Y:S02]  /*15200*/  IMAD.MOV.U32 R11, RZ, RZ, RZ ;  /* 0x000000ffff0b7224 */ /* 0x000fe400078e00ff */
[----:B------:R-:W-:Y:S01]  /*15210*/  IMAD.MOV.U32 R17, RZ, RZ, RZ ;  /* 0x000000ffff117224 */ /* 0x000fe200078e00ff */
[----:B------:R-:W-:Y:S01]  /*15220*/  IADD3 R64, P4, PT, R100, R65, RZ ;  /* 0x0000004164407210 */ /* 0x000fe20007f9e0ff */
[----:B------:R-:W-:Y:S01]  /*15230*/  IMAD.WIDE.U32 R68, R96, 0x3d1, R10 ;  /* 0x000003d160447825 */ /* 0x000fe200078e000a */
[----:B------:R-:W-:-:S03]  /*15240*/  IADD3.X R11, PT, PT, RZ, RZ, RZ, P0, P1 ;  /* 0x000000ffff0b7210 */ /* 0x000fc600007e24ff */
[----:B------:R-:W-:Y:S01]  /*15250*/  IMAD.X R65, RZ, RZ, RZ, P4 ;  /* 0x000000ffff417224 */ /* 0x000fe200020e06ff */
[----:B------:R-:W-:Y:S01]  /*15260*/  IADD3 R60, P0, P1, R68, R11, R60 ;  /* 0x0000000b443c7210 */ /* 0x000fe2000791e03c */
[----:B------:R-:W-:Y:S01]  /*15270*/  IMAD.IADD R10, R69, 0x1, R17 ;  /* 0x00000001450a7824 */ /* 0x000fe200078e0211 */
[----:B------:R-:W-:Y:S01]  /*15280*/  MOV R11, RZ ;  /* 0x000000ff000b7202 */ /* 0x000fe20000000f00 */
[----:B------:R-:W-:Y:S01]  /*15290*/  IMAD.WIDE.U32 R64, R93, R9, R64 ;  /* 0x000000095d407225 */ /* 0x000fe200078e0040 */
[----:B------:R-:W-:Y:S02]  /*152a0*/  IADD3.X R19, PT, PT, RZ, RZ, RZ, P0, P1 ;  /* 0x000000ffff137210 */ /* 0x000fe400007e24ff */
[----:B------:R-:W-:Y:S01]  /*152b0*/  IADD3.X R17, PT, PT, RZ, RZ, RZ, P3, P2 ;  /* 0x000000ffff117210 */ /* 0x000fe20001fe44ff */
[----:B------:R-:W-:Y:S02]  /*152c0*/  IMAD.IADD R13, R13, 0x1, R65 ;  /* 0x000000010d0d7824 */ /* 0x000fe400078e0241 */
[----:B------:R-:W-:Y:S01]  /*152d0*/  IMAD.WIDE.U32 R10, R18, 0x3d1, R10 ;  /* 0x000003d1120a7825 */ /* 0x000fe200078e000a */
[----:B------:R-:W-:-:S02]  /*152e0*/  IADD3 R70, P3, P4, R70, R17, R60 ;  /* 0x0000001146467210 */ /* 0x000fc40007c7e03c */
[----:B------:R-:W-:Y:S01]  /*152f0*/  IADD3 R100, P0, PT, R101, R13, RZ ;  /* 0x0000000d65647210 */ /* 0x000fe20007f1e0ff */
[----:B------:R-:W-:Y:S01]  /*15300*/  IMAD.IADD R12, R11, 0x1, R61 ;  /* 0x000000010b0c7824 */ /* 0x000fe200078e023d */
[----:B------:R-:W-:Y:S01]  /*15310*/  IADD3 R10, P1, P2, R10, R19, R62 ;  /* 0x000000130a0a7210 */ /* 0x000fe20007a3e03e */
[----:B------:R-:W-:Y:S01]  /*15320*/  IMAD.MOV.U32 R13, RZ, RZ, RZ ;  /* 0x000000ffff0d7224 */ /* 0x000fe200078e00ff */
[----:B------:R-:W-:Y:S01]  /*15330*/  IADD3.X R101, PT, PT, RZ, RZ, RZ, P0, !PT ;  /* 0x000000ffff657210 */ /* 0x000fe200007fe4ff */
[----:B------:R-:W-:Y:S01]  /*15340*/  IMAD.MOV.U32 R19, RZ, RZ, RZ ;  /* 0x000000ffff137224 */ /* 0x000fe200078e00ff */
[----:B------:R-:W-:Y:S01]  /*15350*/  IADD3.X R17, PT, PT, RZ, RZ, RZ, P1, P2 ;  /* 0x000000ffff117210 */ /* 0x000fe20000fe44ff */
[----:B------:R-:W-:Y:S01]  /*15360*/  IMAD.WIDE.U32 R12, R64, 0x3d1, R12 ;  /* 0x000003d1400c7825 */ /* 0x000fe200078e000c */
[----:B------:R-:W-:-:S03]  /*15370*/  IADD3.X R11, PT, PT, RZ, RZ, RZ, P3, P4 ;  /* 0x000000ffff0b7210 */ /* 0x000fc60001fe84ff */
[----:B------:R-:W-:Y:S01]  /*15380*/  IMAD.WIDE.U32 R100, R85, R9, R100 ;  /* 0x0000000955647225 */ /* 0x000fe200078e0064 */
[----:B------:R-:W-:Y:S02]  /*15390*/  IADD3 R14, P0, P1, R12, R17, R14 ;  /* 0x000000110c0e7210 */ /* 0x000fe4000791e00e */
[----:B------:R-:W-:Y:S01]  /*153a0*/  IADD3 R96, P2, P3, R96, R11, R10 ;  /* 0x0000000b60607210 */ /* 0x000fe20007b5e00a */
[----:B------:R-:W-:Y:S01]  /*153b0*/  IMAD.IADD R12, R13, 0x1, R19 ;  /* 0x000000010d0c7824 */ /* 0x000fe200078e0213 */
[----:B------:R-:W-:Y:S01]  /*153c0*/  IADD3.X R11, PT, PT, RZ, RZ, RZ, P0, P1 ;  /* 0x000000ffff0b7210 */ /* 0x000fe200007e24ff */
[----:B------:R-:W-:Y:S01]  /*153d0*/  IMAD.MOV.U32 R13, RZ, RZ, RZ ;  /* 0x000000ffff0d7224 */ /* 0x000fe200078e00ff */
[----:B------:R-:W-:Y:S01]  /*153e0*/  IADD3.X R61, PT, PT, RZ, RZ, RZ, P2, P3 ;  /* 0x000000ffff3d7210 */ /* 0x000fe200017e64ff */
[----:B------:R-:W-:Y:S02]  /*153f0*/  IMAD.MOV.U32 R17, RZ, RZ, RZ ;  /* 0x000000ffff117224 */ /* 0x000fe400078e00ff */
[----:B------:R-:W-:Y:S01]  /*15400*/  IMAD.WIDE.U32 R12, R100, 0x3d1, R12 ;  /* 0x000003d1640c7825 */ /* 0x000fe200078e000c */
[----:B------:R-:W-:-:S02]  /*15410*/  IADD3 R61, P2, P3, R18, R61, R14 ;  /* 0x0000003d123d7210 */ /* 0x000fc40007b5e00e */
[----:B------:R-:W-:Y:S01]  /*15420*/  IADD3 R16, P0, P1, R12, R11, R16 ;  /* 0x0000000b0c107210 */ /* 0x000fe2000791e010 */
[----:B------:R-:W-:Y:S01]  /*15430*/  IMAD.IADD R12, R13, 0x1, R17 ;  /* 0x000000010d0c7824 */ /* 0x000fe200078e0211 */
[----:B------:R-:W-:Y:S01]  /*15440*/  IADD3.X R9, PT, PT, RZ, RZ, RZ, P2, P3 ;  /* 0x000000ffff097210 */ /* 0x000fe200017e64ff */
[----:B------:R-:W-:Y:S02]  /*15450*/  IMAD.MOV.U32 R13, RZ, RZ, RZ ;  /* 0x000000ffff0d7224 */ /* 0x000fe400078e00ff */
[----:B------:R-:W-:Y:S01]  /*15460*/  IMAD.MOV.U32 R11, RZ, RZ, RZ ;  /* 0x000000ffff0b7224 */ /* 0x000fe200078e00ff */
[----:B------:R-:W-:Y:S01]  /*15470*/  IADD3 R64, P2, P3, R64, R9, R16 ;  /* 0x0000000940407210 */ /* 0x000fe20007b5e010 */
[----:B------:R-:W-:Y:S01]  /*15480*/  IMAD.WIDE.U32 R12, R101, 0x3d1, R12 ;  /* 0x000003d1650c7825 */ /* 0x000fe200078e000c */
[----:B------:R-:W-:Y:S02]  /*15490*/  IADD3.X R9, PT, PT, RZ, RZ, RZ, P0, P1 ;  /* 0x000000ffff097210 */ /* 0x000fe400007e24ff */
[----:B------:R-:W-:-:S02]  /*154a0*/  IADD3.X R17, PT, PT, RZ, RZ, RZ, P2, P3 ;  /* 0x000000ffff117210 */ /* 0x000fc400017e64ff */
        /* <DEDUP_REMOVED lines=10> */
[----:B------:R-:W-:Y:S01]  /*15550*/  IMAD.X R10, RZ, RZ, R10, P2 ;  /* 0x000000ffff0a7224 */ /* 0x000fe200010e060a */
[----:B------:R-:W-:Y:S01]  /*15560*/  IADD3 R19, P0, PT, R73, R8, RZ ;  /* 0x0000000849137210 */ /* 0x000fe20007f1e0ff */
[----:B------:R-:W-:-:S04]  /*15570*/  IMAD.IADD R9, R9, 0x1, R11 ;  /* 0x0000000109097824 */ /* 0x000fc800078e020b */
[----:B------:R-:W-:Y:S02]  /*15580*/  IMAD R9, R10, 0x3d1, R9 ;  /* 0x000003d10a097824 */ /* 0x000fe400078e0209 */
[----:B------:R-:W-:-:S03]  /*15590*/  IMAD.X R18, RZ, RZ, RZ, P0 ;  /* 0x000000ffff127224 */ /* 0x000fc600000e06ff */
[----:B------:R-:W-:-:S04]  /*155a0*/  IADD3 R9, PT, PT, R100, R9, RZ ;  /* 0x0000000964097210 */ /* 0x000fc80007ffe0ff */
[----:B------:R-:W-:-:S04]  /*155b0*/  IADD3 R18, P0, P1, R9, R18, R74 ;  /* 0x0000001209127210 */ /* 0x000fc8000791e04a */
[----:B------:R-:W-:-:S04]  /*155c0*/  IADD3.X R16, PT, PT, RZ, RZ, RZ, P0, P1 ;  /* 0x000000ffff107210 */ /* 0x000fc800007e24ff */
[----:B------:R-:W-:-:S04]  /*155d0*/  IADD3 R16, P0, P1, R10, R16, R15 ;  /* 0x000000100a107210 */ /* 0x000fc8000791e00f */
[----:B------:R-:W-:-:S04]  /*155e0*/  IADD3.X R9, PT, PT, RZ, RZ, RZ, P0, P1 ;  /* 0x000000ffff097210 */ /* 0x000fc800007e24ff */
[----:B------:R-:W-:-:S05]  /*155f0*/  IADD3 R10, P0, PT, R9, R70, RZ ;  /* 0x00000046090a7210 */ /* 0x000fca0007f1e0ff */
[----:B------:R-:W-:Y:S02]  /*15600*/  IMAD.X R11, RZ, RZ, RZ, P0 ;  /* 0x000000ffff0b7224 */ /* 0x000fe400000e06ff */
[----:B------:R-:W-:-:S03]  /*15610*/  IMAD.MOV.U32 R15, RZ, RZ, R10 ;  /* 0x000000ffff0f7224 */ /* 0x000fc600078e000a */
[----:B------:R-:W-:-:S04]  /*15620*/  IADD3 R11, P0, PT, R11, R96, RZ ;  /* 0x000000600b0b7210 */ /* 0x000fc80007f1e0ff */
[----:B------:R-:W-:Y:S01]  /*15630*/  MOV R14, R11 ;  /* 0x0000000b000e7202 */ /* 0x000fe20000000f00 */
        /* <DEDUP_REMOVED lines=10> */
[----:B------:R-:W-:Y:S01]  /*156e0*/  IMAD.MOV.U32 R61, RZ, RZ, R16 ;  /* 0x000000ffff3d7224 */ /* 0x000fe200078e0010 */
[----:B--2---:R-:W1:Y:S01]  /*156f0*/  LDCU.64 UR4, c[0x3][URZ] ;  /* 0x00c00000ff0477ac */ /* 0x004e620008000a00 */
[----:B------:R-:W-:-:S07]  /*15700*/  IMAD.MOV.U32 R60, RZ, RZ, R18 ;  /* 0x000000ffff3c7224 */ /* 0x000fce00078e0012 */
.L_x_62:
        /* <DEDUP_REMOVED lines=20> */
[----:B-1----:R-:W-:Y:S02]  /*15850*/  ISETP.LT.U32.AND P0, PT, R19, UR4, PT ;  /* 0x0000000413007c0c */ /* 0x002fe4000bf01070 */
[----:B------:R-:W-:Y:S02]  /*15860*/  ISETP.GE.U32.AND P1, PT, R76, R61, PT ;  /* 0x0000003d4c00720c */ /* 0x000fe40003f26070 */
[----:B------:R-:W-:-:S04]  /*15870*/  ISETP.LE.U32.AND P0, PT, R60, UR5, P0 ;  /* 0x000000053c007c0c */ /* 0x000fc80008703070 */
[----:B------:R-:W-:-:S13]  /*15880*/  ISETP.LT.U32.OR P0, PT, R60, UR5, P0 ;  /* 0x000000053c007c0c */ /* 0x000fda0008701470 */
[----:B------:R-:W-:Y:S05]  /*15890*/  @P0 BRA P1, `(.L_x_60) ;  /* 0x0000000000800947 */ /* 0x000fea0000800000 */
.L_x_61:
[----:B------:R-:W0:Y:S01]  /*158a0*/  LDC.64 R8, c[0x3][RZ] ;  /* 0x00c00000ff087b82 */ /* 0x000e220000000a00 */
[----:B------:R-:W-:Y:S02]  /*158b0*/  MOV R10, 0xffffffff ;  /* 0xffffffff000a7802 */ /* 0x000fe40000000f00 */
[----:B0-----:R-:W-:-:S05]  /*158c0*/  IADD3 R19, P0, PT, R19, -R8, RZ ;  /* 0x8000000813137210 */ /* 0x001fca0007f1e0ff */
[----:B------:R-:W-:-:S05]  /*158d0*/  IMAD.X R8, RZ, RZ, -0x1, P0 ;  /* 0xffffffffff087424 */ /* 0x000fca00000e06ff */
[----:B------:R-:W-:-:S04]  /*158e0*/  SHF.R.U32.HI R8, RZ, 0x1f, R8 ;  /* 0x0000001fff087819 */ /* 0x000fc80000011608 */
[----:B------:R-:W-:-:S04]  /*158f0*/  IADD3 R18, P0, P1, R18, -R8, -R9 ;  /* 0x8000000812127210 */ /* 0x000fc8000791e809 */
[----:B------:R-:W-:Y:S01]  /*15900*/  IADD3.X R9, PT, PT, RZ, -0x1, R10, P0, P1 ;  /* 0xffffffffff097810 */ /* 0x000fe200007e240a */
        /* <DEDUP_REMOVED lines=25> */
.L_x_60:
[----:B------:R-:W-:Y:S01]  /*15aa0*/  IMAD.WIDE.U32 R60, R4, R44, RZ ;  /* 0x0000002c043c7225 */ /* 0x000fe200078e00ff */
[----:B------:R-:W-:-:S03]  /*15ab0*/  MOV R73, RZ ;  /* 0x000000ff00497202 */ /* 0x000fc60000000f00 */
[----:B------:R-:W-:Y:S02]  /*15ac0*/  IMAD.MOV.U32 R71, RZ, RZ, RZ ;  /* 0x000000ffff477224 */ /* 0x000fe400078e00ff */
[----:B------:R-:W-:Y:S02]  /*15ad0*/  IMAD.MOV.U32 R11, RZ, RZ, RZ ;  /* 0x000000ffff0b7224 */ /* 0x000fe400078e00ff */
[----:B------:R-:W-:Y:S02]  /*15ae0*/  IMAD.IADD R10, R71, 0x1, R61 ;  /* 0x00000001470a7824 */ /* 0x000fe400078e023d */
[----:B------:R-:W-:Y:S02]  /*15af0*/  IMAD.MOV.U32 R65, RZ, RZ, RZ ;  /* 0x000000ffff417224 */ /* 0x000fe400078e00ff */
[----:B------:R-:W-:-:S04]  /*15b00*/  IMAD.WIDE.U32 R10, R45, R4, R10 ;  /* 0x000000042d0a7225 */ /* 0x000fc800078e000a */
[----:B------:R-:W-:Y:S02]  /*15b10*/  IMAD.IADD R64, R71, 0x1, R11 ;  /* 0x0000000147407824 */ /* 0x000fe400078e020b */
[----:B------:R-:W-:Y:S02]  /*15b20*/  IMAD.MOV.U32 R11, RZ, RZ, RZ ;  /* 0x000000ffff0b7224 */ /* 0x000fe400078e00ff */
[----:B------:R-:W-:-:S04]  /*15b30*/  IMAD.WIDE.U32 R64, R46, R4, R64 ;  /* 0x000000042e407225 */ /* 0x000fc800078e0040 */
[----:B------:R-:W-:-:S04]  /*15b40*/  IMAD.WIDE.U32 R10, R44, R87, R10 ;  /* 0x000000572c0a7225 */ /* 0x000fc800078e000a */
[----:B------:R-:W-:Y:S02]  /*15b50*/  IMAD.IADD R9, R73, 0x1, R11 ;  /* 0x0000000149097824 */ /* 0x000fe400078e020b */
[----:B------:R-:W-:-:S03]  /*15b60*/  IMAD.MOV.U32 R11, RZ, RZ, RZ ;  /* 0x000000ffff0b7224 */ /* 0x000fc600078e00ff */
[----:B------:R-:W-:Y:S01]  /*15b70*/  IADD3 R8, P0, PT, R9, R64, RZ ;  /* 0x0000004009087210 */ /* 0x000fe20007f1e0ff */
[----:B------:R-:W-:Y:S02]  /*15b80*/  IMAD.IADD R64, R71, 0x1, R65 ;  /* 0x0000000147407824 */ /* 0x000fe400078e0241 */
[----:B------:R-:W-:Y:S02]  /*15b90*/  IMAD.MOV.U32 R65, RZ, RZ, RZ ;  /* 0x000000ffff417224 */ /* 0x000fe400078e00ff */
[----:B------:R-:W-:Y:S02]  /*15ba0*/  IMAD.X R9, RZ, RZ, RZ, P0 ;  /* 0x000000ffff097224 */ /* 0x000fe400000e06ff */
[----:B------:R-:W-:-:S04]  /*15bb0*/  IMAD.WIDE.U32 R64, R47, R4, R64 ;  /* 0x000000042f407225 */ /* 0x000fc800078e0040 */
[----:B------:R-:W-:-:S05]  /*15bc0*/  IMAD.WIDE.U32 R8, R45, R87, R8 ;  /* 0x000000572d087225 */ /* 0x000fca00078e0008 */
[----:B------:R-:W-:Y:S01]  /*15bd0*/  IADD3 R7, PT, PT, R73, R9, RZ ;  /* 0x0000000949077210 */ /* 0x000fe20007ffe0ff */
[----:B------:R-:W-:-:S03]  /*15be0*/  IMAD.MOV.U32 R9, RZ, RZ, RZ ;  /* 0x000000ffff097224 */ /* 0x000fc600078e00ff */
[----:B------:R-:W-:Y:S01]  /*15bf0*/  IADD3 R6, P0, PT, R7, R64, RZ ;  /* 0x0000004007067210 */ /* 0x000fe20007f1e0ff */
[----:B------:R-:W-:-:S04]  /*15c00*/  IMAD.WIDE.U32 R8, R44, R89, R8 ;  /* 0x000000592c087225 */ /* 0x000fc800078e0008 */
[----:B------:R-:W-:Y:S02]  /*15c10*/  IMAD.X R7, RZ, RZ, RZ, P0 ;  /* 0x000000ffff077224 */ /* 0x000fe400000e06ff */
[----:B------:R-:W-:Y:S01]  /*15c20*/  IMAD.IADD R64, R71, 0x1, R65 ;  /* 0x0000000147407824 */ /* 0x000fe200078e0241 */
[----:B------:R-:W-:Y:S01]  /*15c30*/  MOV R65, RZ ;  /* 0x000000ff00417202 */ /* 0x000fe20000000f00 */
        /* <DEDUP_REMOVED lines=8> */
[----:B------:R-:W-:Y:S01]  /*15cc0*/  IMAD.IADD R64, R71, 0x1, R65 ;  /* 0x0000000147407824 */ /* 0x000fe200078e0241 */
[----:B------:R-:W-:Y:S01]  /*15cd0*/  MOV R65, RZ ;  /* 0x000000ff00417202 */ /* 0x000fe20000000f00 */
[----:B------:R-:W-:-:S04]  /*15ce0*/  IMAD.WIDE.U32 R6, R45, R89, R6 ;  /* 0x000000592d067225 */ /* 0x000fc800078e0006 */
[----:B------:R-:W-:Y:S02]  /*15cf0*/  IMAD.X R63, RZ, RZ, RZ, P0 ;  /* 0x000000ffff3f7224 */ /* 0x000fe400000e06ff */
[----:B------:R-:W-:Y:S02]  /*15d00*/  IMAD.IADD R5, R11, 0x1, R7 ;  /* 0x000000010b057824 */ /* 0x000fe400078e0207 */
[----:B------:R-:W-:-:S04]  /*15d10*/  IMAD.WIDE.U32 R62, R47, R87, R62 ;  /* 0x000000572f3e7225 */ /* 0x000fc800078e003e */
[----:B------:R-:W-:Y:S01]  /*15d20*/  IMAD.WIDE.U32 R64, R49, R4, R64 ;  /* 0x0000000431407225 */ /* 0x000fe200078e0040 */
[----:B------:R-:W-:-:S03]  /*15d30*/  IADD3 R62, P1, PT, R5, R62, RZ ;  /* 0x0000003e053e7210 */ /* 0x000fc60007f3e0ff */
[----:B------:R-:W-:Y:S02]  /*15d40*/  IMAD.IADD R69, R73, 0x1, R63 ;  /* 0x0000000149457824 */ /* 0x000fe400078e023f */
[----:B------:R-:W-:Y:S02]  /*15d50*/  IMAD.MOV.U32 R7, RZ, RZ, RZ ;  /* 0x000000ffff077224 */ /* 0x000fe400078e00ff */
[----:B------:R-:W-:Y:S01]  /*15d60*/  IMAD.X R63, RZ, RZ, RZ, P1 ;  /* 0x000000ffff3f7224 */ /* 0x000fe200008e06ff */
[----:B------:R-:W-:Y:S01]  /*15d70*/  IADD3 R68, P0, PT, R69, R64, RZ ;  /* 0x0000004045447210 */ /* 0x000fe20007f1e0ff */
        /* <DEDUP_REMOVED lines=11> */
[----:B------:R-:W-:-:S03]  /*15e30*/  IMAD.WIDE.U32 R64, R78, R4, R64 ;  /* 0x000000044e407225 */ /* 0x000fc600078e0040 */
[----:B------:R-:W-:Y:S01]  /*15e40*/  IADD3.X R69, PT, PT, RZ, RZ, RZ, P1, !PT ;  /* 0x000000ffff457210 */ /* 0x000fe20000ffe4ff */
[----:B------:R-:W-:Y:S01]  /*15e50*/  IMAD.X R63, RZ, RZ, RZ, P0 ;  /* 0x000000ffff3f7224 */ /* 0x000fe200000e06ff */
[----:B------:R-:W-:Y:S01]  /*15e60*/  IADD3 R66, P0, PT, R67, R64, RZ ;  /* 0x0000004043427210 */ /* 0x000fe20007f1e0ff */
[----:B------:R-:W-:Y:S02]  /*15e70*/  IMAD.IADD R64, R71, 0x1, R65 ;  /* 0x0000000147407824 */ /* 0x000fe400078e0241 */
[----:B------:R-:W-:-:S04]  /*15e80*/  IMAD.WIDE.U32 R62, R45, R84, R62 ;  /* 0x000000542d3e7225 */ /* 0x000fc800078e003e */
[----:B------:R-:W-:Y:S02]  /*15e90*/  IMAD.X R67, RZ, RZ, RZ, P0 ;  /* 0x000000ffff437224 */ /* 0x000fe400000e06ff */
[----:B------:R-:W-:-:S04]  /*15ea0*/  IMAD.WIDE.U32 R68, R47, R89, R68 ;  /* 0x000000592f447225 */ /* 0x000fc800078e0044 */
[----:B------:R-:W-:Y:S02]  /*15eb0*/  IMAD.IADD R5, R9, 0x1, R63 ;  /* 0x0000000109057824 */ /* 0x000fe400078e023f */
[----:B------:R-:W-:-:S03]  /*15ec0*/  IMAD.WIDE.U32 R66, R49, R87, R66 ;  /* 0x0000005731427225 */ /* 0x000fc600078e0042 */
[----:B------:R-:W-:Y:S01]  /*15ed0*/  IADD3 R68, P0, PT, R5, R68, RZ ;  /* 0x0000004405447210 */ /* 0x000fe20007f1e0ff */
[----:B------:R-:W-:Y:S01]  /*15ee0*/  IMAD.IADD R7, R11, 0x1, R69 ;  /* 0x000000010b077824 */ /* 0x000fe200078e0245 */
[----:B------:R-:W-:Y:S01]  /*15ef0*/  IADD3 R67, PT, PT, R73, R67, RZ ;  /* 0x0000004349437210 */ /* 0x000fe20007ffe0ff */
[----:B------:R-:W-:Y:S02]  /*15f00*/  IMAD.MOV.U32 R65, RZ, RZ, RZ ;  /* 0x000000ffff417224 */ /* 0x000fe400078e00ff */
[----:B------:R-:W-:Y:S02]  /*15f10*/  IMAD.MOV.U32 R63, RZ, RZ, RZ ;  /* 0x000000ffff3f7224 */ /* 0x000fe400078e00ff */
[----:B------:R-:W-:Y:S01]  /*15f20*/  IMAD.WIDE.U32 R64, R79, R4, R64 ;  /* 0x000000044f407225 */ /* 0x000fe200078e0040 */
[----:B------:R-:W-:-:S03]  /*15f30*/  IADD3 R4, P1, PT, R7, R66, RZ ;  /* 0x0000004207047210 */ /* 0x000fc60007f3e0ff */
[----:B------:R-:W-:Y:S02]  /*15f40*/  IMAD.MOV.U32 R7, RZ, RZ, RZ ;  /* 0x000000ffff077224 */ /* 0x000fe400078e00ff */
[----:B------:R-:W-:Y:S01]  /*15f50*/  IMAD.X R69, RZ, RZ, RZ, P0 ;  /* 0x000000ffff457224 */ /* 0x000fe200000e06ff */
[----:B------:R-:W-:Y:S01]  /*15f60*/  IADD3 R66, P0, PT, R67, R64, RZ ;  /* 0x0000004043427210 */ /* 0x000fe20007f1e0ff */
[----:B------:R-:W-:-:S03]  /*15f70*/  IMAD.WIDE.U32 R62, R44, R91, R62 ;  /* 0x0000005b2c3e7225 */ /* 0x000fc600078e003e */
[----:B------:R-:W-:Y:S01]  /*15f80*/  IADD3.X R67, PT, PT, RZ, RZ, RZ, P0, !PT ;  /* 0x000000ffff437210 */ /* 0x000fe200007fe4ff */
[----:B------:R-:W-:Y:S02]  /*15f90*/  IMAD.X R5, RZ, RZ, RZ, P1 ;  /* 0x000000ffff057224 */ /* 0x000fe400008e06ff */
        /* <DEDUP_REMOVED lines=8> */
[----:B------:R-:W-:Y:S02]  /*16020*/  IMAD.IADD R71, R71, 0x1, R65 ;  /* 0x0000000147477824 */ /* 0x000fe400078e0241 */
[----:B------:R-:W-:Y:S01]  /*16030*/  IMAD.X R65, RZ, RZ, RZ, P1 ;  /* 0x000000ffff417224 */ /* 0x000fe200008e06ff */
        /* <DEDUP_REMOVED lines=10> */
[----:B------:R-:W-:Y:S02]  /*160e0*/  IADD3 R4, P0, PT, R61, R4, RZ ;  /* 0x000000043d047210 */ /* 0x000fe40007f1e0ff */
[----:B------:R-:W-:Y:S01]  /*160f0*/  MOV R61, RZ ;  /* 0x000000ff003d7202 */ /* 0x000fe20000000f00 */
        /* <DEDUP_REMOVED lines=18> */
[----:B------:R-:W-:Y:S02]  /*16220*/  IMAD.IADD R71, R73, 0x1, R71 ;  /* 0x0000000149477824 */ /* 0x000fe400078e0247 */
[----:B------:R-:W-:Y:S01]  /*16230*/  IMAD.X R5, RZ, RZ, RZ, P1 ;  /* 0x000000ffff057224 */ /* 0x000fe200008e06ff */
[----:B------:R-:W-:Y:S01]  /*16240*/  IADD3 R68, P1, PT, R67, R68, RZ ;  /* 0x0000004443447210 */ /* 0x000fe20007f3e0ff */
[----:B------:R-:W-:Y:S02]  /*16250*/  IMAD.IADD R70, R11, 0x1, R69 ;  /* 0x000000010b467824 */ /* 0x000fe400078e0245 */
[----:B------:R-:W-:Y:S01]  /*16260*/  IMAD.X R67, RZ, RZ, RZ, P0 ;  /* 0x000000ffff437224 */ /* 0x000fe200000e06ff */
[----:B------:R-:W-:Y:S01]  /*16270*/  IADD3.X R69, PT, PT, RZ, RZ, RZ, P1, !PT ;  /* 0x000000ffff457210 */ /* 0x000fe20000ffe4ff */
[----:B------:R-:W-:Y:S01]  /*16280*/  IMAD.WIDE.U32 R4, R45, R86, R4 ;  /* 0x000000562d047225 */ /* 0x000fe200078e0004 */
[----:B------:R-:W-:-:S03]  /*16290*/  IADD3 R70, P0, PT, R70, R71, RZ ;  /* 0x0000004746467210 */ /* 0x000fc60007f1e0ff */
        /* <DEDUP_REMOVED lines=11> */
[----:B------:R-:W-:Y:S01]  /*16350*/  IMAD.MOV.U32 R63, RZ, RZ, RZ ;  /* 0x000000ffff3f7224 */ /* 0x000fe200078e00ff */
        /* <DEDUP_REMOVED lines=40> */
[----:B------:R-:W-:Y:S01]  /*165e0*/  IMAD.IADD R72, R7, 0x1, R75 ;  /* 0x0000000107487824 */ /* 0x000fe200078e024b */
[----:B------:R-:W-:Y:S01]  /*165f0*/  IADD3 R74, P1, PT, R11, R74, RZ ;  /* 0x0000004a0b4a7210 */ /* 0x000fe20007f3e0ff */
[----:B------:R-:W-:Y:S02]  /*16600*/  IMAD.X R71, RZ, RZ, RZ, P0 ;  /* 0x000000ffff477224 */ /* 0x000fe400000e06ff */
[----:B------:R-:W-:Y:S01]  /*16610*/  IMAD.MOV.U32 R67, RZ, RZ, RZ ;  /* 0x000000ffff437224 */ /* 0x000fe200078e00ff */
[----:B------:R-:W-:Y:S01]  /*16620*/  IADD3 R72, P0, PT, R72, R73, RZ ;  /* 0x0000004948487210 */ /* 0x000fe20007f1e0ff */
[----:B------:R-:W-:Y:S01]  /*16630*/  IMAD.WIDE.U32 R70, R47, R93, R70 ;  /* 0x0000005d2f467225 */ /* 0x000fe200078e0046 */
[----:B------:R-:W-:-:S03]  /*16640*/  IADD3.X R75, PT, PT, RZ, RZ, RZ, P1, !PT ;  /* 0x000000ffff4b7210 */ /* 0x000fc60000ffe4ff */
[----:B------:R-:W-:Y:S02]  /*16650*/  IMAD.X R73, RZ, RZ, RZ, P0 ;  /* 0x000000ffff497224 */ /* 0x000fe400000e06ff */
[----:B------:R-:W-:-:S04]  /*16660*/  IMAD.WIDE.U32 R74, R49, R86, R74 ;  /* 0x00000056314a7225 */ /* 0x000fc800078e004a */
[----:B------:R-:W-:-:S04]  /*16670*/  IMAD.WIDE.U32 R66, R44, R85, R66 ;  /* 0x000000552c427225 */ /* 0x000fc800078e0042 */
[----:B------:R-:W-:Y:S01]  /*16680*/  IMAD.IADD R5, R63, 0x1, R71 ;  /* 0x000000013f057824 */ /* 0x000fe200078e0247 */
[----:B------:R-:W-:Y:S01]  /*16690*/  IADD3 R68, P2, PT, R67, R68, RZ ;  /* 0x0000004443447210 */ /* 0x000fe20007f5e0ff */
[----:B------:R-:W-:Y:S01]  /*166a0*/  IMAD.WIDE.U32 R72, R79, R91, R72 ;  /* 0x0000005b4f487225 */ /* 0x000fe200078e0048 */
[----:B------:R-:W0:Y:S02]  /*166b0*/  LDC R67, c[0x3][0x18] ;  /* 0x00c00600ff437b82 */ /* 0x000e240000000800 */
[----:B------:R-:W-:Y:S01]  /*166c0*/  IADD3 R74, P1, PT, R5, R74, RZ ;  /* 0x0000004a054a7210 */ /* 0x000fe20007f3e0ff */
[----:B------:R-:W-:Y:S02]  /*166d0*/  IMAD.IADD R77, R61, 0x1, R75 ;  /* 0x000000013d4d7824 */ /* 0x000fe400078e024b */
[----:B------:R-:W-:Y:S01]  /*166e0*/  IMAD.X R69, RZ, RZ, RZ, P2 ;  /* 0x000000ffff457224 */ /* 0x000fe200010e06ff */
[----:B------:R-:W-:Y:S01]  /*166f0*/  IADD3.X R75, PT, PT, RZ, RZ, RZ, P1, !PT ;  /* 0x000000ffff4b7210 */ /* 0x000fe20000ffe4ff */
[----:B------:R-:W-:Y:S01]  /*16700*/  IMAD.IADD R7, R7, 0x1, R73 ;  /* 0x0000000107077824 */ /* 0x000fe200078e0249 */
[----:B------:R-:W-:Y:S01]  /*16710*/  IADD3 R76, P0, PT, R77, R72, RZ ;  /* 0x000000484d4c7210 */ /* 0x000fe20007f1e0ff */
[----:B------:R-:W-:-:S04]  /*16720*/  IMAD.WIDE.U32 R68, R45, R85, R68 ;  /* 0x000000552d447225 */ /* 0x000fc800078e0044 */
[----:B------:R-:W-:Y:S01]  /*16730*/  IMAD.X R77, RZ, RZ, RZ, P0 ;  /* 0x000000ffff4d7224 */ /* 0x000fe200000e06ff */
[----:B------:R-:W-:Y:S01]  /*16740*/  IADD3 R70, P0, PT, R69, R70, RZ ;  /* 0x0000004645467210 */ /* 0x000fe20007f1e0ff */
[----:B------:R-:W-:Y:S01]  /*16750*/  IMAD.WIDE.U32 R74, R48, R93, R74 ;  /* 0x0000005d304a7225 */ /* 0x000fe200078e004a */
[----:B------:R-:W3:Y:S03]  /*16760*/  LDC R69, c[0x3][0xc] ;  /* 0x00c00300ff457b82 */ /* 0x000ee60000000800 */
[----:B------:R-:W-:-:S04]  /*16770*/  IMAD.WIDE.U32 R76, R78, R86, R76 ;  /* 0x000000564e4c7225 */ /* 0x000fc800078e004c */
[----:B------:R-:W-:Y:S02]  /*16780*/  IMAD.IADD R5, R63, 0x1, R75 ;  /* 0x000000013f057824 */ /* 0x000fe400078e024b */
[----:B------:R-:W-:Y:S02]  /*16790*/  IMAD.IADD R82, R61, 0x1, R77 ;  /* 0x000000013d527824 */ /* 0x000fe400078e024d */
[----:B------:R-:W-:Y:S01]  /*167a0*/  IMAD.WIDE.U32 R72, R68, 0x3d1, RZ ;  /* 0x000003d144487825 */ /* 0x000fe200078e00ff */
[----:B------:R-:W-:-:S03]  /*167b0*/  IADD3 R76, P1, PT, R5, R76, RZ ;  /* 0x0000004c054c7210 */ /* 0x000fc60007f3e0ff */
[----:B------:R-:W-:Y:S01]  /*167c0*/  IMAD.X R71, RZ, RZ, RZ, P0 ;  /* 0x000000ffff477224 */ /* 0x000fe200000e06ff */
[----:B------:R-:W-:Y:S01]  /*167d0*/  IADD3 R82, P0, PT, R82, R7, RZ ;  /* 0x0000000752527210 */ /* 0x000fe20007f1e0ff */
[----:B------:R-:W-:Y:S01]  /*167e0*/  IMAD.IADD R5, R60, 0x1, R72 ;  /* 0x000000013c057824 */ /* 0x000fe200078e0248 */
[----:B------:R-:W-:Y:S01]  /*167f0*/  MOV R7, RZ ;  /* 0x000000ff00077202 */ /* 0x000fe20000000f00 */
[----:B------:R-:W-:-:S04]  /*16800*/  IMAD.WIDE.U32 R70, R46, R85, R70 ;  /* 0x000000552e467225 */ /* 0x000fc800078e0046 */
[----:B------:R-:W-:Y:S01]  /*16810*/  IMAD.X R77, RZ, RZ, RZ, P1 ;  /* 0x000000ffff4d7224 */ /* 0x000fe200008e06ff */
[----:B------:R-:W-:Y:S01]  /*16820*/  IADD3 R74, P1, PT, R71, R74, RZ ;  /* 0x0000004a474a7210 */ /* 0x000fe20007f3e0ff */
[----:B------:R-:W-:Y:S01]  /*16830*/  IMAD.IADD R72, R73, 0x1, R7 ;  /* 0x0000000149487824 */ /* 0x000fe200078e0207 */
[----:B------:R-:W4:Y:S01]  /*16840*/  LDC R71, c[0x3][0x4] ;  /* 0x00c00100ff477b82 */ /* 0x000f220000000800 */
[----:B------:R-:W-:Y:S01]  /*16850*/  IMAD.X R83, RZ, RZ, RZ, P0 ;  /* 0x000000ffff537224 */ /* 0x000fe200000e06ff */
[----:B------:R-:W-:Y:S01]  /*16860*/  ISETP.GE.U32.AND P0, PT, R5, R60, PT ;  /* 0x0000003c0500720c */ /* 0x000fe20003f06070 */
[----:B------:R-:W-:Y:S02]  /*16870*/  IMAD.MOV.U32 R73, RZ, RZ, RZ ;  /* 0x000000ffff497224 */ /* 0x000fe400078e00ff */
[----:B------:R-:W-:Y:S01]  /*16880*/  IMAD.WIDE.U32 R76, R49, R93, R76 ;  /* 0x0000005d314c7225 */ /* 0x000fe200078e004c */
[----:B------:R-:W-:-:S03]  /*16890*/  SEL R7, RZ, 0x1, P0 ;  /* 0x00000001ff077807 */ /* 0x000fc60000000000 */
[----:B------:R-:W-:Y:S01]  /*168a0*/  IMAD.WIDE.U32 R72, R70, 0x3d1, R72 ;  /* 0x000003d146487825 */ /* 0x000fe200078e0048 */
[----:B------:R-:W-:-:S03]  /*168b0*/  IADD3 R11, PT, PT, R63, R77, RZ ;  /* 0x0000004d3f0b7210 */ /* 0x000fc60007ffe0ff */
[----:B------:R-:W-:-:S04]  /*168c0*/  IMAD.WIDE.U32 R82, R79, R86, R82 ;  /* 0x000000564f527225 */ /* 0x000fc800078e0052 */
[----:B------:R-:W-:Y:S01]  /*168d0*/  IMAD.X R75, RZ, RZ, RZ, P1 ;  /* 0x000000ffff4b7224 */ /* 0x000fe200008e06ff */
[----:B------:R-:W-:Y:S01]  /*168e0*/  IADD3 R7, P1, P2, R72, R10, R7 ;  /* 0x0000000a48077210 */ /* 0x000fe20007a3e007 */
[----:B------:R-:W-:Y:S01]  /*168f0*/  IMAD.MOV.U32 R72, RZ, RZ, RZ ;  /* 0x000000ffff487224 */ /* 0x000fe200078e00ff */
[----:B------:R-:W-:Y:S01]  /*16900*/  IADD3 R10, P0, PT, R11, R82, RZ ;  /* 0x000000520b0a7210 */ /* 0x000fe20007f1e0ff */
[----:B------:R-:W-:Y:S01]  /*16910*/  IMAD.WIDE.U32 R74, R47, R85, R74 ;  /* 0x000000552f4a7225 */ /* 0x000fe200078e004a */
[----:B------:R-:W-:Y:S02]  /*16920*/  IADD3.X R9, PT, PT, RZ, RZ, RZ, P1, P2 ;  /* 0x000000ffff097210 */ /* 0x000fe40000fe44ff */
[----:B------:R-:W-:Y:S01]  /*16930*/  IADD3 R61, PT, PT, R61, R83, RZ ;  /* 0x000000533d3d7210 */ /* 0x000fe20007ffe0ff */
[----:B------:R-:W-:Y:S01]  /*16940*/  IMAD.X R11, RZ, RZ, RZ, P0 ;  /* 0x000000ffff0b7224 */ /* 0x000fe200000e06ff */
[----:B------:R-:W-:Y:S01]  /*16950*/  IADD3 R76, P0, PT, R75, R76, RZ ;  /* 0x0000004c4b4c7210 */ /* 0x000fe20007f1e0ff */
[----:B------:R-:W-:-:S02]  /*16960*/  IMAD.IADD R72, R73, 0x1, R72 ;  /* 0x0000000149487824 */ /* 0x000fc400078e0248 */
[----:B------:R-:W-:Y:S02]  /*16970*/  IMAD.MOV.U32 R73, RZ, RZ, RZ ;  /* 0x000000ffff497224 */ /* 0x000fe400078e00ff */
[----:B------:R-:W-:-:S04]  /*16980*/  IMAD.WIDE.U32 R10, R78, R93, R10 ;  /* 0x0000005d4e0a7225 */ /* 0x000fc800078e000a */
[----:B------:R-:W-:Y:S02]  /*16990*/  IMAD.IADD R68, R68, 0x1, R7 ;  /* 0x0000000144447824 */ /* 0x000fe400078e0207 */
[----:B------:R-:W-:-:S03]  /*169a0*/  IMAD.WIDE.U32 R72, R74, 0x3d1, R72 ;  /* 0x000003d14a487825 */ /* 0x000fc600078e0048 */
[----:B------:R-:W-:Y:S01]  /*169b0*/  ISETP.GE.U32.AND P2, PT, R68, R7, PT ;  /* 0x000000074400720c */ /* 0x000fe20003f46070 */
[----:B------:R-:W-:Y:S02]  /*169c0*/  IMAD.X R77, RZ, RZ, RZ, P0 ;  /* 0x000000ffff4d7224 */ /* 0x000fe400000e06ff */
[----:B------:R-:W-:Y:S01]  /*169d0*/  IMAD.IADD R58, R63, 0x1, R11 ;  /* 0x000000013f3a7824 */ /* 0x000fe200078e020b */
[----:B------:R-:W-:Y:S01]  /*169e0*/  IADD3 R11, P1, P0, R72, R9, R8 ;  /* 0x00000009480b7210 */ /* 0x000fe2000783e008 */
[----:B------:R-:W-:Y:S01]  /*169f0*/  IMAD.WIDE.U32 R76, R48, R85, R76 ;  /* 0x00000055304c7225 */ /* 0x000fe200078e004c */
[----:B------:R-:W-:Y:S02]  /*16a00*/  SEL R7, RZ, 0x1, P2 ;  /* 0x00000001ff077807 */ /* 0x000fe40001000000 */
[----:B------:R-:W-:Y:S01]  /*16a10*/  IADD3 R8, P3, PT, R58, R61, RZ ;  /* 0x0000003d3a087210 */ /* 0x000fe20007f7e0ff */
[----:B------:R-:W-:Y:S01]  /*16a20*/  IMAD.MOV.U32 R72, RZ, RZ, RZ ;  /* 0x000000ffff487224 */ /* 0x000fe200078e00ff */
[----:B------:R-:W-:Y:S01]  /*16a30*/  IADD3 R10, P4, PT, R77, R10, RZ ;  /* 0x0000000a4d0a7210 */ /* 0x000fe20007f9e0ff */
[----:B------:R-:W-:-:S02]  /*16a40*/  IMAD.MOV.U32 R61, RZ, RZ, RZ ;  /* 0x000000ffff3d7224 */ /* 0x000fc400078e00ff */
[----:B------:R-:W-:Y:S01]  /*16a50*/  IMAD.X R9, RZ, RZ, RZ, P3 ;  /* 0x000000ffff097224 */ /* 0x000fe200018e06ff */
[----:B------:R-:W-:Y:S01]  /*16a60*/  IADD3 R72, PT, PT, R73, R72, RZ ;  /* 0x0000004849487210 */ /* 0x000fe20007ffe0ff */
[----:B------:R-:W-:Y:S01]  /*16a70*/  IMAD.MOV.U32 R73, RZ, RZ, RZ ;  /* 0x000000ffff497224 */ /* 0x000fe200078e00ff */
[----:B------:R-:W-:Y:S01]  /*16a80*/  IADD3 R70, P2, P3, R70, R11, R7 ;  /* 0x0000000b46467210 */ /* 0x000fe20007b5e007 */
[----:B------:R-:W-:Y:S01]  /*16a90*/  IMAD.X R11, RZ, RZ, RZ, P4 ;  /* 0x000000ffff0b7224 */ /* 0x000fe200020e06ff */
[----:B------:R-:W-:Y:S01]  /*16aa0*/  IADD3.X R7, PT, PT, RZ, RZ, RZ, P1, P0 ;  /* 0x000000ffff077210 */ /* 0x000fe20000fe04ff */
[----:B------:R-:W-:-:S04]  /*16ab0*/  IMAD.WIDE.U32 R72, R76, 0x3d1, R72 ;  /* 0x000003d14c487825 */ /* 0x000fc800078e0048 */
[----:B------:R-:W-:Y:S01]  /*16ac0*/  IMAD.WIDE.U32 R8, R79, R93, R8 ;  /* 0x0000005d4f087225 */ /* 0x000fe200078e0008 */
[----:B------:R-:W-:Y:S02]  /*16ad0*/  IADD3 R58, P1, P0, R72, R7, R6 ;  /* 0x00000007483a7210 */ /* 0x000fe4000783e006 */
[----:B------:R-:W-:Y:S01]  /*16ae0*/  IADD3.X R7, PT, PT, RZ, RZ, RZ, P2, P3 ;  /* 0x000000ffff077210 */ /* 0x000fe200017e64ff */
[----:B------:R-:W-:-:S03]  /*16af0*/  IMAD.WIDE.U32 R10, R49, R85, R10 ;  /* 0x00000055310a7225 */ /* 0x000fc600078e000a */
[----:B------:R-:W-:Y:S01]  /*16b00*/  IADD3 R74, P3, P2, R74, R7, R58 ;  /* 0x000000074a4a7210 */ /* 0x000fe20007a7e03a */
[----:B------:R-:W-:Y:S01]  /*16b10*/  IMAD.IADD R72, R73, 0x1, R61 ;  /* 0x0000000149487824 */ /* 0x000fe200078e023d */
[----:B------:R-:W-:Y:S01]  /*16b20*/  IADD3 R6, P4, PT, R11, R8, RZ ;  /* 0x000000080b067210 */ /* 0x000fe20007f9e0ff */
[----:B------:R-:W-:Y:S01]  /*16b30*/  IMAD.MOV.U32 R73, RZ, RZ, RZ ;  /* 0x000000ffff497224 */ /* 0x000fe200078e00ff */
[----:B------:R-:W-:Y:S01]  /*16b40*/  IADD3.X R11, PT, PT, RZ, RZ, RZ, P1, P0 ;  /* 0x000000ffff0b7210 */ /* 0x000fe20000fe04ff */
[----:B------:R-:W-:Y:S01]  /*16b50*/  IMAD.IADD R61, R63, 0x1, R9 ;  /* 0x000000013f3d7824 */ /* 0x000fe200078e0209 */
[----:B------:R-:W-:Y:S01]  /*16b60*/  IADD3.X R7, PT, PT, RZ, RZ, RZ, P4, !PT ;  /* 0x000000ffff077210 */ /* 0x000fe200027fe4ff */
[----:B------:R-:W-:Y:S01]  /*16b70*/  IMAD.WIDE.U32 R72, R10, 0x3d1, R72 ;  /* 0x000003d10a487825 */ /* 0x000fe200078e0048 */
[----:B------:R-:W-:-:S03]  /*16b80*/  IADD3.X R77, PT, PT, RZ, RZ, RZ, P3, P2 ;  /* 0x000000ffff4d7210 */ /* 0x000fc60001fe44ff */
[----:B------:R-:W-:Y:S01]  /*16b90*/  IMAD.WIDE.U32 R8, R78, R85, R6 ;  /* 0x000000554e087225 */ /* 0x000fe200078e0006 */
[----:B------:R-:W-:-:S03]  /*16ba0*/  IADD3 R62, P1, P4, R72, R11, R62 ;  /* 0x0000000b483e7210 */ /* 0x000fc60007c3e03e */
[----:B------:R-:W-:Y:S01]  /*16bb0*/  IMAD.IADD R6, R73, 0x1, R63 ;  /* 0x0000000149067824 */ /* 0x000fe200078e023f */
[----:B------:R-:W-:Y:S01]  /*16bc0*/  IADD3 R60, P0, PT, R9, R61, RZ ;  /* 0x0000003d093c7210 */ /* 0x000fe20007f1e0ff */
[----:B------:R-:W-:Y:S01]  /*16bd0*/  IMAD.MOV.U32 R7, RZ, RZ, RZ ;  /* 0x000000ffff077224 */ /* 0x000fe200078e00ff */
[----:B------:R-:W-:Y:S01]  /*16be0*/  IADD3.X R9, PT, PT, RZ, RZ, RZ, P1, P4 ;  /* 0x000000ffff097210 */ /* 0x000fe20000fe84ff */
[----:B------:R-:W-:Y:S01]  /*16bf0*/  IMAD.MOV.U32 R11, RZ, RZ, RZ ;  /* 0x000000ffff0b7224 */ /* 0x000fe200078e00ff */
[----:B------:R-:W-:Y:S01]  /*16c00*/  IADD3 R77, P2, P3, R76, R77, R62 ;  /* 0x0000004d4c4d7210 */ /* 0x000fe20007b5e03e */
[----:B------:R-:W-:Y:S01]  /*16c10*/  IMAD.WIDE.U32 R6, R8, 0x3d1, R6 ;  /* 0x000003d108067825 */ /* 0x000fe200078e0006 */
[----:B------:R-:W-:-:S03]  /*16c20*/  CS2R R72, SRZ ;  /* 0x0000000000487805 */ /* 0x000fc6000001ff00 */
[----:B------:R-:W-:Y:S01]  /*16c30*/  IMAD.X R61, RZ, RZ, RZ, P0 ;  /* 0x000000ffff3d7224 */ /* 0x000fe200000e06ff */
[----:B------:R-:W-:Y:S01]  /*16c40*/  IADD3 R58, P0, P1, R6, R9, R64 ;  /* 0x00000009063a7210 */ /* 0x000fe2000791e040 */
[----:B------:R-:W-:Y:S01]  /*16c50*/  IMAD.MOV.U32 R76, RZ, RZ, RZ ;  /* 0x000000ffff4c7224 */ /* 0x000fe200078e00ff */
[----:B------:R-:W-:Y:S01]  /*16c60*/  IADD3 R6, PT, PT, R7, R11, RZ ;  /* 0x0000000b07067210 */ /* 0x000fe20007ffe0ff */
[----:B------:R-:W-:Y:S01]  /*16c70*/  IMAD.WIDE.U32 R60, R79, R85, R60 ;  /* 0x000000554f3c7225 */ /* 0x000fe200078e003c */
[----:B------:R-:W-:Y:S02]  /*16c80*/  IADD3.X R7, PT, PT, RZ, RZ, RZ, P2, P3 ;  /* 0x000000ffff077210 */ /* 0x000fe400017e64ff */
[----:B------:R-:W-:Y:S02]  /*16c90*/  IADD3.X R9, PT, PT, RZ, RZ, RZ, P0, P1 ;  /* 0x000000ffff097210 */ /* 0x000fe400007e24ff */
[----:B------:R-:W-:Y:S01]  /*16ca0*/  IADD3 R58, P2, P3, R10, R7, R58 ;  /* 0x000000070a3a7210 */ /* 0x000fe20007b5e03a */
[----:B------:R-:W-:-:S03]  /*16cb0*/  IMAD.MOV.U32 R7, RZ, RZ, RZ ;  /* 0x000000ffff077224 */ /* 0x000fc600078e00ff */
        /* <DEDUP_REMOVED lines=10> */
[----:B------:R-:W-:Y:S01]  /*16d60*/  IMAD.MOV.U32 R6, RZ, RZ, RZ ;  /* 0x000000ffff067224 */ /* 0x000fe200078e00ff */
[----:B------:R-:W-:-:S02]  /*16d70*/  MOV R11, RZ ;  /* 0x000000ff000b7202 */ /* 0x000fc40000000f00 */
[----:B------:R-:W-:Y:S01]  /*16d80*/  IADD3 R10, P2, P3, R60, R9, R10 ;  /* 0x000000093c0a7210 */ /* 0x000fe20007b5e00a */
[----:B------:R-:W-:Y:S01]  /*16d90*/  IMAD.IADD R6, R7, 0x1, R6 ;  /* 0x0000000107067824 */ /* 0x000fe200078e0206 */
[----:B------:R-:W-:Y:S01]  /*16da0*/  IADD3.X R4, PT, PT, RZ, RZ, RZ, P0, P1 ;  /* 0x000000ffff047210 */ /* 0x000fe200007e24ff */
[----:B------:R-:W0:Y:S01]  /*16db0*/  LDC R60, c[0x3][RZ] ;  /* 0x00c00000ff3c7b82 */ /* 0x000e220000000800 */
        /* <DEDUP_REMOVED lines=11> */
[----:B------:R-:W-:Y:S02]  /*16e70*/  IADD3 R9, P0, P1, R9, R4, R68 ;  /* 0x0000000409097210 */ /* 0x000fe4000791e044 */
[----:B------:R-:W0:Y:S02]  /*16e80*/  LDC R68, c[0x3][0x10] ;  /* 0x00c00400ff447b82 */ /* 0x000e240000000800 */
[----:B------:R-:W-:-:S04]  /*16e90*/  IADD3.X R5, PT, PT, RZ, RZ, RZ, P0, P1 ;  /* 0x000000ffff057210 */ /* 0x000fc800007e24ff */
[----:B------:R-:W-:Y:S01]  /*16ea0*/  IADD3 R8, P0, P1, R61, R5, R70 ;  /* 0x000000053d087210 */ /* 0x000fe2000791e046 */
[----:B------:R-:W-:Y:S01]  /*16eb0*/  IMAD.MOV.U32 R61, RZ, RZ, RZ ;  /* 0x000000ffff3d7224 */ /* 0x000fe200078e00ff */
[----:B------:R-:W0:Y:S02]  /*16ec0*/  LDC R70, c[0x3][0x8] ;  /* 0x00c00200ff467b82 */ /* 0x000e240000000800 */
[----:B------:R-:W-:-:S04]  /*16ed0*/  IADD3.X R7, PT, PT, RZ, RZ, RZ, P0, P1 ;  /* 0x000000ffff077210 */ /* 0x000fc800007e24ff */
[----:B------:R-:W-:Y:S02]  /*16ee0*/  IADD3 R7, P0, PT, R7, R74, RZ ;  /* 0x0000004a07077210 */ /* 0x000fe40007f1e0ff */
[----:B------:R-:W-:-:S03]  /*16ef0*/  CS2R R74, SRZ ;  /* 0x00000000004a7805 */ /* 0x000fc6000001ff00 */
[----:B------:R-:W-:-:S05]  /*16f00*/  IMAD.X R6, RZ, RZ, RZ, P0 ;  /* 0x000000ffff067224 */ /* 0x000fca00000e06ff */
[----:B------:R-:W-:-:S04]  /*16f10*/  IADD3 R6, P0, PT, R6, R77, RZ ;  /* 0x0000004d06067210 */ /* 0x000fc80007f1e0ff */
[----:B------:R-:W-:-:S04]  /*16f20*/  IADD3.X R5, PT, PT, RZ, RZ, RZ, P0, !PT ;  /* 0x000000ffff057210 */ /* 0x000fc800007fe4ff */
[----:B------:R-:W-:-:S05]  /*16f30*/  IADD3 R5, P0, PT, R5, R58, RZ ;  /* 0x0000003a05057210 */ /* 0x000fca0007f1e0ff */
[----:B------:R-:W-:-:S05]  /*16f40*/  IMAD.X R4, RZ, RZ, RZ, P0 ;  /* 0x000000ffff047224 */ /* 0x000fca00000e06ff */
[----:B------:R-:W-:-:S05]  /*16f50*/  IADD3 R4, P0, PT, R4, R63, RZ ;  /* 0x0000003f04047210 */ /* 0x000fca0007f1e0ff */
[----:B------:R-:W-:-:S05]  /*16f60*/  IMAD.X R10, RZ, RZ, R10, P0 ;  /* 0x000000ffff0a7224 */ /* 0x000fca00000e060a */
[----:B------:R-:W-:-:S13]  /*16f70*/  ISETP.GE.U32.AND P0, PT, R10, R28, PT ;  /* 0x0000001c0a00720c */ /* 0x000fda0003f06070 */
[----:B0--34-:R-:W-:Y:S05]  /*16f80*/  @!P0 BRA `(.L_x_63) ;  /* 0x0000000000fc8947 */ /* 0x019fea0003800000 */
[----:B------:R-:W0:Y:S01]  /*16f90*/  LDC R28, c[0x3][0x1c] ;  /* 0x00c00700ff1c7b82 */ /* 0x000e220000000800 */
[----:B------:R-:W-:Y:S01]  /*16fa0*/  IMAD.MOV.U32 R58, RZ, RZ, R4 ;  /* 0x000000ffff3a7224 */ /* 0x000fe200078e0004 */
[----:B------:R-:W-:Y:S01]  /*16fb0*/  MOV R62, R5 ;  /* 0x00000005003e7202 */ /* 0x000fe20000000f00 */
[----:B------:R-:W-:Y:S02]  /*16fc0*/  IMAD.MOV.U32 R63, RZ, RZ, R6 ;  /* 0x000000ffff3f7224 */ /* 0x000fe400078e0006 */
[----:B------:R-:W-:Y:S02]  /*16fd0*/  IMAD.MOV.U32 R64, RZ, RZ, R7 ;  /* 0x000000ffff407224 */ /* 0x000fe400078e0007 */
[----:B------:R-:W-:Y:S02]  /*16fe0*/  IMAD.MOV.U32 R65, RZ, RZ, R8 ;  /* 0x000000ffff417224 */ /* 0x000fe400078e0008 */
[----:B------:R-:W-:-:S07]  /*16ff0*/  IMAD.MOV.U32 R66, RZ, RZ, R9 ;  /* 0x000000ffff427224 */ /* 0x000fce00078e0009 */
.L_x_65:
        /* <DEDUP_REMOVED lines=26> */
.L_x_64:
[----:B------:R-:W-:-:S05]  /*171a0*/  IADD3 R11, P0, PT, -R60, R11, RZ ;  /* 0x0000000b3c0b7210 */ /* 0x000fca0007f1e1ff */
[----:B------:R-:W-:-:S05]  /*171b0*/  IMAD.X R58, RZ, RZ, ~R61, P0 ;  /* 0x000000ffff3a7224 */ /* 0x000fca00000e0e3d */
        /* <DEDUP_REMOVED lines=28> */
.L_x_63:
[----:B------:R-:W-:-:S13]  /*17380*/  ISETP.GE.U32.AND P0, PT, R59, R28, PT ;  /* 0x0000001c3b00720c */ /* 0x000fda0003f06070 */
[----:B------:R-:W-:Y:S05]  /*17390*/  @!P0 BRA `(.L_x_66) ;  /* 0x0000000000c88947 */ /* 0x000fea0003800000 */
[----:B------:R-:W0:Y:S02]  /*173a0*/  LDC R28, c[0x3][0x1c] ;  /* 0x00c00700ff1c7b82 */ /* 0x000e240000000800 */
.L_x_68:
        /* <DEDUP_REMOVED lines=25> */
.L_x_67:
[----:B------:R-:W-:-:S04]  /*17540*/  IADD3 R50, P0, PT, R50, -R60, RZ ;  /* 0x8000003c32327210 */ /* 0x000fc80007f1e0ff */
        /* <DEDUP_REMOVED lines=23> */
.L_x_66:
[----:B------:R-:W-:-:S04]  /*176c0*/  IMAD.WIDE.U32 R86, R50, R80, RZ ;  /* 0x0000005032567225 */ /* 0x000fc800078e00ff */
[----:B------:R-:W-:Y:S02]  /*176d0*/  IMAD.MOV.U32 R84, RZ, RZ, R87 ;  /* 0x000000ffff547224 */ /* 0x000fe400078e0057 */
[----:B------:R-:W-:Y:S02]  /*176e0*/  IMAD.MOV.U32 R85, RZ, RZ, RZ ;  /* 0x000000ffff557224 */ /* 0x000fe400078e00ff */
[----:B------:R-:W-:Y:S02]  /*176f0*/  IMAD.MOV.U32 R75, RZ, RZ, RZ ;  /* 0x000000ffff4b7224 */ /* 0x000fe400078e00ff */
[----:B------:R-:W-:-:S04]  /*17700*/  IMAD.WIDE.U32 R84, R3, R80, R84 ;  /* 0x0000005003547225 */ /* 0x000fc800078e0054 */
[----:B------:R-:W-:Y:S02]  /*17710*/  IMAD.MOV.U32 R74, RZ, RZ, R85 ;  /* 0x000000ffff4a7224 */ /* 0x000fe400078e0055 */
[----:B------:R-:W-:Y:S02]  /*17720*/  IMAD.MOV.U32 R85, RZ, RZ, RZ ;  /* 0x000000ffff557224 */ /* 0x000fe400078e00ff */
[----:B------:R-:W-:-:S04]  /*17730*/  IMAD.WIDE.U32 R74, R51, R80, R74 ;  /* 0x00000050334a7225 */ /* 0x000fc800078e004a */
[----:B------:R-:W-:-:S05]  /*17740*/  IMAD.WIDE.U32 R84, R50, R37, R84 ;  /* 0x0000002532547225 */ /* 0x000fca00078e0054 */
[----:B------:R-:W-:Y:S01]  /*17750*/  IADD3 R82, P0, PT, R74, R85, RZ ;  /* 0x000000554a527210 */ /* 0x000fe20007f1e0ff */
[----:B------:R-:W-:Y:S02]  /*17760*/  IMAD.MOV.U32 R74, RZ, RZ, R75 ;  /* 0x000000ffff4a7224 */ /* 0x000fe400078e004b */
[----:B------:R-:W-:Y:S01]  /*17770*/  IMAD.MOV.U32 R75, RZ, RZ, RZ ;  /* 0x000000ffff4b7224 */ /* 0x000fe200078e00ff */
[----:B------:R-:W-:Y:S01]  /*17780*/  IADD3.X R83, PT, PT, RZ, RZ, RZ, P0, !PT ;  /* 0x000000ffff537210 */ /* 0x000fe200007fe4ff */
[----:B------:R-:W-:-:S04]  /*17790*/  IMAD.WIDE.U32 R74, R52, R80, R74 ;  /* 0x00000050344a7225 */ /* 0x000fc800078e004a */
[----:B------:R-:W-:-:S05]  /*177a0*/  IMAD.WIDE.U32 R82, R3, R37, R82 ;  /* 0x0000002503527225 */ /* 0x000fca00078e0052 */
[----:B------:R-:W-:Y:S01]  /*177b0*/  IADD3 R76, P0, PT, R74, R83, RZ ;  /* 0x000000534a4c7210 */ /* 0x000fe20007f1e0ff */
[----:B------:R-:W-:Y:S02]  /*177c0*/  HFMA2 R83, -RZ, RZ, 0, 0 ;  /* 0x00000000ff537431 */ /* 0x000fe400000001ff */
        /* <DEDUP_REMOVED lines=19> */
[----:B------:R-:W-:Y:S01]  /*17900*/  IMAD.MOV.U32 R75, RZ, RZ, RZ ;  /* 0x000000ffff4b7224 */ /* 0x000fe200078e00ff */
[----:B------:R-:W-:Y:S01]  /*17910*/  IADD3.X R73, PT, PT, RZ, RZ, RZ, P1, !PT ;  /* 0x000000ffff497210 */ /* 0x000fe20000ffe4ff */
[----:B------:R-:W-:Y:S02]  /*17920*/  IMAD.MOV.U32 R77, RZ, RZ, RZ ;  /* 0x000000ffff4d7224 */ /* 0x000fe400078e00ff */
[----:B------:R-:W-:-:S04]  /*17930*/  IMAD.WIDE.U32 R74, R57, R80, R74 ;  /* 0x00000050394a7225 */ /* 0x000fc800078e004a */
[----:B------:R-:W-:-:S04]  /*17940*/  IMAD.WIDE.U32 R70, R53, R37, R70 ;  /* 0x0000002535467225 */ /* 0x000fc800078e0046 */
[----:B------:R-:W-:Y:S01]  /*17950*/  IMAD.WIDE.U32 R72, R51, R38, R72 ;  /* 0x0000002633487225 */ /* 0x000fe200078e0048 */
[----:B------:R-:W-:-:S03]  /*17960*/  IADD3 R68, P0, PT, R74, R71, RZ ;  /* 0x000000474a447210 */ /* 0x000fc60007f1e0ff */
[----:B------:R-:W-:Y:S01]  /*17970*/  IMAD.WIDE.U32 R76, R50, R39, R76 ;  /* 0x00000027324c7225 */ /* 0x000fe200078e004c */
[----:B------:R-:W-:-:S03]  /*17980*/  IADD3 R70, P1, PT, R70, R73, RZ ;  /* 0x0000004946467210 */ /* 0x000fc60007f3e0ff */
[----:B------:R-:W-:Y:S01]  /*17990*/  IMAD.MOV.U32 R74, RZ, RZ, R75 ;  /* 0x000000ffff4a7224 */ /* 0x000fe200078e004b */
[----:B------:R-:W-:Y:S01]  /*179a0*/  IADD3 R72, P2, PT, R72, R77, RZ ;  /* 0x0000004d48487210 */ /* 0x000fe20007f5e0ff */
[----:B------:R-:W-:Y:S02]  /*179b0*/  IMAD.X R69, RZ, RZ, RZ, P0 ;  /* 0x000000ffff457224 */ /* 0x000fe400000e06ff */
[----:B------:R-:W-:Y:S01]  /*179c0*/  IMAD.X R71, RZ, RZ, RZ, P1 ;  /* 0x000000ffff477224 */ /* 0x000fe200008e06ff */
        /* <DEDUP_REMOVED lines=65> */
[----:B------:R-:W-:Y:S01]  /*17de0*/  IADD3 R64, P1, PT, R64, R63, RZ ;  /* 0x0000003f40407210 */ /* 0x000fe20007f3e0ff */
[----:B------:R-:W-:Y:S01]  /*17df0*/  IMAD.X R63, RZ, RZ, RZ, P2 ;  /* 0x000000ffff3f7224 */ /* 0x000fe200010e06ff */
        /* <DEDUP_REMOVED lines=8> */
[----:B------:R-:W-:Y:S02]  /*17e80*/  HFMA2 R61, -RZ, RZ, 0, 0 ;  /* 0x00000000ff3d7431 */ /* 0x000fe400000001ff */
        /* <DEDUP_REMOVED lines=12> */
[----:B------:R-:W-:Y:S01]  /*17f50*/  IMAD.MOV.U32 R61, RZ, RZ, RZ ;  /* 0x000000ffff3d7224 */ /* 0x000fe200078e00ff */
[----:B------:R-:W-:Y:S01]  /*17f60*/  IADD3 R74, P0, PT, R75, R67, RZ ;  /* 0x000000434b4a7210 */ /* 0x000fe20007f1e0ff */
        /* <DEDUP_REMOVED lines=9> */
[----:B------:R-:W-:-:S04]  /*18000*/  IMAD.WIDE.U32 R64, R56, R41, R66 ;  /* 0x0000002938407225 */ /* 0x000fc800078e0042 */
[----:B------:R-:W-:Y:S01]  /*18010*/  IMAD.WIDE.U32 R90, R62, 0x3d1, RZ ;  /* 0x000003d13e5a7825 */ /* 0x000fe200078e00ff */
[----:B------:R-:W-:Y:S02]  /*18020*/  IADD3 R66, P0, PT, R74, R65, RZ ;  /* 0x000000414a427210 */ /* 0x000fe40007f1e0ff */
[----:B------:R-:W-:Y:S01]  /*18030*/  IADD3 R64, P1, PT, R64, R89, RZ ;  /* 0x0000005940407210 */ /* 0x000fe20007f3e0ff */
[----:B------:R-:W-:Y:S01]  /*18040*/  IMAD.X R89, RZ, RZ, RZ, P2 ;  /* 0x000000ffff597224 */ /* 0x000fe200010e06ff */
[----:B------:R-:W-:Y:S01]  /*18050*/  IADD3.X R67, PT, PT, RZ, RZ, RZ, P0, !PT ;  /* 0x000000ffff437210 */ /* 0x000fe200007fe4ff */
[----:B------:R-:W-:Y:S01]  /*18060*/  IMAD.MOV.U32 R63, RZ, RZ, RZ ;  /* 0x000000ffff3f7224 */ /* 0x000fe200078e00ff */
[----:B------:R-:W-:Y:S01]  /*18070*/  IADD3 R3, PT, PT, R86, R90, RZ ;  /* 0x0000005a56037210 */ /* 0x000fe20007ffe0ff */
[----:B------:R-:W-:Y:S02]  /*18080*/  IMAD.X R65, RZ, RZ, RZ, P1 ;  /* 0x000000ffff417224 */ /* 0x000fe400008e06ff */
[----:B------:R-:W-:-:S04]  /*18090*/  IMAD.WIDE.U32 R50, R51, R43, R88 ;  /* 0x0000002b33327225 */ /* 0x000fc800078e0058 */
[----:B------:R-:W-:-:S04]  /*180a0*/  IMAD.WIDE.U32 R64, R53, R42, R64 ;  /* 0x0000002a35407225 */ /* 0x000fc800078e0040 */
[----:B------:R-:W-:Y:S01]  /*180b0*/  IMAD.WIDE.U32 R66, R57, R41, R66 ;  /* 0x0000002939427225 */ /* 0x000fe200078e0042 */
[----:B------:R-:W-:-:S03]  /*180c0*/  IADD3 R74, P2, PT, R64, R51, RZ ;  /* 0x00000033404a7210 */ /* 0x000fc60007f5e0ff */
[----:B------:R-:W-:Y:S01]  /*180d0*/  IMAD.MOV.U32 R51, RZ, RZ, RZ ;  /* 0x000000ffff337224 */ /* 0x000fe200078e00ff */
[----:B------:R-:W-:Y:S02]  /*180e0*/  IADD3 R66, P1, PT, R66, R65, RZ ;  /* 0x0000004142427210 */ /* 0x000fe40007f3e0ff */
[----:B------:R-:W-:Y:S01]  /*180f0*/  IADD3 R88, P0, PT, R75, R67, RZ ;  /* 0x000000434b587210 */ /* 0x000fe20007f1e0ff */
[----:B------:R-:W-:Y:S02]  /*18100*/  IMAD.X R75, RZ, RZ, RZ, P2 ;  /* 0x000000ffff4b7224 */ /* 0x000fe400010e06ff */
[----:B------:R-:W-:Y:S02]  /*18110*/  IMAD.X R67, RZ, RZ, RZ, P1 ;  /* 0x000000ffff437224 */ /* 0x000fe400008e06ff */
[----:B------:R-:W-:-:S04]  /*18120*/  IMAD.WIDE.U32 R74, R52, R43, R74 ;  /* 0x0000002b344a7225 */ /* 0x000fc800078e004a */
[----:B------:R-:W-:-:S04]  /*18130*/  IMAD.WIDE.U32 R66, R56, R42, R66 ;  /* 0x0000002a38427225 */ /* 0x000fc800078e0042 */
[----:B------:R-:W-:Y:S01]  /*18140*/  IMAD.X R89, RZ, RZ, RZ, P0 ;  /* 0x000000ffff597224 */ /* 0x000fe200000e06ff */
[----:B------:R-:W-:Y:S01]  /*18150*/  IADD3 R64, P0, PT, R66, R75, RZ ;  /* 0x0000004b42407210 */ /* 0x000fe20007f1e0ff */
[----:B------:R-:W-:Y:S02]  /*18160*/  IMAD.IADD R52, R91, 0x1, R51 ;  /* 0x000000015b347824 */ /* 0x000fe400078e0233 */
[----:B------:R-:W-:-:S04]  /*18170*/  IMAD.WIDE.U32 R88, R59, R41, R88 ;  /* 0x000000293b587225 */ /* 0x000fc800078e0058 */
[----:B------:R-:W-:Y:S01]  /*18180*/  IMAD.X R65, RZ, RZ, RZ, P0 ;  /* 0x000000ffff417224 */ /* 0x000fe200000e06ff */
[----:B------:R-:W-:Y:S02]  /*18190*/  IADD3 R66, P1, PT, R88, R67, RZ ;  /* 0x0000004358427210 */ /* 0x000fe40007f3e0ff */
        /* <DEDUP_REMOVED lines=9> */
[----:B------:R-:W-:Y:S02]  /*18230*/  IADD3 R84, P0, PT, R66, R65, RZ ;  /* 0x0000004142547210 */ /* 0x000fe40007f1e0ff */
[----:B------:R-:W-:Y:S01]  /*18240*/  IADD3 R66, P1, PT, R89, R67, RZ ;  /* 0x0000004359427210 */ /* 0x000fe20007f3e0ff */
[----:B------:R-:W-:Y:S01]  /*18250*/  IMAD.IADD R52, R53, 0x1, R52 ;  /* 0x0000000135347824 */ /* 0x000fe200078e0234 */
[-C--:B------:R-:W-:Y:S01]  /*18260*/  IADD3 R58, PT, PT, R62, R51.reuse, RZ ;  /* 0x000000333e3a7210 */ /* 0x080fe20007ffe0ff */
[----:B------:R-:W-:Y:S02]  /*18270*/  IMAD.MOV.U32 R53, RZ, RZ, RZ ;  /* 0x000000ffff357224 */ /* 0x000fe400078e00ff */
[----:B------:R-:W-:Y:S01]  /*18280*/  IMAD.X R85, RZ, RZ, RZ, P0 ;  /* 0x000000ffff557224 */ /* 0x000fe200000e06ff */
[----:B------:R-:W-:Y:S01]  /*18290*/  ISETP.GE.U32.AND P0, PT, R58, R51, PT ;  /* 0x000000333a00720c */ /* 0x000fe20003f06070 */
[----:B------:R-:W-:Y:S01]  /*182a0*/  IMAD.X R67, RZ, RZ, RZ, P1 ;  /* 0x000000ffff437224 */ /* 0x000fe200008e06ff */
[----:B------:R-:W-:Y:S01]  /*182b0*/  IADD3.X R51, PT, PT, RZ, RZ, RZ, P2, P3 ;  /* 0x000000ffff337210 */ /* 0x000fe200017e64ff */
[----:B------:R-:W-:Y:S01]  /*182c0*/  IMAD.WIDE.U32 R52, R74, 0x3d1, R52 ;  /* 0x000003d14a347825 */ /* 0x000fe200078e0034 */
[----:B------:R-:W-:-:S03]  /*182d0*/  SEL R91, RZ, 0x1, P0 ;  /* 0x00000001ff5b7807 */ /* 0x000fc60000000000 */
[----:B------:R-:W-:Y:S01]  /*182e0*/  IMAD.WIDE.U32 R84, R56, R43, R84 ;  /* 0x0000002b38547225 */ /* 0x000fe200078e0054 */
[----:B------:R-:W-:Y:S02]  /*182f0*/  IADD3 R62, PT, PT, R53, R63, RZ ;  /* 0x0000003f353e7210 */ /* 0x000fe40007ffe0ff */
[----:B------:R-:W-:Y:S01]  /*18300*/  IADD3 R82, P1, P2, R52, R51, R82 ;  /* 0x0000003334527210 */ /* 0x000fe20007a3e052 */
[----:B------:R-:W-:-:S03]  /*18310*/  IMAD.WIDE.U32 R66, R59, R42, R66 ;  /* 0x0000002a3b427225 */ /* 0x000fc600078e0042 */
[----:B------:R-:W-:Y:S01]  /*18320*/  IADD3.X R51, PT, PT, RZ, RZ, RZ, P1, P2 ;  /* 0x000000ffff337210 */ /* 0x000fe20000fe44ff */
[----:B------:R-:W-:Y:S01]  /*18330*/  IMAD.MOV.U32 R63, RZ, RZ, RZ ;  /* 0x000000ffff3f7224 */ /* 0x000fe200078e00ff */
[----:B------:R-:W-:Y:S02]  /*18340*/  IADD3 R52, P0, PT, R66, R85, RZ ;  /* 0x0000005542347210 */ /* 0x000fe40007f1e0ff */
[----:B------:R-:W-:Y:S01]  /*18350*/  IADD3 R91, P2, P3, R50, R82, R91 ;  /* 0x00000052325b7210 */ /* 0x000fe20007b5e05b */
[----:B------:R-:W-:-:S04]  /*18360*/  IMAD.WIDE.U32 R62, R64, 0x3d1, R62 ;  /* 0x000003d1403e7825 */ /* 0x000fc800078e003e */
[----:B------:R-:W-:Y:S01]  /*18370*/  IMAD.X R53, RZ, RZ, RZ, P0 ;  /* 0x000000ffff357224 */ /* 0x000fe200000e06ff */
[----:B------:R-:W-:Y:S01]  /*18380*/  IADD3 R62, P0, P1, R62, R51, R76 ;  /* 0x000000333e3e7210 */ /* 0x000fe2000791e04c */
[----:B------:R-:W-:Y:S01]  /*18390*/  IMAD.IADD R50, R63, 0x1, R61 ;  /* 0x000000013f327824 */ /* 0x000fe200078e023d */
[----:B------:R-:W-:Y:S01]  /*183a0*/  MOV R63, RZ ;  /* 0x000000ff003f7202 */ /* 0x000fe20000000f00 */
[----:B------:R-:W-:Y:S01]  /*183b0*/  IMAD.MOV.U32 R51, RZ, RZ, RZ ;  /* 0x000000ffff337224 */ /* 0x000fe200078e00ff */
[----:B------:R-:W-:Y:S01]  /*183c0*/  IADD3.X R61, PT, PT, RZ, RZ, RZ, P0, P1 ;  /* 0x000000ffff3d7210 */ /* 0x000fe200007e24ff */
[----:B------:R-:W-:Y:S01]  /*183d0*/  IMAD.WIDE.U32 R52, R57, R43, R52 ;  /* 0x0000002b39347225 */ /* 0x000fe200078e0034 */
[----:B------:R-:W-:-:S03]  /*183e0*/  IADD3.X R57, PT, PT, RZ, RZ, RZ, P2, P3 ;  /* 0x000000ffff397210 */ /* 0x000fc600017e64ff */
[----:B------:R-:W-:Y:S01]  /*183f0*/  IMAD.WIDE.U32 R50, R84, 0x3d1, R50 ;  /* 0x000003d154327825 */ /* 0x000fe200078e0032 */
[----:B------:R-:W-:Y:S02]  /*18400*/  IADD3 R74, P3, P4, R74, R57, R62 ;  /* 0x000000394a4a7210 */ /* 0x000fe40007c7e03e */
[----:B------:R-:W-:Y:S01]  /*18410*/  IADD3 R66, P0, PT, R67, R53, RZ ;  /* 0x0000003543427210 */ /* 0x000fe20007f1e0ff */
[----:B------:R-:W-:Y:S01]  /*18420*/  IMAD.IADD R56, R51, 0x1, R63 ;  /* 0x0000000133387824 */ /* 0x000fe200078e023f */
[----:B------:R-:W-:Y:S01]  /*18430*/  IADD3 R50, P1, P2, R50, R61, R72 ;  /* 0x0000003d32327210 */ /* 0x000fe20007a3e048 */
[----:B------:R-:W-:Y:S01]  /*18440*/  IMAD.MOV.U32 R57, RZ, RZ, RZ ;  /* 0x000000ffff397224 */ /* 0x000fe200078e00ff */
[----:B------:R-:W-:Y:S01]  /*18450*/  IADD3.X R65, PT, PT, RZ, RZ, RZ, P3, P4 ;  /* 0x000000ffff417210 */ /* 0x000fe20001fe84ff */
[----:B------:R-:W-:Y:S01]  /*18460*/  IMAD.MOV.U32 R53, RZ, RZ, RZ ;  /* 0x000000ffff357224 */ /* 0x000fe200078e00ff */
[----:B------:R-:W-:Y:S01]  /*18470*/  IADD3.X R51, PT, PT, RZ, RZ, RZ, P1, P2 ;  /* 0x000000ffff337210 */ /* 0x000fe20000fe44ff */
[----:B------:R-:W-:Y:S01]  /*18480*/  IMAD.WIDE.U32 R56, R52, 0x3d1, R56 ;  /* 0x000003d134387825 */ /* 0x000fe200078e0038 */
[----:B------:R-:W-:-:S03]  /*18490*/  IADD3 R65, P2, P3, R64, R65, R50 ;  /* 0x0000004140417210 */ /* 0x000fc60007b5e032 */
[----:B------:R-:W-:Y:S01]  /*184a0*/  IMAD.X R67, RZ, RZ, RZ, P0 ;  /* 0x000000ffff437224 */ /* 0x000fe200000e06ff */
[----:B------:R-:W-:Y:S01]  /*184b0*/  IADD3 R70, P0, P1, R56, R51, R70 ;  /* 0x0000003338467210 */ /* 0x000fe2000791e046 */
[----:B------:R-:W-:Y:S02]  /*184c0*/  IMAD.IADD R56, R57, 0x1, R53 ;  /* 0x0000000139387824 */ /* 0x000fe400078e0235 */
[----:B------:R-:W-:Y:S02]  /*184d0*/  HFMA2 R57, -RZ, RZ, 0, 0 ;  /* 0x00000000ff397431 */ /* 0x000fe400000001ff */
[----:B------:R-:W-:Y:S01]  /*184e0*/  IMAD.WIDE.U32 R66, R59, R43, R66 ;  /* 0x0000002b3b427225 */ /* 0x000fe200078e0042 */
[----:B------:R-:W-:Y:S02]  /*184f0*/  IADD3.X R85, PT, PT, RZ, RZ, RZ, P2, P3 ;  /* 0x000000ffff557210 */ /* 0x000fe400017e64ff */
[----:B------:R-:W-:Y:S02]  /*18500*/  IADD3.X R51, PT, PT, RZ, RZ, RZ, P0, P1 ;  /* 0x000000ffff337210 */ /* 0x000fe400007e24ff */
[----:B------:R-:W-:Y:S01]  /*18510*/  IADD3 R85, P2, P3, R84, R85, R70 ;  /* 0x0000005554557210 */ /* 0x000fe20007b5e046 */
[----:B------:R-:W-:-:S03]  /*18520*/  IMAD.WIDE.U32 R56, R66, 0x3d1, R56 ;  /* 0x000003d142387825 */ /* 0x000fc600078e0038 */
[----:B------:R-:W-:Y:S02]  /*18530*/  IADD3.X R59, PT, PT, RZ, RZ, RZ, P2, P3 ;  /* 0x000000ffff3b7210 */ /* 0x000fe400017e64ff */
[----:B------:R-:W-:Y:S01]  /*18540*/  IADD3 R68, P0, P1, R56, R51, R68 ;  /* 0x0000003338447210 */ /* 0x000fe2000791e044 */
[----:B------:R-:W-:Y:S02]  /*18550*/  IMAD.IADD R56, R57, 0x1, R53 ;  /* 0x0000000139387824 */ /* 0x000fe400078e0235 */
[----:B------:R-:W-:Y:S01]  /*18560*/  IMAD.MOV.U32 R57, RZ, RZ, RZ ;  /* 0x000000ffff397224 */ /* 0x000fe200078e00ff */
[----:B------:R-:W-:Y:S02]  /*18570*/  IADD3 R59, P2, P3, R52, R59, R68 ;  /* 0x0000003b343b7210 */ /* 0x000fe40007b5e044 */
[----:B------:R-:W-:Y:S01]  /*18580*/  IADD3.X R51, PT, PT, RZ, RZ, RZ, P0, P1 ;  /* 0x000000ffff337210 */ /* 0x000fe200007e24ff */
[----:B------:R-:W-:Y:S01]  /*18590*/  IMAD.WIDE.U32 R56, R67, 0x3d1, R56 ;  /* 0x000003d143387825 */ /* 0x000fe200078e0038 */
[----:B------:R-:W-:-:S02]  /*185a0*/  IADD3.X R53, PT, PT, RZ, RZ, RZ, P2, P3 ;  /* 0x000000ffff357210 */ /* 0x000fc400017e64ff */
[----:B------:R-:W-:Y:S01]  /*185b0*/  IADD3 R60, P0, P1, R56, R51, R60 ;  /* 0x00000033383c7210 */ /* 0x000fe2000791e03c */
[----:B------:R-:W-:-:S03]  /*185c0*/  IMAD.MOV.U32 R56, RZ, RZ, RZ ;  /* 0x000000ffff387224 */ /* 0x000fc600078e00ff */
[----:B------:R-:W-:Y:S01]  /*185d0*/  IADD3 R53, P2, P3, R66, R53, R60 ;  /* 0x0000003542357210 */ /* 0x000fe20007b5e03c */
[----:B------:R-:W-:Y:S01]  /*185e0*/  IMAD.IADD R56, R57, 0x1, R56 ;  /* 0x0000000139387824 */ /* 0x000fe200078e0238 */
[----:B------:R-:W-:Y:S01]  /*185f0*/  IADD3.X R51, PT, PT, RZ, RZ, RZ, P0, P1 ;  /* 0x000000ffff337210 */ /* 0x000fe200007e24ff */
[----:B------:R-:W-:Y:S01]  /*18600*/  IMAD.MOV.U32 R57, RZ, RZ, RZ ;  /* 0x000000ffff397224 */ /* 0x000fe200078e00ff */
[----:B------:R-:W-:-:S04]  /*18610*/  IADD3.X R66, PT, PT, RZ, RZ, RZ, P2, P3 ;  /* 0x000000ffff427210 */ /* 0x000fc800017e64ff */
[----:B------:R-:W-:-:S04]  /*18620*/  IADD3 R66, P0, P1, R66, R56, R51 ;  /* 0x0000003842427210 */ /* 0x000fc8000791e033 */
[----:B------:R-:W-:Y:S02]  /*18630*/  IADD3 R66, P2, PT, R67, R66, RZ ;  /* 0x0000004243427210 */ /* 0x000fe40007f5e0ff */
[----:B------:R-:W-:-:S03]  /*18640*/  IADD3.X R52, PT, PT, RZ, RZ, RZ, P0, P1 ;  /* 0x000000ffff347210 */ /* 0x000fc600007e24ff */
[----:B------:R-:W-:Y:S01]  /*18650*/  IMAD.WIDE.U32 R50, R66, 0x3d1, RZ ;  /* 0x000003d142327825 */ /* 0x000fe200078e00ff */
[----:B------:R-:W-:-:S03]  /*18660*/  IADD3.X R52, PT, PT, RZ, R52, RZ, P2, !PT ;  /* 0x00000034ff347210 */ /* 0x000fc600017fe4ff */
        /* <DEDUP_REMOVED lines=9> */
[----:B------:R-:W-:-:S05]  /*18700*/  IADD3 R84, P0, PT, R3, R74, RZ ;  /* 0x0000004a03547210 */ /* 0x000fca0007f1e0ff */
[----:B------:R-:W-:-:S05]  /*18710*/  IMAD.X R86, RZ, RZ, RZ, P0 ;  /* 0x000000ffff567224 */ /* 0x000fca00000e06ff */
[----:B------:R-:W-:-:S05]  /*18720*/  IADD3 R86, P0, PT, R86, R65, RZ ;  /* 0x0000004156567210 */ /* 0x000fca0007f1e0ff */
[----:B------:R-:W-:-:S05]  /*18730*/  IMAD.X R88, RZ, RZ, RZ, P0 ;  /* 0x000000ffff587224 */ /* 0x000fca00000e06ff */
[----:B------:R-:W-:-:S04]  /*18740*/  IADD3 R88, P0, PT, R88, R85, RZ ;  /* 0x0000005558587210 */ /* 0x000fc80007f1e0ff */
[----:B------:R-:W-:-:S04]  /*18750*/  IADD3.X R90, PT, PT, RZ, RZ, RZ, P0, !PT ;  /* 0x000000ffff5a7210 */ /* 0x000fc800007fe4ff */
[----:B------:R-:W-:-:S05]  /*18760*/  IADD3 R90, P0, PT, R90, R59, RZ ;  /* 0x0000003b5a5a7210 */ /* 0x000fca0007f1e0ff */
[----:B------:R-:W-:-:S05]  /*18770*/  IMAD.X R3, RZ, RZ, R53, P0 ;  /* 0x000000ffff037224 */ /* 0x000fca00000e0635 */
[----:B------:R-:W-:-:S13]  /*18780*/  ISETP.GE.U32.AND P0, PT, R3, R28, PT ;  /* 0x0000001c0300720c */ /* 0x000fda0003f06070 */
[----:B------:R-:W-:Y:S05]  /*18790*/  @!P0 BRA `(.L_x_69) ;  /* 0x0000000000f08947 */ /* 0x000fea0003800000 */
[----:B------:R-:W0:Y:S01]  /*187a0*/  LDC R28, c[0x3][0x1c] ;  /* 0x00c00700ff1c7b82 */ /* 0x000e220000000800 */
[----:B-12---:R-:W1:Y:S01]  /*187b0*/  LDCU UR4, c[0x3][0x18] ;  /* 0x00c00300ff0477ac */ /* 0x006e620008000800 */
[----:B------:R-:W2:Y:S01]  /*187c0*/  LDCU UR7, c[0x3][0x8] ;  /* 0x00c00100ff0777ac */ /* 0x000ea20008000800 */
[----:B------:R-:W3:Y:S01]  /*187d0*/  LDCU UR5, c[0x3][0x10] ;  /* 0x00c00200ff0577ac */ /* 0x000ee20008000800 */
[----:B------:R-:W4:Y:S01]  /*187e0*/  LDCU UR6, c[0x3][0xc] ;  /* 0x00c00180ff0677ac */ /* 0x000f220008000800 */
[----:B------:R-:W0:Y:S02]  /*187f0*/  LDCU.64 UR8, c[0x3][URZ] ;  /* 0x00c00000ff0877ac */ /* 0x000e240008000a00 */
.L_x_71:
[----:B0-----:R-:W-:-:S13]  /*18800*/  ISETP.GT.U32.AND P0, PT, R3, R28, PT ;  /* 0x0000001c0300720c */ /* 0x001fda0003f04070 */
[----:B------:R-:W-:Y:S05]  /*18810*/  @P0 BRA `(.L_x_70) ;  /* 0x00000000005c0947 */ /* 0x000fea0003800000 */
[----:B-1----:R-:W-:-:S13]  /*18820*/  ISETP.LT.U32.AND P0, PT, R90, UR4, PT ;  /* 0x000000045a007c0c */ /* 0x002fda000bf01070 */
[----:B------:R-:W-:Y:S05]  /*18830*/  @P0 BRA `(.L_x_69) ;  /* 0x0000000000c80947 */ /* 0x000fea0003800000 */
[----:B------:R-:W-:-:S13]  /*18840*/  ISETP.LE.U32.AND P0, PT, R90, UR4, PT ;  /* 0x000000045a007c0c */ /* 0x000fda000bf03070 */
[----:B------:R-:W-:Y:S05]  /*18850*/  @!P0 BRA `(.L_x_70) ;  /* 0x00000000004c8947 */ /* 0x000fea0003800000 */
[----:B------:R-:W-:-:S13]  /*18860*/  ISETP.GT.U32.AND P0, PT, R55, R88, PT ;  /* 0x000000583700720c */ /* 0x000fda0003f04070 */
[----:B------:R-:W-:Y:S05]  /*18870*/  @P0 BRA `(.L_x_69) ;  /* 0x0000000000b80947 */ /* 0x000fea0003800000 */
[----:B------:R-:W-:-:S13]  /*18880*/  ISETP.GE.U32.AND P0, PT, R55, R88, PT ;  /* 0x000000583700720c */ /* 0x000fda0003f06070 */
[----:B------:R-:W-:Y:S05]  /*18890*/  @!P0 BRA `(.L_x_70) ;  /* 0x00000000003c8947 */ /* 0x000fea0003800000 */
[----:B---3--:R-:W-:-:S13]  /*188a0*/  ISETP.LT.U32.AND P0, PT, R86, UR5, PT ;  /* 0x0000000556007c0c */ /* 0x008fda000bf01070 */
[----:B------:R-:W-:Y:S05]  /*188b0*/  @P0 BRA `(.L_x_69) ;  /* 0x0000000000a80947 */ /* 0x000fea0003800000 */
[----:B------:R-:W-:-:S13]  /*188c0*/  ISETP.LE.U32.AND P0, PT, R86, UR5, PT ;  /* 0x0000000556007c0c */ /* 0x000fda000bf03070 */
[----:B------:R-:W-:Y:S05]  /*188d0*/  @!P0 BRA `(.L_x_70) ;  /* 0x00000000002c8947 */ /* 0x000fea0003800000 */
[----:B----4-:R-:W-:-:S13]  /*188e0*/  ISETP.LT.U32.AND P0, PT, R84, UR6, PT ;  /* 0x0000000654007c0c */ /* 0x010fda000bf01070 */
[----:B------:R-:W-:Y:S05]  /*188f0*/  @P0 BRA `(.L_x_69) ;  /* 0x0000000000980947 */ /* 0x000fea0003800000 */
[----:B------:R-:W-:-:S13]  /*18900*/  ISETP.LE.U32.AND P0, PT, R84, UR6, PT ;  /* 0x0000000654007c0c */ /* 0x000fda000bf03070 */
[----:B------:R-:W-:Y:S05]  /*18910*/  @!P0 BRA `(.L_x_70) ;  /* 0x00000000001c8947 */ /* 0x000fea0003800000 */
[----:B--2---:R-:W-:-:S13]  /*18920*/  ISETP.LT.U32.AND P0, PT, R91, UR7, PT ;  /* 0x000000075b007c0c */ /* 0x004fda000bf01070 */
[----:B------:R-:W-:Y:S05]  /*18930*/  @P0 BRA `(.L_x_69) ;  /* 0x0000000000880947 */ /* 0x000fea0003800000 */
[----:B------:R-:W-:Y:S02]  /*18940*/  ISETP.LT.U32.AND P0, PT, R89, UR8, PT ;  /* 0x0000000859007c0c */ /* 0x000fe4000bf01070 */
[----:B------:R-:W-:Y:S02]  /*18950*/  ISETP.LE.U32.AND P1, PT, R91, UR7, PT ;  /* 0x000000075b007c0c */ /* 0x000fe4000bf23070 */
[----:B------:R-:W-:-:S04]  /*18960*/  ISETP.LE.U32.AND P0, PT, R82, UR9, P0 ;  /* 0x0000000952007c0c */ /* 0x000fc80008703070 */
[----:B------:R-:W-:-:S13]  /*18970*/  ISETP.LT.U32.OR P0, PT, R82, UR9, P0 ;  /* 0x0000000952007c0c */ /* 0x000fda0008701470 */
[----:B------:R-:W-:Y:S05]  /*18980*/  @P0 BRA P1, `(.L_x_69) ;  /* 0x0000000000740947 */ /* 0x000fea0000800000 */
.L_x_70:
[----:B------:R-:W0:Y:S01]  /*18990*/  LDC.64 R50, c[0x3][RZ] ;  /* 0x00c00000ff327b82 */ /* 0x000e220000000a00 */
[----:B------:R-:W-:-:S07]  /*189a0*/  IMAD.MOV.U32 R56, RZ, RZ, -0x1 ;  /* 0xffffffffff387424 */ /* 0x000fce00078e00ff */
[----:B------:R-:W5:Y:S08]  /*189b0*/  LDC.64 R52, c[0x3][0x8] ;  /* 0x00c00200ff347b82 */ /* 0x000f700000000a00 */
[----:B------:R-:W1:Y:S01]  /*189c0*/  LDC R57, c[0x3][0x10] ;  /* 0x00c00400ff397b82 */ /* 0x000e620000000800 */
[----:B0-----:R-:W-:-:S05]  /*189d0*/  IADD3 R89, P0, PT, R89, -R50, RZ ;  /* 0x8000003259597210 */ /* 0x001fca0007f1e0ff */
[----:B------:R-:W-:-:S05]  /*189e0*/  IMAD.X R50, RZ, RZ, -0x1, P0 ;  /* 0xffffffffff327424 */ /* 0x000fca00000e06ff */
[----:B------:R-:W-:-:S04]  /*189f0*/  SHF.R.U32.HI R50, RZ, 0x1f, R50 ;  /* 0x0000001fff327819 */ /* 0x000fc80000011632 */
[----:B------:R-:W-:-:S04]  /*18a00*/  IADD3 R82, P0, P1, R82, -R50, -R51 ;  /* 0x8000003252527210 */ /* 0x000fc8000791e833 */
[----:B------:R-:W-:-:S04]  /*18a10*/  IADD3.X R50, PT, PT, RZ, -0x1, R56, P0, P1 ;  /* 0xffffffffff327810 */ /* 0x000fc800007e2438 */
[----:B------:R-:W-:-:S04]  /*18a20*/  SHF.R.U32.HI R50, RZ, 0x1f, R50 ;  /* 0x0000001fff327819 */ /* 0x000fc80000011632 */
[----:B-----5:R-:W-:Y:S02]  /*18a30*/  IADD3 R91, P0, P1, R91, -R50, -R52 ;  /* 0x800000325b5b7210 */ /* 0x020fe4000791e834 */
[----:B------:R-:W0:Y:S02]  /*18a40*/  LDC R52, c[0x3][0x18] ;  /* 0x00c00600ff347b82 */ /* 0x000e240000000800 */
[----:B------:R-:W-:-:S04]  /*18a50*/  IADD3.X R50, PT, PT, RZ, -0x1, R56, P0, P1 ;  /* 0xffffffffff327810 */ /* 0x000fc800007e2438 */
[----:B------:R-:W-:-:S04]  /*18a60*/  SHF.R.U32.HI R50, RZ, 0x1f, R50 ;  /* 0x0000001fff327819 */ /* 0x000fc80000011632 */
[----:B------:R-:W-:-:S04]  /*18a70*/  IADD3 R84, P0, P1, R84, -R50, -R53 ;  /* 0x8000003254547210 */ /* 0x000fc8000791e835 */
[----:B------:R-:W-:-:S04]  /*18a80*/  IADD3.X R51, PT, PT, RZ, -0x1, R56, P0, P1 ;  /* 0xffffffffff337810 */ /* 0x000fc800007e2438 */
[----:B------:R-:W-:-:S04]  /*18a90*/  SHF.R.U32.HI R51, RZ, 0x1f, R51 ;  /* 0x0000001fff337819 */ /* 0x000fc80000011633 */
[----:B-1----:R-:W-:-:S04]  /*18aa0*/  IADD3 R86, P0, P1, R86, -R51, -R57 ;  /* 0x8000003356567210 */ /* 0x002fc8000791e839 */
[----:B------:R-:W-:-:S04]  /*18ab0*/  IADD3.X R50, PT, PT, RZ, -0x1, R56, P0, P1 ;  /* 0xffffffffff327810 */ /* 0x000fc800007e2438 */
[----:B------:R-:W-:-:S04]  /*18ac0*/  SHF.R.U32.HI R50, RZ, 0x1f, R50 ;  /* 0x0000001fff327819 */ /* 0x000fc80000011632 */
[----:B------:R-:W-:-:S04]  /*18ad0*/  IADD3 R88, P0, P1, R88, -R50, -R55 ;  /* 0x8000003258587210 */ /* 0x000fc8000791e837 */
[----:B------:R-:W-:-:S04]  /*18ae0*/  IADD3.X R51, PT, PT, RZ, -0x1, ~R54, P0, P1 ;  /* 0xffffffffff337810 */ /* 0x000fc800007e2c36 */
[----:B------:R-:W-:-:S04]  /*18af0*/  SHF.R.U32.HI R51, RZ, 0x1f, R51 ;  /* 0x0000001fff337819 */ /* 0x000fc80000011633 */
[----:B0-----:R-:W-:-:S04]  /*18b00*/  IADD3 R90, P0, P1, R90, -R51, -R52 ;  /* 0x800000335a5a7210 */ /* 0x001fc8000791e834 */
[----:B------:R-:W-:-:S04]  /*18b10*/  IADD3.X R50, PT, PT, RZ, -0x1, R56, P0, P1 ;  /* 0xffffffffff327810 */ /* 0x000fc800007e2438 */
[----:B------:R-:W-:-:S04]  /*18b20*/  SHF.R.U32.HI R50, RZ, 0x1f, R50 ;  /* 0x0000001fff327819 */ /* 0x000fc80000011632 */
[----:B------:R-:W-:-:S04]  /*18b30*/  IADD3 R3, PT, PT, R3, -R28, -R50 ;  /* 0x8000001c03037210 */ /* 0x000fc80007ffe832 */
[----:B------:R-:W-:-:S13]  /*18b40*/  ISETP.GE.U32.AND P0, PT, R3, R28, PT ;  /* 0x0000001c0300720c */ /* 0x000fda0003f06070 */
[----:B------:R-:W-:Y:S05]  /*18b50*/  @P0 BRA `(.L_x_71) ;  /* 0xfffffffc00280947 */ /* 0x000fea000383ffff */
.L_x_69:
[----:B------:R-:W0:Y:S01]  /*18b60*/  LDC.64 R52, c[0x3][0x60] ;  /* 0x00c01800ff347b82 */ /* 0x000e220000000a00 */
[----:B------:R-:W-:Y:S01]  /*18b70*/  IMAD.MOV.U32 R83, RZ, RZ, RZ ;  /* 0x000000ffff537224 */ /* 0x000fe200078e00ff */
[----:B------:R-:W-:Y:S01]  /*18b80*/  MOV R65, RZ ;  /* 0x000000ff00417202 */ /* 0x000fe20000000f00 */
[----:B------:R-:W-:Y:S02]  /*18b90*/  IMAD.MOV.U32 R71, RZ, RZ, RZ ;  /* 0x000000ffff477224 */ /* 0x000fe400078e00ff */
[----:B------:R-:W-:Y:S02]  /*18ba0*/  IMAD.MOV.U32 R85, RZ, RZ, RZ ;  /* 0x000000ffff557224 */ /* 0x000fe400078e00ff */
[----:B------:R-:W-:Y:S01]  /*18bb0*/  IMAD.MOV.U32 R87, RZ, RZ, RZ ;  /* 0x000000ffff577224 */ /* 0x000fe200078e00ff */
[----:B------:R-:W5:Y:S08]  /*18bc0*/  LDC.64 R68, c[0x3][0x68] ;  /* 0x00c01a00ff447b82 */ /* 0x000f700000000a00 */
[----:B------:R-:W1:Y:S01]  /*18bd0*/  LDC.64 R66, c[0x3][0x70] ;  /* 0x00c01c00ff427b82 */ /* 0x000e620000000a00 */
[----:B0-----:R-:W-:-:S04]  /*18be0*/  IMAD.WIDE.U32 R56, R11, R52, RZ ;  /* 0x000000340b387225 */ /* 0x001fc800078e00ff */
[----:B------:R-:W-:Y:S02]  /*18bf0*/  IMAD.IADD R64, R57, 0x1, R83 ;  /* 0x0000000139407824 */ /* 0x000fe400078e0253 */
[----:B------:R-:W-:Y:S02]  /*18c00*/  IMAD.MOV.U32 R57, RZ, RZ, RZ ;  /* 0x000000ffff397224 */ /* 0x000fe400078e00ff */
[----:B------:R-:W-:-:S04]  /*18c10*/  IMAD.WIDE.U32 R64, R9, R52, R64 ;  /* 0x0000003409407225 */ /* 0x000fc800078e0040 */
[----:B------:R-:W-:Y:S02]  /*18c20*/  IMAD.IADD R70, R65, 0x1, R57 ;  /* 0x0000000141467824 */ /* 0x000fe400078e0239 */
[----:B------:R-:W-:Y:S02]  /*18c30*/  IMAD.MOV.U32 R65, RZ, RZ, RZ ;  /* 0x000000ffff417224 */ /* 0x000fe400078e00ff */
[----:B------:R-:W-:-:S04]  /*18c40*/  IMAD.WIDE.U32 R70, R8, R52, R70 ;  /* 0x0000003408467225 */ /* 0x000fc800078e0046 */
[----:B------:R-:W-:-:S04]  /*18c50*/  IMAD.WIDE.U32 R64, R11, R53, R64 ;  /* 0x000000350b407225 */ /* 0x000fc800078e0040 */
[----:B------:R-:W-:Y:S01]  /*18c60*/  IMAD.IADD R63, R83, 0x1, R65 ;  /* 0x00000001533f7824 */ /* 0x000fe200078e0241 */
[----:B------:R-:W-:-:S04]  /*18c70*/  MOV R65, RZ ;  /* 0x000000ff00417202 */ /* 0x000fc80000000f00 */
[----:B------:R-:W-:Y:S01]  /*18c80*/  IADD3 R62, P0, PT, R63, R70, RZ ;  /* 0x000000463f3e7210 */ /* 0x000fe20007f1e0ff */
[----:B------:R-:W-:Y:S02]  /*18c90*/  IMAD.IADD R70, R71, 0x1, R65 ;  /* 0x0000000147467824 */ /* 0x000fe400078e0241 */
[----:B------:R-:W-:Y:S02]  /*18ca0*/  IMAD.MOV.U32 R71, RZ, RZ, RZ ;  /* 0x000000ffff477224 */ /* 0x000fe400078e00ff */
[----:B------:R-:W-:Y:S02]  /*18cb0*/  IMAD.X R63, RZ, RZ, RZ, P0 ;  /* 0x000000ffff3f7224 */ /* 0x000fe400000e06ff */
[----:B------:R-:W-:-:S04]  /*18cc0*/  IMAD.WIDE.U32 R70, R7, R52, R70 ;  /* 0x0000003407467225 */ /* 0x000fc800078e0046 */
[----:B------:R-:W-:-:S04]  /*18cd0*/  IMAD.WIDE.U32 R62, R9, R53, R62 ;  /* 0x00000035093e7225 */ /* 0x000fc800078e003e */
[----:B------:R-:W-:Y:S02]  /*18ce0*/  IMAD.IADD R51, R57, 0x1, R63 ;  /* 0x0000000139337824 */ /* 0x000fe400078e023f */
[----:B------:R-:W-:-:S03]  /*18cf0*/  IMAD.MOV.U32 R63, RZ, RZ, RZ ;  /* 0x000000ffff3f7224 */ /* 0x000fc600078e00ff */
[----:B------:R-:W-:Y:S01]  /*18d00*/  IADD3 R50, P0, PT, R51, R70, RZ ;  /* 0x0000004633327210 */ /* 0x000fe20007f1e0ff */
[----:B-----5:R-:W-:-:S03]  /*18d10*/  IMAD.WIDE.U32 R62, R11, R68, R62 ;  /* 0x000000440b3e7225 */ /* 0x020fc600078e003e */
[----:B------:R-:W-:Y:S01]  /*18d20*/  IADD3.X R51, PT, PT, RZ, RZ, RZ, P0, !PT ;  /* 0x000000ffff337210 */ /* 0x000fe200007fe4ff */
[----:B------:R-:W-:Y:S02]  /*18d30*/  IMAD.IADD R70, R71, 0x1, R85 ;  /* 0x0000000147467824 */ /* 0x000fe400078e0255 */
[----:B------:R-:W-:Y:S02]  /*18d40*/  IMAD.MOV.U32 R71, RZ, RZ, RZ ;  /* 0x000000ffff477224 */ /* 0x000fe400078e00ff */
[----:B------:R-:W-:-:S04]  /*18d50*/  IMAD.WIDE.U32 R50, R8, R53, R50 ;  /* 0x0000003508327225 */ /* 0x000fc800078e0032 */
[----:B------:R-:W-:Y:S02]  /*18d60*/  IMAD.IADD R55, R83, 0x1, R63 ;  /* 0x0000000153377824 */ /* 0x000fe400078e023f */
[----:B------:R-:W-:-:S03]  /*18d70*/  IMAD.WIDE.U32 R70, R6, R52, R70 ;  /* 0x0000003406467225 */ /* 0x000fc600078e0046 */
[----:B------:R-:W-:Y:S01]  /*18d80*/  IADD3 R50, P1, PT, R55, R50, RZ ;  /* 0x0000003237327210 */ /* 0x000fe20007f3e0ff */
[----:B------:R-:W-:Y:S02]  /*18d90*/  IMAD.IADD R59, R65, 0x1, R51 ;  /* 0x00000001413b7824 */ /* 0x000fe400078e0233 */
[----:B------:R-:W-:Y:S01]  /*18da0*/  IMAD.MOV.U32 R63, RZ, RZ, RZ ;  /* 0x000000ffff3f7224 */ /* 0x000fe200078e00ff */
[----:B------:R-:W-:Y:S02]  /*18db0*/  IADD3.X R51, PT, PT, RZ, RZ, RZ, P1, !PT ;  /* 0x000000ffff337210 */ /* 0x000fe40000ffe4ff */
[----:B------:R-:W-:Y:S01]  /*18dc0*/  IADD3 R58, P0, PT, R59, R70, RZ ;  /* 0x000000463b3a7210 */ /* 0x000fe20007f1e0ff */
[----:B------:R-:W-:Y:S02]  /*18dd0*/  IMAD.IADD R70, R71, 0x1, R63 ;  /* 0x0000000147467824 */ /* 0x000fe400078e023f */
[----:B------:R-:W-:-:S04]  /*18de0*/  IMAD.WIDE.U32 R50, R9, R68, R50 ;  /* 0x0000004409327225 */ /* 0x000fc800078e0032 */
[----:B------:R-:W-:Y:S02]  /*18df0*/  IMAD.X R59, RZ, RZ, RZ, P0 ;  /* 0x000000ffff3b7224 */ /* 0x000fe400000e06ff */
[----:B------:R-:W-:Y:S02]  /*18e00*/  IMAD.MOV.U32 R71, RZ, RZ, RZ ;  /* 0x000000ffff477224 */ /* 0x000fe400078e00ff */
[----:B------:R-:W-:-:S04]  /*18e10*/  IMAD.WIDE.U32 R58, R7, R53, R58 ;  /* 0x00000035073a7225 */ /* 0x000fc800078e003a */
[----:B------:R-:W-:Y:S01]  /*18e20*/  IMAD.IADD R51, R57, 0x1, R51 ;  /* 0x0000000139337824 */ /* 0x000fe200078e0233 */
[----:B------:R-:W-:Y:S01]  /*18e30*/  IADD3 R61, PT, PT, R85, R59, RZ ;  /* 0x0000003b553d7210 */ /* 0x000fe20007ffe0ff */
[----:B------:R-:W-:-:S03]  /*18e40*/  IMAD.WIDE.U32 R70, R5, R52, R70 ;  /* 0x0000003405467225 */ /* 0x000fc600078e0046 */
[----:B------:R-:W-:Y:S01]  /*18e50*/  IADD3 R58, P1, PT, R51, R58, RZ ;  /* 0x0000003a333a7210 */ /* 0x000fe20007f3e0ff */
[----:B------:R-:W-:Y:S01]  /*18e60*/  IMAD.MOV.U32 R51, RZ, RZ, RZ ;  /* 0x000000ffff337224 */ /* 0x000fe200078e00ff */
[----:B------:R-:W-:Y:S02]  /*18e70*/  IADD3 R60, P0, PT, R61, R70, RZ ;  /* 0x000000463d3c7210 */ /* 0x000fe40007f1e0ff */
[----:B------:R-:W-:Y:S01]  /*18e80*/  IADD3 R70, PT, PT, R71, R87, RZ ;  /* 0x0000005747467210 */ /* 0x000fe20007ffe0ff */
[----:B------:R-:W-:Y:S02]  /*18e90*/  IMAD.X R59, RZ, RZ, RZ, P1 ;  /* 0x000000ffff3b7224 */ /* 0x000fe400008e06ff */
[----:B------:R-:W-:-:S04]  /*18ea0*/  IMAD.WIDE.U32 R50, R11, R69, R50 ;  /* 0x000000450b327225 */ /* 0x000fc800078e0032 */
[----:B------:R-:W-:Y:S02]  /*18eb0*/  IMAD.X R61, RZ, RZ, RZ, P0 ;  /* 0x000000ffff3d7224 */ /* 0x000fe400000e06ff */
[----:B------:R-:W-:-:S04]  /*18ec0*/  IMAD.WIDE.U32 R58, R8, R68, R58 ;  /* 0x00000044083a7225 */ /* 0x000fc800078e003a */
[----:B------:R-:W-:Y:S02]  /*18ed0*/  IMAD.IADD R51, R83, 0x1, R51 ;  /* 0x0000000153337824 */ /* 0x000fe400078e0233 */
[----:B------:R-:W-:-:S03]  /*18ee0*/  IMAD.WIDE.U32 R60, R6, R53, R60 ;  /* 0x00000035063c7225 */ /* 0x000fc600078e003c */
[----:B------:R-:W-:Y:S01]  /*18ef0*/  IADD3 R58, P0, PT, R51, R58, RZ ;  /* 0x0000003a333a7210 */ /* 0x000fe20007f1e0ff */
[----:B------:R-:W-:Y:S02]  /*18f00*/  IMAD.MOV.U32 R71, RZ, RZ, RZ ;  /* 0x000000ffff477224 */ /* 0x000fe400078e00ff */
[----:B------:R-:W-:Y:S02]  /*18f10*/  IMAD.IADD R55, R65, 0x1, R59 ;  /* 0x0000000141377824 */ /* 0x000fe400078e023b */
[----:B------:R-:W-:Y:S02]  /*18f20*/  IMAD.IADD R51, R63, 0x1, R61 ;  /* 0x000000013f337824 */ /* 0x000fe400078e023d */
[----:B------:R-:W-:Y:S01]  /*18f30*/  IMAD.WIDE.U32 R70, R4, R52, R70 ;  /* 0x0000003404467225 */ /* 0x000fe200078e0046 */
[----:B------:R-:W-:-:S03]  /*18f40*/  IADD3 R60, P1, PT, R55, R60, RZ ;  /* 0x0000003c373c7210 */ /* 0x000fc60007f3e0ff */
[----:B------:R-:W-:Y:S01]  /*18f50*/  IMAD.X R59, RZ, RZ, RZ, P0 ;  /* 0x000000ffff3b7224 */ /* 0x000fe200000e06ff */
[----:B------:R-:W-:Y:S01]  /*18f60*/  IADD3 R54, P0, PT, R51, R70, RZ ;  /* 0x0000004633367210 */ /* 0x000fe20007f1e0ff */
[----:B------:R-:W-:Y:S01]  /*18f70*/  IMAD.X R61, RZ, RZ, RZ, P1 ;  /* 0x000000ffff3d7224 */ /* 0x000fe200008e06ff */
[----:B------:R-:W-:Y:S01]  /*18f80*/  MOV R51, RZ ;  /* 0x000000ff00337202 */ /* 0x000fe20000000f00 */
[----:B------:R-:W-:-:S04]  /*18f90*/  IMAD.WIDE.U32 R58, R9, R69, R58 ;  /* 0x00000045093a7225 */ /* 0x000fc800078e003a */
[----:B------:R-:W-:Y:S02]  /*18fa0*/  IMAD.X R55, RZ, RZ, RZ, P0 ;  /* 0x000000ffff377224 */ /* 0x000fe400000e06ff */
[----:B------:R-:W-:-:S04]  /*18fb0*/  IMAD.WIDE.U32 R60, R7, R68, R60 ;  /* 0x00000044073c7225 */ /* 0x000fc800078e003c */
[----:B------:R-:W-:Y:S02]  /*18fc0*/  IMAD.IADD R59, R57, 0x1, R59 ;  /* 0x00000001393b7824 */ /* 0x000fe400078e023b */
[----:B------:R-:W-:Y:S02]  /*18fd0*/  IMAD.IADD R70, R71, 0x1, R51 ;  /* 0x0000000147467824 */ /* 0x000fe400078e0233 */
[----:B------:R-:W-:Y:S01]  /*18fe0*/  IMAD.WIDE.U32 R54, R5, R53, R54 ;  /* 0x0000003505367225 */ /* 0x000fe200078e0036 */
[----:B------:R-:W-:-:S03]  /*18ff0*/  IADD3 R60, P0, PT, R59, R60, RZ ;  /* 0x0000003c3b3c7210 */ /* 0x000fc60007f1e0ff */
[----:B------:R-:W-:Y:S01]  /*19000*/  IMAD.MOV.U32 R71, RZ, RZ, RZ ;  /* 0x000000ffff477224 */ /* 0x000fe200078e00ff */
[----:B------:R-:W-:Y:S01]  /*19010*/  IADD3 R73, PT, PT, R87, R55, RZ ;  /* 0x0000003757497210 */ /* 0x000fe20007ffe0ff */
[----:B------:R-:W-:Y:S02]  /*19020*/  IMAD.IADD R61, R85, 0x1, R61 ;  /* 0x00000001553d7824 */ /* 0x000fe400078e023d */
[----:B------:R-:W-:-:S03]  /*19030*/  IMAD.WIDE.U32 R70, R10, R52, R70 ;  /* 0x000000340a467225 */ /* 0x000fc600078e0046 */
[----:B------:R-:W-:Y:S01]  /*19040*/  IADD3 R54, P1, PT, R61, R54, RZ ;  /* 0x000000363d367210 */ /* 0x000fe20007f3e0ff */
[----:B------:R-:W-:Y:S02]  /*19050*/  IMAD.MOV.U32 R59, RZ, RZ, RZ ;  /* 0x000000ffff3b7224 */ /* 0x000fe400078e00ff */
[----:B------:R-:W-:Y:S01]  /*19060*/  IMAD.X R61, RZ, RZ, RZ, P0 ;  /* 0x000000ffff3d7224 */ /* 0x000fe200000e06ff */
[----:B------:R-:W-:Y:S01]  /*19070*/  IADD3 R72, P0, PT, R70, R73, RZ ;  /* 0x0000004946487210 */ /* 0x000fe20007f1e0ff */
[----:B-1----:R-:W-:-:S04]  /*19080*/  IMAD.WIDE.U32 R58, R11, R66, R58 ;  /* 0x000000420b3a7225 */ /* 0x002fc800078e003a */
        /* <DEDUP_REMOVED lines=23> */
[----:B------:R-:W-:Y:S01]  /*19200*/  IMAD.WIDE.U32 R70, R10, R53, R70 ;  /* 0x000000350a467225 */ /* 0x000fe200078e0046 */
[----:B------:R-:W-:Y:S02]  /*19210*/  MOV R53, RZ ;  /* 0x000000ff00357202 */ /* 0x000fe40000000f00 */
[----:B------:R-:W-:Y:S01]  /*19220*/  IADD3 R72, P1, PT, R55, R72, RZ ;  /* 0x0000004837487210 */ /* 0x000fe20007f3e0ff */
[----:B------:R-:W-:Y:S02]  /*19230*/  IMAD.MOV.U32 R52, RZ, RZ, R60 ;  /* 0x000000ffff347224 */ /* 0x000fe400078e003c */
[----:B------:R-:W-:Y:S01]  /*19240*/  IMAD.IADD R73, R87, 0x1, R73 ;  /* 0x0000000157497824 */ /* 0x000fe200078e0249 */
[----:B------:R-:W0:Y:S01]  /*19250*/  LDC.64 R60, c[0x3][0x78] ;  /* 0x00c01e00ff3c7b82 */ /* 0x000e220000000a00 */
[----:B------:R-:W-:-:S02]  /*19260*/  IMAD.X R55, RZ, RZ, RZ, P0 ;  /* 0x000000ffff377224 */ /* 0x000fc400000e06ff */
[----:B------:R-:W-:Y:S01]  /*19270*/  IMAD.WIDE.U32 R52, R11, R67, R52 ;  /* 0x000000430b347225 */ /* 0x000fe200078e0034 */
[----:B------:R-:W-:-:S03]  /*19280*/  IADD3 R74, P0, PT, R70, R73, RZ ;  /* 0x00000049464a7210 */ /* 0x000fc60007f1e0ff */
[----:B------:R-:W-:Y:S02]  /*19290*/  IMAD.X R73, RZ, RZ, RZ, P1 ;  /* 0x000000ffff497224 */ /* 0x000fe400008e06ff */
[----:B------:R-:W-:-:S04]  /*192a0*/  IMAD.WIDE.U32 R54, R8, R66, R54 ;  /* 0x0000004208367225 */ /* 0x000fc800078e0036 */
[----:B------:R-:W-:Y:S02]  /*192b0*/  IMAD.IADD R53, R83, 0x1, R53 ;  /* 0x0000000153357824 */ /* 0x000fe400078e0235 */
[----:B------:R-:W-:-:S03]  /*192c0*/  IMAD.WIDE.U32 R72, R6, R69, R72 ;  /* 0x0000004506487225 */ /* 0x000fc600078e0048 */
[----:B------:R-:W-:Y:S01]  /*192d0*/  IADD3 R54, P1, PT, R53, R54, RZ ;  /* 0x0000003635367210 */ /* 0x000fe20007f3e0ff */
[----:B------:R-:W-:Y:S02]  /*192e0*/  IMAD.IADD R55, R65, 0x1, R55 ;  /* 0x0000000141377824 */ /* 0x000fe400078e0237 */
[----:B------:R-:W-:Y:S02]  /*192f0*/  IMAD.X R75, RZ, RZ, RZ, P0 ;  /* 0x000000ffff4b7224 */ /* 0x000fe400000e06ff */
[----:B------:R-:W-:Y:S01]  /*19300*/  IMAD.IADD R77, R63, 0x1, R73 ;  /* 0x000000013f4d7824 */ /* 0x000fe200078e0249 */
[----:B------:R-:W-:Y:S01]  /*19310*/  IADD3 R72, P0, PT, R55, R72, RZ ;  /* 0x0000004837487210 */ /* 0x000fe20007f1e0ff */
[----:B------:R-:W-:Y:S01]  /*19320*/  IMAD.WIDE.U32 R74, R4, R68, R74 ;  /* 0x00000044044a7225 */ /* 0x000fe200078e004a */
[----:B------:R-:W-:-:S03]  /*19330*/  IADD3.X R55, PT, PT, RZ, RZ, RZ, P1, !PT ;  /* 0x000000ffff377210 */ /* 0x000fc60000ffe4ff */
[----:B------:R-:W-:Y:S01]  /*19340*/  IMAD.IADD R70, R51, 0x1, R75 ;  /* 0x0000000133467824 */ /* 0x000fe200078e024b */
[----:B------:R-:W-:Y:S01]  /*19350*/  IADD3 R76, P1, PT, R77, R74, RZ ;  /* 0x0000004a4d4c7210 */ /* 0x000fe20007f3e0ff */
[----:B------:R-:W-:Y:S02]  /*19360*/  IMAD.X R73, RZ, RZ, RZ, P0 ;  /* 0x000000ffff497224 */ /* 0x000fe400000e06ff */
        /* <DEDUP_REMOVED lines=14> */
[----:B0-----:R-:W-:Y:S01]  /*19450*/  IMAD.WIDE.U32 R54, R11, R60, R54 ;  /* 0x0000003c0b367225 */ /* 0x001fe200078e0036 */
        /* <DEDUP_REMOVED lines=14> */
[----:B------:R-:W-:Y:S02]  /*19540*/  IMAD.X R77, RZ, RZ, RZ, P0 ;  /* 0x000000ffff4d7224 */ /* 0x000fe400000e06ff */
[----:B------:R-:W-:Y:S01]  /*19550*/  IMAD.WIDE.U32 R72, R9, R60, R72 ;  /* 0x0000003c09487225 */ /* 0x000fe200078e0048 */
[----:B------:R-:W-:-:S02]  /*19560*/  IADD3 R70, P0, PT, R71, R70, RZ ;  /* 0x0000004647467210 */ /* 0x000fc40007f1e0ff */
[----:B------:R-:W-:Y:S01]  /*19570*/  IADD3.X R75, PT, PT, RZ, RZ, RZ, P1, !PT ;  /* 0x000000ffff4b7210 */ /* 0x000fe20000ffe4ff */
[----:B------:R-:W-:-:S04]  /*19580*/  IMAD.WIDE.U32 R76, R7, R67, R76 ;  /* 0x00000043074c7225 */ /* 0x000fc800078e004c */
[----:B------:R-:W-:Y:S01]  /*19590*/  IMAD.IADD R53, R57, 0x1, R73 ;  /* 0x0000000139357824 */ /* 0x000fe200078e0249 */
[----:B------:R-:W-:Y:S01]  /*195a0*/  MOV R73, RZ ;  /* 0x000000ff00497202 */ /* 0x000fe20000000f00 */
[----:B------:R-:W-:Y:S02]  /*195b0*/  IMAD.X R71, RZ, RZ, RZ, P0 ;  /* 0x000000ffff477224 */ /* 0x000fe400000e06ff */
[----:B------:R-:W-:Y:S01]  /*195c0*/  IMAD.WIDE.U32 R74, R5, R66, R74 ;  /* 0x00000042054a7225 */ /* 0x000fe200078e004a */
[----:B------:R-:W-:-:S03]  /*195d0*/  IADD3 R76, P0, PT, R53, R76, RZ ;  /* 0x0000004c354c7210 */ /* 0x000fc60007f1e0ff */
[----:B------:R-:W-:Y:S02]  /*195e0*/  IMAD.IADD R55, R85, 0x1, R77 ;  /* 0x0000000155377824 */ /* 0x000fe400078e024d */
[----:B------:R-:W-:-:S03]  /*195f0*/  IMAD.WIDE.U32 R70, R10, R69, R70 ;  /* 0x000000450a467225 */ /* 0x000fc600078e0046 */
[----:B------:R-:W-:Y:S01]  /*19600*/  IADD3 R68, P1, PT, R55, R74, RZ ;  /* 0x0000004a37447210 */ /* 0x000fe20007f3e0ff */
[----:B------:R-:W-:Y:S02]  /*19610*/  IMAD.IADD R75, R87, 0x1, R75 ;  /* 0x00000001574b7824 */ /* 0x000fe400078e024b */
[----:B------:R-:W-:Y:S02]  /*19620*/  IMAD.X R77, RZ, RZ, RZ, P0 ;  /* 0x000000ffff4d7224 */ /* 0x000fe400000e06ff */
        /* <DEDUP_REMOVED lines=29> */
[----:B------:R-:W-:Y:S01]  /*19800*/  IMAD.X R71, RZ, RZ, RZ, P1 ;  /* 0x000000ffff477224 */ /* 0x000fe200008e06ff */
[----:B------:R-:W-:Y:S01]  /*19810*/  IADD3 R92, P0, PT, R74, R93, RZ ;  /* 0x0000005d4a5c7210 */ /* 0x000fe20007f1e0ff */
[----:B------:R-:W-:-:S04]  /*19820*/  IMAD.WIDE.U32 R68, R8, R61, R68 ;  /* 0x0000003d08447225 */ /* 0x000fc800078e0044 */
[----:B------:R-:W-:Y:S02]  /*19830*/  IMAD.X R93, RZ, RZ, RZ, P0 ;  /* 0x000000ffff5d7224 */ /* 0x000fe400000e06ff */
[----:B------:R-:W-:-:S04]  /*19840*/  IMAD.WIDE.U32 R70, R6, R60, R70 ;  /* 0x0000003c06467225 */ /* 0x000fc800078e0046 */
[----:B------:R-:W-:Y:S01]  /*19850*/  IMAD.IADD R65, R65, 0x1, R69 ;  /* 0x0000000141417824 */ /* 0x000fe200078e0245 */
[----:B------:R-:W-:Y:S01]  /*19860*/  IADD3 R9, PT, PT, R63, R71, RZ ;  /* 0x000000473f097210 */ /* 0x000fe20007ffe0ff */
[----:B------:R-:W-:-:S03]  /*19870*/  IMAD.WIDE.U32 R92, R4, R67, R92 ;  /* 0x00000043045c7225 */ /* 0x000fc600078e005c */
[----:B------:R-:W-:Y:S01]  /*19880*/  IADD3 R70, P0, PT, R65, R70, RZ ;  /* 0x0000004641467210 */ /* 0x000fe20007f1e0ff */
[----:B------:R-:W-:Y:S01]  /*19890*/  IMAD.IADD R74, R51, 0x1, R93 ;  /* 0x00000001334a7824 */ /* 0x000fe200078e025d */
[----:B------:R-:W-:Y:S01]  /*198a0*/  IADD3 R92, P1, PT, R9, R92, RZ ;  /* 0x0000005c095c7210 */ /* 0x000fe20007f3e0ff */
[----:B------:R-:W-:-:S04]  /*198b0*/  IMAD.WIDE.U32 R8, R76, 0x3d1, RZ ;  /* 0x000003d14c087825 */ /* 0x000fc800078e00ff */
[----:B------:R-:W-:Y:S01]  /*198c0*/  IMAD.X R71, RZ, RZ, RZ, P0 ;  /* 0x000000ffff477224 */ /* 0x000fe200000e06ff */
[----:B------:R-:W-:Y:S01]  /*198d0*/  IADD3 R74, P0, PT, R75, R74, RZ ;  /* 0x0000004a4b4a7210 */ /* 0x000fe20007f1e0ff */
[----:B------:R-:W-:Y:S02]  /*198e0*/  IMAD.X R93, RZ, RZ, RZ, P1 ;  /* 0x000000ffff5d7224 */ /* 0x000fe400008e06ff */
[----:B------:R-:W-:-:S04]  /*198f0*/  IMAD.WIDE.U32 R70, R7, R61, R70 ;  /* 0x0000003d07467225 */ /* 0x000fc800078e0046 */
[----:B------:R-:W-:Y:S02]  /*19900*/  IMAD.X R75, RZ, RZ, RZ, P0 ;  /* 0x000000ffff4b7224 */ /* 0x000fe400000e06ff */
[----:B------:R-:W-:-:S04]  /*19910*/  IMAD.WIDE.U32 R92, R5, R60, R92 ;  /* 0x0000003c055c7225 */ /* 0x000fc800078e005c */
[----:B------:R-:W-:Y:S01]  /*19920*/  IMAD.IADD R85, R85, 0x1, R71 ;  /* 0x0000000155557824 */ /* 0x000fe200078e0247 */
[----:B------:R-:W-:Y:S01]  /*19930*/  IADD3 R93, PT, PT, R87, R93, RZ ;  /* 0x0000005d575d7210 */ /* 0x000fe20007ffe0ff */
[----:B------:R-:W-:-:S03]  /*19940*/  IMAD.WIDE.U32 R74, R10, R67, R74 ;  /* 0x000000430a4a7225 */ /* 0x000fc600078e004a */
[----:B------:R-:W-:Y:S01]  /*19950*/  IADD3 R66, P0, PT, R85, R92, RZ ;  /* 0x0000005c55427210 */ /* 0x000fe20007f1e0ff */
[----:B------:R-:W-:Y:S01]  /*19960*/  IMAD.MOV.U32 R7, RZ, RZ, RZ ;  /* 0x000000ffff077224 */ /* 0x000fe200078e00ff */
[----:B------:R-:W-:Y:S01]  /*19970*/  IADD3 R92, P1, PT, R74, R93, RZ ;  /* 0x0000005d4a5c7210 */ /* 0x000fe20007f3e0ff */
[----:B------:R-:W-:Y:S02]  /*19980*/  IMAD.IADD R11, R56, 0x1, R8 ;  /* 0x00000001380b7824 */ /* 0x000fe400078e0208 */
[----:B------:R-:W-:Y:S01]  /*19990*/  IMAD.IADD R8, R9, 0x1, R7 ;  /* 0x0000000109087824 */ /* 0x000fe200078e0207 */
[----:B------:R-:W-:Y:S01]  /*199a0*/  MOV R9, RZ ;  /* 0x000000ff00097202 */ /* 0x000fe20000000f00 */
[----:B------:R-:W-:Y:S01]  /*199b0*/  IMAD.X R67, RZ, RZ, RZ, P0 ;  /* 0x000000ffff437224 */ /* 0x000fe200000e06ff */
[----:B------:R-:W-:Y:S01]  /*199c0*/  ISETP.GE.U32.AND P0, PT, R11, R56, PT ;  /* 0x000000380b00720c */ /* 0x000fe20003f06070 */
[----:B------:R-:W-:Y:S02]  /*199d0*/  IMAD.X R93, RZ, RZ, RZ, P1 ;  /* 0x000000ffff5d7224 */ /* 0x000fe400008e06ff */
[----:B------:R-:W-:Y:S01]  /*199e0*/  IMAD.WIDE.U32 R66, R6, R61, R66 ;  /* 0x0000003d06427225 */ /* 0x000fe200078e0042 */
[----:B------:R-:W-:-:S03]  /*199f0*/  SEL R65, RZ, 0x1, P0 ;  /* 0x00000001ff417807 */ /* 0x000fc60000000000 */
[----:B------:R-:W-:-:S04]  /*19a00*/  IMAD.WIDE.U32 R8, R68, 0x3d1, R8 ;  /* 0x000003d144087825 */ /* 0x000fc800078e0008 */
[----:B------:R-:W-:Y:S01]  /*19a10*/  IMAD.WIDE.U32 R92, R4, R60, R92 ;  /* 0x0000003c045c7225 */ /* 0x000fe200078e005c */
[----:B------:R-:W-:Y:S02]  /*19a20*/  IADD3 R65, P2, P3, R8, R64, R65 ;  /* 0x0000004008417210 */ /* 0x000fe40007b5e041 */
[----:B------:R-:W0:Y:S01]  /*19a30*/  LDC R64, c[0x3][0xc] ;  /* 0x00c00300ff407b82 */ /* 0x000e220000000800 */
[----:B------:R-:W-:Y:S02]  /*19a40*/  IMAD.IADD R7, R63, 0x1, R67 ;  /* 0x000000013f077824 */ /* 0x000fe400078e0243 */
[----:B------:R-:W-:Y:S02]  /*19a50*/  IMAD.MOV.U32 R8, RZ, RZ, RZ ;  /* 0x000000ffff087224 */ /* 0x000fe400078e00ff */
[----:B------:R-:W-:Y:S01]  /*19a60*/  IMAD.IADD R74, R51, 0x1, R93 ;  /* 0x00000001334a7824 */ /* 0x000fe200078e025d */
[----:B------:R-:W-:Y:S01]  /*19a70*/  IADD3 R6, P0, PT, R7, R92, RZ ;  /* 0x0000005c07067210 */ /* 0x000fe20007f1e0ff */
[----:B------:R-:W-:Y:S01]  /*19a80*/  IMAD.IADD R76, R65, 0x1, R76 ;  /* 0x00000001414c7824 */ /* 0x000fe200078e024c */
[----:B------:R-:W-:Y:S01]  /*19a90*/  IADD3 R8, PT, PT, R9, R8, RZ ;  /* 0x0000000809087210 */ /* 0x000fe20007ffe0ff */
[----:B------:R-:W-:Y:S01]  /*19aa0*/  IMAD.MOV.U32 R9, RZ, RZ, RZ ;  /* 0x000000ffff097224 */ /* 0x000fe200078e00ff */
[----:B------:R-:W-:Y:S01]  /*19ab0*/  IADD3 R74, P1, PT, R75, R74, RZ ;  /* 0x0000004a4b4a7210 */ /* 0x000fe20007f3e0ff */
[----:B------:R-:W-:Y:S01]  /*19ac0*/  IMAD.X R7, RZ, RZ, RZ, P0 ;  /* 0x000000ffff077224 */ /* 0x000fe200000e06ff */
[----:B------:R-:W-:Y:S01]  /*19ad0*/  ISETP.GE.U32.AND P0, PT, R76, R65, PT ;  /* 0x000000414c00720c */ /* 0x000fe20003f06070 */
[----:B------:R-:W-:Y:S01]  /*19ae0*/  IMAD.WIDE.U32 R8, R70, 0x3d1, R8 ;  /* 0x000003d146087825 */ /* 0x000fe200078e0008 */
[----:B------:R-:W1:Y:S03]  /*19af0*/  LDC R65, c[0x3][0x10] ;  /* 0x00c00400ff417b82 */ /* 0x000e660000000800 */
[----:B------:R-:W-:-:S02]  /*19b00*/  IMAD.MOV.U32 R57, RZ, RZ, RZ ;  /* 0x000000ffff397224 */ /* 0x000fc400078e00ff */
[----:B------:R-:W-:Y:S01]  /*19b10*/  IMAD.WIDE.U32 R6, R5, R61, R6 ;  /* 0x0000003d05067225 */ /* 0x000fe200078e0006 */
[----:B------:R-:W-:-:S03]  /*19b20*/  IADD3.X R5, PT, PT, RZ, RZ, RZ, P2, P3 ;  /* 0x000000ffff057210 */ /* 0x000fc600017e64ff */
[----:B------:R-:W-:Y:S01]  /*19b30*/  IMAD.X R75, RZ, RZ, RZ, P1 ;  /* 0x000000ffff4b7224 */ /* 0x000fe200008e06ff */
[----:B------:R-:W-:Y:S01]  /*19b40*/  IADD3 R62, P1, P2, R8, R5, R62 ;  /* 0x00000005083e7210 */ /* 0x000fe20007a3e03e */
[----:B------:R-:W-:Y:S01]  /*19b50*/  IMAD.IADD R56, R9, 0x1, R57 ;  /* 0x0000000109387824 */ /* 0x000fe200078e0239 */
[----:B------:R-:W-:Y:S01]  /*19b60*/  MOV R57, RZ ;  /* 0x000000ff00397202 */ /* 0x000fe20000000f00 */
[----:B------:R-:W-:Y:S01]  /*19b70*/  IMAD.WIDE.U32 R74, R10, R60, R74 ;  /* 0x0000003c0a4a7225 */ /* 0x000fe200078e004a */
[----:B------:R-:W-:-:S03]  /*19b80*/  SEL R5, RZ, 0x1, P0 ;  /* 0x00000001ff057807 */ /* 0x000fc60000000000 */
[----:B------:R-:W-:Y:S01]  /*19b90*/  IMAD.IADD R9, R87, 0x1, R7 ;  /* 0x0000000157097824 */ /* 0x000fe200078e0207 */
[----:B------:R-:W-:Y:S01]  /*19ba0*/  IADD3.X R7, PT, PT, RZ, RZ, RZ, P1, P2 ;  /* 0x000000ffff077210 */ /* 0x000fe20000fe44ff */
[----:B------:R-:W-:Y:S01]  /*19bb0*/  IMAD.WIDE.U32 R56, R66, 0x3d1, R56 ;  /* 0x000003d142387825 */ /* 0x000fe200078e0038 */
[----:B------:R-:W-:Y:S02]  /*19bc0*/  IADD3 R68, P2, P3, R68, R62, R5 ;  /* 0x0000003e44447210 */ /* 0x000fe40007b5e005 */
[----:B------:R-:W-:Y:S01]  /*19bd0*/  IADD3 R8, P0, PT, R74, R9, RZ ;  /* 0x000000094a087210 */ /* 0x000fe20007f1e0ff */
[----:B------:R-:W-:Y:S01]  /*19be0*/  IMAD.IADD R62, R57, 0x1, R63 ;  /* 0x00000001393e7824 */ /* 0x000fe200078e023f */
[----:B------:R-:W-:Y:S01]  /*19bf0*/  IADD3.X R5, PT, PT, RZ, RZ, RZ, P2, P3 ;  /* 0x000000ffff057210 */ /* 0x000fe200017e64ff */
[----:B------:R-:W-:Y:S02]  /*19c00*/  IMAD.MOV.U32 R63, RZ, RZ, RZ ;  /* 0x000000ffff3f7224 */ /* 0x000fe400078e00ff */
[----:B------:R-:W-:Y:S01]  /*19c10*/  IMAD.X R9, RZ, RZ, RZ, P0 ;  /* 0x000000ffff097224 */ /* 0x000fe200000e06ff */
[----:B------:R-:W-:Y:S01]  /*19c20*/  IADD3 R50, P0, P1, R56, R7, R50 ;  /* 0x0000000738327210 */ /* 0x000fe2000791e032 */
[----:B------:R-:W-:-:S03]  /*19c30*/  IMAD.WIDE.U32 R62, R6, 0x3d1, R62 ;  /* 0x000003d1063e7825 */ /* 0x000fc600078e003e */
[----:B------:R-:W-:Y:S01]  /*19c40*/  IADD3.X R7, PT, PT, RZ, RZ, RZ, P0, P1 ;  /* 0x000000ffff077210 */ /* 0x000fe200007e24ff */
[----:B------:R-:W-:Y:S01]  /*19c50*/  IMAD.WIDE.U32 R8, R4, R61, R8 ;  /* 0x0000003d04087225 */ /* 0x000fe200078e0008 */
[----:B------:R-:W-:Y:S02]  /*19c60*/  IADD3 R70, P3, P4, R70, R5, R50 ;  /* 0x0000000546467210 */ /* 0x000fe40007c7e032 */
[----:B------:R-:W-:Y:S01]  /*19c70*/  IADD3 R58, P1, P2, R62, R7, R58 ;  /* 0x000000073e3a7210 */ /* 0x000fe20007a3e03a */
[----:B------:R-:W-:Y:S01]  /*19c80*/  IMAD.MOV.U32 R53, RZ, RZ, RZ ;  /* 0x000000ffff357224 */ /* 0x000fe200078e00ff */
[----:B------:R-:W-:Y:S01]  /*19c90*/  IADD3.X R7, PT, PT, RZ, RZ, RZ, P3, P4 ;  /* 0x000000ffff077210 */ /* 0x000fe20001fe84ff */
[----:B------:R-:W-:Y:S01]  /*19ca0*/  IMAD.IADD R51, R51, 0x1, R9 ;  /* 0x0000000133337824 */ /* 0x000fe200078e0209 */
[----:B------:R-:W-:Y:S01]  /*19cb0*/  IADD3.X R9, PT, PT, RZ, RZ, RZ, P1, P2 ;  /* 0x000000ffff097210 */ /* 0x000fe20000fe44ff */
[----:B------:R-:W-:Y:S01]  /*19cc0*/  IMAD.MOV.U32 R5, RZ, RZ, RZ ;  /* 0x000000ffff057224 */ /* 0x000fe200078e00ff */
[----:B------:R-:W-:Y:S01]  /*19cd0*/  IADD3 R4, PT, PT, R63, R53, RZ ;  /* 0x000000353f047210 */ /* 0x000fe20007ffe0ff */
[----:B------:R-:W-:Y:S01]  /*19ce0*/  IMAD.MOV.U32 R62, RZ, RZ, RZ ;  /* 0x000000ffff3e7224 */ /* 0x000fe200078e00ff */
[----:B------:R-:W-:Y:S01]  /*19cf0*/  IADD3 R74, P0, PT, R75, R51, RZ ;  /* 0x000000334b4a7210 */ /* 0x000fe20007f1e0ff */
[----:B------:R-:W-:Y:S01]  /*19d00*/  IMAD.MOV.U32 R51, RZ, RZ, RZ ;  /* 0x000000ffff337224 */ /* 0x000fe200078e00ff */
[----:B------:R-:W-:Y:S01]  /*19d10*/  IADD3 R66, P2, P3, R66, R7, R58 ;  /* 0x0000000742427210 */ /* 0x000fe20007b5e03a */
[----:B------:R-:W-:Y:S01]  /*19d20*/  IMAD.WIDE.U32 R4, R8, 0x3d1, R4 ;  /* 0x000003d108047825 */ /* 0x000fe200078e0004 */
[----:B------:R-:W0:Y:S03]  /*19d30*/  LDC R63, c[0x3][0x8] ;  /* 0x00c00200ff3f7b82 */ /* 0x000e260000000800 */
[----:B------:R-:W-:Y:S01]  /*19d40*/  IMAD.X R75, RZ, RZ, RZ, P0 ;  /* 0x000000ffff4b7224 */ /* 0x000fe200000e06ff */
[----:B------:R-:W-:Y:S01]  /*19d50*/  IADD3 R52, P0, P1, R4, R9, R52 ;  /* 0x0000000904347210 */ /* 0x000fe2000791e034 */
[----:B------:R-:W-:Y:S01]  /*19d60*/  IMAD.IADD R4, R5, 0x1, R51 ;  /* 0x0000000105047824 */ /* 0x000fe200078e0233 */
[----:B------:R-:W-:Y:S01]  /*19d70*/  IADD3.X R5, PT, PT, RZ, RZ, RZ, P2, P3 ;  /* 0x000000ffff057210 */ /* 0x000fe200017e64ff */
[----:B------:R-:W-:Y:S01]  /*19d80*/  IMAD.WIDE.U32 R74, R10, R61, R74 ;  /* 0x0000003d0a4a7225 */ /* 0x000fe200078e004a */
[----:B------:R-:W-:-:S02]  /*19d90*/  IADD3.X R9, PT, PT, RZ, RZ, RZ, P0, P1 ;  /* 0x000000ffff097210 */ /* 0x000fc400007e24ff */
[----:B------:R-:W-:Y:S01]  /*19da0*/  IADD3 R6, P2, P3, R6, R5, R52 ;  /* 0x0000000506067210 */ /* 0x000fe20007b5e034 */
[----:B------:R-:W-:Y:S01]  /*19db0*/  IMAD.MOV.U32 R5, RZ, RZ, RZ ;  /* 0x000000ffff057224 */ /* 0x000fe200078e00ff */
[----:B------:R-:W-:Y:S02]  /*19dc0*/  CS2R R52, SRZ ;  /* 0x0000000000347805 */ /* 0x000fe4000001ff00 */
[----:B------:R-:W-:Y:S01]  /*19dd0*/  IADD3.X R7, PT, PT, RZ, RZ, RZ, P2, P3 ;  /* 0x000000ffff077210 */ /* 0x000fe200017e64ff */
[----:B------:R-:W-:-:S03]  /*19de0*/  IMAD.WIDE.U32 R4, R74, 0x3d1, R4 ;  /* 0x000003d14a047825 */ /* 0x000fc600078e0004 */
[----:B------:R-:W-:Y:S01]  /*19df0*/  IADD3 R54, P0, P1, R4, R9, R54 ;  /* 0x0000000904367210 */ /* 0x000fe2000791e036 */
[----:B------:R-:W-:Y:S01]  /*19e00*/  IMAD.MOV.U32 R9, RZ, RZ, RZ ;  /* 0x000000ffff097224 */ /* 0x000fe200078e00ff */
        /* <DEDUP_REMOVED lines=23> */
[----:B------:R-:W-:Y:S02]  /*19f80*/  IADD3 R73, P0, P1, R73, R4, R76 ;  /* 0x0000000449497210 */ /* 0x000fe4000791e04c */
[----:B------:R-:W0:Y:S02]  /*19f90*/  LDC R4, c[0x3][0x14] ;  /* 0x00c00500ff047b82 */ /* 0x000e240000000800 */
[----:B------:R-:W-:-:S04]  /*19fa0*/  IADD3.X R5, PT, PT, RZ, RZ, RZ, P0, P1 ;  /* 0x000000ffff057210 */ /* 0x000fc800007e24ff */
[----:B------:R-:W-:-:S04]  /*19fb0*/  IADD3 R56, P0, P1, R56, R5, R68 ;  /* 0x0000000538387210 */ /* 0x000fc8000791e044 */
[----:B------:R-:W-:-:S04]  /*19fc0*/  IADD3.X R57, PT, PT, RZ, RZ, RZ, P0, P1 ;  /* 0x000000ffff397210 */ /* 0x000fc800007e24ff */
[----:B------:R-:W-:Y:S01]  /*19fd0*/  IADD3 R57, P0, PT, R57, R70, RZ ;  /* 0x0000004639397210 */ /* 0x000fe20007f1e0ff */
[----:B------:R-:W-:-:S04]  /*19fe0*/  IMAD.MOV.U32 R70, RZ, RZ, R56 ;  /* 0x000000ffff467224 */ /* 0x000fc800078e0038 */
[----:B------:R-:W-:Y:S02]  /*19ff0*/  IMAD.X R5, RZ, RZ, RZ, P0 ;  /* 0x000000ffff057224 */ /* 0x000fe400000e06ff */
[----:B------:R-:W-:-:S03]  /*1a000*/  IMAD.MOV.U32 R71, RZ, RZ, R57 ;  /* 0x000000ffff477224 */ /* 0x000fc600078e0039 */
[----:B------:R-:W-:Y:S02]  /*1a010*/  IADD3 R54, P0, PT, R5, R66, RZ ;  /* 0x0000004205367210 */ /* 0x000fe40007f1e0ff */
[----:B------:R-:W0:Y:S02]  /*1a020*/  LDC R5, c[0x3][0x18] ;  /* 0x00c00600ff057b82 */ /* 0x000e240000000800 */
[----:B------:R-:W-:Y:S01]  /*1a030*/  MOV R68, R54 ;  /* 0x0000003600447202 */ /* 0x000fe20000000f00 */
[----:B------:R-:W-:-:S05]  /*1a040*/  IMAD.X R55, RZ, RZ, RZ, P0 ;  /* 0x000000ffff377224 */ /* 0x000fca00000e06ff */
[----:B------:R-:W-:-:S05]  /*1a050*/  IADD3 R55, P0, PT, R55, R6, RZ ;  /* 0x0000000637377210 */ /* 0x000fca0007f1e0ff */
[----:B------:R-:W-:Y:S02]  /*1a060*/  IMAD.X R51, RZ, RZ, RZ, P0 ;  /* 0x000000ffff337224 */ /* 0x000fe400000e06ff */
[----:B------:R-:W-:-:S03]  /*1a070*/  IMAD.MOV.U32 R67, RZ, RZ, R55 ;  /* 0x000000ffff437224 */ /* 0x000fc600078e0037 */
[----:B------:R-:W-:Y:S02]  /*1a080*/  IADD3 R51, P0, PT, R51, R8, RZ ;  /* 0x0000000833337210 */ /* 0x000fe40007f1e0ff */
[----:B------:R-:W-:-:S03]  /*1a090*/  MOV R8, RZ ;  /* 0x000000ff00087202 */ /* 0x000fc60000000f00 */
[----:B------:R-:W-:Y:S02]  /*1a0a0*/  IMAD.X R69, RZ, RZ, R69, P0 ;  /* 0x000000ffff457224 */ /* 0x000fe400000e0645 */
[----:B------:R-:W-:-:S03]  /*1a0b0*/  IMAD.MOV.U32 R66, RZ, RZ, R51 ;  /* 0x000000ffff427224 */ /* 0x000fc600078e0033 */
[----:B------:R-:W-:-:S13]  /*1a0c0*/  ISETP.GE.U32.AND P0, PT, R69, R28, PT ;  /* 0x0000001c4500720c */ /* 0x000fda0003f06070 */
[----:B-1----:R-:W-:Y:S05]  /*1a0d0*/  @!P0 BRA `(.L_x_72) ;  /* 0x0000000000e88947 */ /* 0x002fea0003800000 */
[----:B------:R-:W1:Y:S01]  /*1a0e0*/  LDC R28, c[0x3][0x1c] ;  /* 0x00c00700ff1c7b82 */ /* 0x000e620000000800 */
[----:B--23--:R-:W2:Y:S02]  /*1a0f0*/  LDCU.64 UR4, c[0x3][URZ] ;  /* 0x00c00000ff0477ac */ /* 0x00cea40008000a00 */
.L_x_74:
[----:B-1----:R-:W-:-:S13]  /*1a100*/  ISETP.GT.U32.AND P0, PT, R69, R28, PT ;  /* 0x0000001c4500720c */ /* 0x002fda0003f04070 */
[----:B------:R-:W-:Y:S05]  /*1a110*/  @P0 BRA `(.L_x_73) ;  /* 0x00000000005c0947 */ /* 0x000fea0003800000 */
        /* <DEDUP_REMOVED lines=18> */
[----:B--2---:R-:W-:Y:S02]  /*1a240*/  ISETP.GE.U32.AND P0, PT, R72, UR4, PT ;  /* 0x0000000448007c0c */ /* 0x004fe4000bf06070 */
[----:B------:R-:W-:Y:S02]  /*1a250*/  ISETP.GE.U32.AND P1, PT, R63, R70, PT ;  /* 0x000000463f00720c */ /* 0x000fe40003f26070 */
[----:B------:R-:W-:-:S04]  /*1a260*/  ISETP.LE.U32.AND P0, PT, R73, UR5, !P0 ;  /* 0x0000000549007c0c */ /* 0x000fc8000c703070 */
[----:B------:R-:W-:-:S13]  /*1a270*/  ISETP.LT.U32.OR P0, PT, R73, UR5, P0 ;  /* 0x0000000549007c0c */ /* 0x000fda0008701470 */
[----:B------:R-:W-:Y:S05]  /*1a280*/  @P0 BRA P1, `(.L_x_72) ;  /* 0x00000000007c0947 */ /* 0x000fea0000800000 */
.L_x_73:
[----:B------:R-:W1:Y:S01]  /*1a290*/  LDC.64 R6, c[0x3][RZ] ;  /* 0x00c00000ff067b82 */ /* 0x000e620000000a00 */
[----:B------:R-:W-:Y:S01]  /*1a2a0*/  IMAD.MOV.U32 R10, RZ, RZ, -0x1 ;  /* 0xffffffffff0a7424 */ /* 0x000fe200078e00ff */
[----:B-1----:R-:W-:-:S05]  /*1a2b0*/  IADD3 R72, P0, PT, R72, -R6, RZ ;  /* 0x8000000648487210 */ /* 0x002fca0007f1e0ff */
[----:B------:R-:W-:-:S05]  /*1a2c0*/  IMAD.X R6, RZ, RZ, -0x1, P0 ;  /* 0xffffffffff067424 */ /* 0x000fca00000e06ff */
[----:B------:R-:W-:-:S04]  /*1a2d0*/  SHF.R.U32.HI R6, RZ, 0x1f, R6 ;  /* 0x0000001fff067819 */ /* 0x000fc80000011606 */
[----:B------:R-:W-:-:S04]  /*1a2e0*/  IADD3 R73, P0, P1, R73, -R6, -R7 ;  /* 0x8000000649497210 */ /* 0x000fc8000791e807 */
[----:B------:R-:W-:-:S04]  /*1a2f0*/  IADD3.X R6, PT, PT, RZ, -0x1, R10, P0, P1 ;  /* 0xffffffffff067810 */ /* 0x000fc800007e240a */
[----:B------:R-:W-:-:S04]  /*1a300*/  SHF.R.U32.HI R6, RZ, 0x1f, R6 ;  /* 0x0000001fff067819 */ /* 0x000fc80000011606 */
[----:B0-----:R-:W-:-:S04]  /*1a310*/  IADD3 R56, P0, P1, R56, -R6, -R63 ;  /* 0x8000000638387210 */ /* 0x001fc8000791e83f */
        /* <DEDUP_REMOVED lines=19> */
[----:B------:R-:W-:-:S04]  /*1a450*/  IADD3 R69, PT, PT, R69, -R28, -R6 ;  /* 0x8000001c45457210 */ /* 0x000fc80007ffe806 */
[----:B------:R-:W-:-:S13]  /*1a460*/  ISETP.GE.U32.AND P0, PT, R69, R28, PT ;  /* 0x0000001c4500720c */ /* 0x000fda0003f06070 */
[----:B------:R-:W-:Y:S05]  /*1a470*/  @P0 BRA `(.L_x_74) ;  /* 0xfffffffc00200947 */ /* 0x000fea000383ffff */
.L_x_72:
[----:B------:R-:W-:-:S13]  /*1a480*/  ISETP.GE.U32.AND P0, PT, R26, R17, PT ;  /* 0x000000111a00720c */ /* 0x000fda0003f06070 */
[----:B------:R-:W-:Y:S05]  /*1a490*/  @!P0 BRA `(.L_x_75) ;  /* 0x000000d800b08947 */ /* 0x000fea0003800000 */
[----:B------:R-:W-:-:S04]  /*1a4a0*/  ISETP.NE.AND P0, PT, R20, R13, PT ;  /* 0x0000000d1400720c */ /* 0x000fc80003f05270 */
[----:B------:R-:W-:-:S04]  /*1a4b0*/  ISETP.NE.OR P0, PT, R21, R12, P0 ;  /* 0x0000000c1500720c */ /* 0x000fc80000705670 */
[----:B------:R-:W-:-:S04]  /*1a4c0*/  ISETP.GT.U32.OR P0, PT, R26, R17, P0 ;  /* 0x000000111a00720c */ /* 0x000fc80000704470 */
[----:B------:R-:W-:-:S04]  /*1a4d0*/  ISETP.NE.OR P0, PT, R23, R14, P0 ;  /* 0x0000000e1700720c */ /* 0x000fc80000705670 */
[----:B------:R-:W-:-:S04]  /*1a4e0*/  ISETP.NE.OR P0, PT, R22, R15, P0 ;  /* 0x0000000f1600720c */ /* 0x000fc80000705670 */
[----:B------:R-:W-:-:S04]  /*1a4f0*/  ISETP.NE.OR P0, PT, R25, R16, P0 ;  /* 0x000000101900720c */ /* 0x000fc80000705670 */
[----:B------:R-:W-:-:S04]  /*1a500*/  ISETP.NE.OR P0, PT, R27, R18, P0 ;  /* 0x000000121b00720c */ /* 0x000fc80000705670 */
[----:B------:R-:W-:-:S13]  /*1a510*/  ISETP.NE.OR P0, PT, R24, R19, P0 ;  /* 0x000000131800720c */ /* 0x000fda0000705670 */
[----:B------:R-:W-:Y:S05]  /*1a520*/  @P0 BRA `(.L_x_75) ;  /* 0x000000d8008c0947 */ /* 0x000fea0003800000 */
[----:B------:R-:W-:Y:S01]  /*1a530*/  ISETP.GE.U32.AND P0, PT, R3, R69, PT ;  /* 0x000000450300720c */ /* 0x000fe20003f06070 */
[----:B------:R-:W-:Y:S01]  /*1a540*/  IMAD.MOV.U32 R19, RZ, RZ, 0x1 ;  /* 0x00000001ff137424 */ /* 0x000fe200078e00ff */
[----:B------:R-:W-:Y:S02]  /*1a550*/  CS2R R10, SRZ ;  /* 0x00000000000a7805 */ /* 0x000fe4000001ff00 */
        /* <DEDUP_REMOVED lines=10> */
[----:B------:R-:W-:Y:S01]  /*1a600*/  CS2R R56, SRZ ;  /* 0x0000000000387805 */ /* 0x000fe2000001ff00 */
[----:B------:R-:W-:Y:S06]  /*1a610*/  @!P0 BRA `(.L_x_50) ;  /* 0x0000019c00f08947 */ /* 0x000fec0003800000 */
        /* <DEDUP_REMOVED lines=21> */
[----:B------:R-:W-:Y:S01]  /*1a770*/  IMAD.MOV.U32 R55, RZ, RZ, RZ ;  /* 0x000000ffff377224 */ /* 0x000fe200078e00ff */
[----:B------:R-:W-:Y:S01]  /*1a780*/  MOV R12, R13 ;  /* 0x0000000d000c7202 */ /* 0x000fe20000000f00 */
[----:B------:R-:W-:Y:S02]  /*1a790*/  IMAD.MOV.U32 R13, RZ, RZ, RZ ;  /* 0x000000ffff0d7224 */ /* 0x000fe400078e00ff */
[----:B------:R-:W-:Y:S02]  /*1a7a0*/  IMAD.X R17, RZ, RZ, RZ, P0 ;  /* 0x000000ffff117224 */ /* 0x000fe400000e06ff */
[----:B------:R-:W-:-:S04]  /*1a7b0*/  IMAD.WIDE.U32 R12, R39, R80, R12 ;  /* 0x00000050270c7225 */ /* 0x000fc800078e000c */
[----:B------:R-:W-:-:S04]  /*1a7c0*/  IMAD.WIDE.U32 R16, R37, R37, R16 ;  /* 0x0000002525107225 */ /* 0x000fc800078e0010 */
[----:B------:R-:W-:Y:S01]  /*1a7d0*/  IMAD.MOV.U32 R14, RZ, RZ, R13 ;  /* 0x000000ffff0e7224 */ /* 0x000fe200078e000d */
[----:B------:R-:W-:Y:S01]  /*1a7e0*/  IADD3 R18, P0, PT, R12, R17, RZ ;  /* 0x000000110c127210 */ /* 0x000fe20007f1e0ff */
[----:B------:R-:W-:Y:S02]  /*1a7f0*/  HFMA2 R13, -RZ, RZ, 0, 0 ;  /* 0x00000000ff0d7431 */ /* 0x000fe400000001ff */
[----:B------:R-:W-:Y:S02]  /*1a800*/  IMAD.MOV.U32 R12, RZ, RZ, R16 ;  /* 0x000000ffff0c7224 */ /* 0x000fe400078e0010 */
[----:B------:R-:W-:-:S04]  /*1a810*/  IMAD.WIDE.U32 R14, R40, R80, R14 ;  /* 0x00000050280e7225 */ /* 0x000fc800078e000e */
[----:B------:R-:W-:Y:S02]  /*1a820*/  IMAD.X R19, RZ, RZ, RZ, P0 ;  /* 0x000000ffff137224 */ /* 0x000fe400000e06ff */
[----:B------:R-:W-:Y:S02]  /*1a830*/  IMAD.MOV.U32 R57, RZ, RZ, RZ ;  /* 0x000000ffff397224 */ /* 0x000fe400078e00ff */
        /* <DEDUP_REMOVED lines=16> */
[----:B------:R-:W-:Y:S01]  /*1a940*/  IADD3.X R23, PT, PT, RZ, RZ, RZ, P1, !PT ;  /* 0x000000ffff177210 */ /* 0x000fe20000ffe4ff */
[----:B------:R-:W-:Y:S02]  /*1a950*/  IMAD.MOV.U32 R14, RZ, RZ, R18 ;  /* 0x000000ffff0e7224 */ /* 0x000fe400078e0012 */
        /* <DEDUP_REMOVED lines=9> */
[----:B------:R-:W-:Y:S01]  /*1a9f0*/  IMAD.MOV.U32 R18, RZ, RZ, R17 ;  /* 0x000000ffff127224 */ /* 0x000fe200078e0011 */
[----:B------:R-:W-:Y:S01]  /*1aa00*/  IADD3.X R25, PT, PT, RZ, RZ, RZ, P1, !PT ;  /* 0x000000ffff197210 */ /* 0x000fe20000ffe4ff */
        /* <DEDUP_REMOVED lines=11> */
[----:B------:R-:W-:Y:S01]  /*1aac0*/  IMAD.MOV.U32 R50, RZ, RZ, R22 ;  /* 0x000000ffff327224 */ /* 0x000fe200078e0016 */
        /* <DEDUP_REMOVED lines=22> */
[----:B------:R-:W-:Y:S02]  /*1ac30*/  IMAD.MOV.U32 R54, RZ, RZ, R24 ;  /* 0x000000ffff367224 */ /* 0x000fe400078e0018 */
        /* <DEDUP_REMOVED lines=47> */
[----:B------:R-:W-:Y:S02]  /*1af30*/  IMAD.MOV.U32 R59, RZ, RZ, RZ ;  /* 0x000000ffff3b7224 */ /* 0x000fe400078e00ff */
        /* <DEDUP_REMOVED lines=20> */
[----:B------:R-:W-:-:S03]  /*1b080*/  IMAD.WIDE.U32 R60, R24, 0x3d1, RZ ;  /* 0x000003d1183c7825 */ /* 0x000fc600078e00ff */
[----:B------:R-:W-:Y:S01]  /*1b090*/  IADD3.X R59, PT, PT, RZ, RZ, RZ, P2, !PT ;  /* 0x000000ffff3b7210 */ /* 0x000fe200017fe4ff */
[----:B------:R-:W-:Y:S02]  /*1b0a0*/  IMAD.X R27, RZ, RZ, RZ, P1 ;  /* 0x000000ffff1b7224 */ /* 0x000fe400008e06ff */
[----:B------:R-:W-:Y:S02]  /*1b0b0*/  IMAD.MOV.U32 R7, RZ, RZ, RZ ;  /* 0x000000ffff077224 */ /* 0x000fe400078e00ff */
[----:B------:R-:W-:-:S04]  /*1b0c0*/  IMAD.WIDE.U32 R54, R41, R42, R56 ;  /* 0x0000002a29367225 */ /* 0x000fc800078e0038 */
[----:B------:R-:W-:Y:S01]  /*1b0d0*/  IMAD.IADD R3, R6, 0x1, R60 ;  /* 0x0000000106037824 */ /* 0x000fe200078e023c */
[----:B------:R-:W-:Y:S01]  /*1b0e0*/  IADD3 R50, P1, PT, R51, R55, RZ ;  /* 0x0000003733327210 */ /* 0x000fe20007f3e0ff */
[----:B------:R-:W-:-:S03]  /*1b0f0*/  IMAD.WIDE.U32 R56, R40, R42, R26 ;  /* 0x0000002a28387225 */ /* 0x000fc600078e001a */
[----:B------:R-:W-:Y:S01]  /*1b100*/  ISETP.GE.U32.AND P0, PT, R3, R6, PT ;  /* 0x000000060300720c */ /* 0x000fe20003f06070 */
[----:B------:R-:W-:Y:S01]  /*1b110*/  IMAD.WIDE.U32 R26, R38, R43, R58 ;  /* 0x0000002b261a7225 */ /* 0x000fe200078e003a */
[----:B------:R-:W-:Y:S02]  /*1b120*/  IADD3 R54, P2, PT, R54, R57, RZ ;  /* 0x0000003936367210 */ /* 0x000fe40007f5e0ff */
[----:B------:R-:W-:Y:S01]  /*1b130*/  SEL R13, RZ, 0x1, P0 ;  /* 0x00000001ff0d7807 */ /* 0x000fe20000000000 */
[----:B------:R-:W-:Y:S01]  /*1b140*/  IMAD.IADD R60, R61, 0x1, R7 ;  /* 0x000000013d3c7824 */ /* 0x000fe200078e0207 */
[----:B------:R-:W-:Y:S01]  /*1b150*/  IADD3 R6, P3, PT, R56, R27, RZ ;  /* 0x0000001b38067210 */ /* 0x000fe20007f7e0ff */
[----:B------:R-:W-:Y:S01]  /*1b160*/  IMAD.MOV.U32 R61, RZ, RZ, RZ ;  /* 0x000000ffff3d7224 */ /* 0x000fe200078e00ff */
[----:B------:R-:W-:Y:S01]  /*1b170*/  IADD3.X R55, PT, PT, RZ, RZ, RZ, P2, !PT ;  /* 0x000000ffff377210 */ /* 0x000fe200017fe4ff */
[----:B------:R-:W-:Y:S02]  /*1b180*/  IMAD.X R51, RZ, RZ, RZ, P1 ;  /* 0x000000ffff337224 */ /* 0x000fe400008e06ff */
[----:B------:R-:W-:-:S04]  /*1b190*/  IMAD.WIDE.U32 R56, R26, 0x3d1, R60 ;  /* 0x000003d11a387825 */ /* 0x000fc800078e003c */
[----:B------:R-:W-:Y:S01]  /*1b1a0*/  IMAD.X R7, RZ, RZ, RZ, P3 ;  /* 0x000000ffff077224 */ /* 0x000fe200018e06ff */
[----:B------:R-:W-:Y:S01]  /*1b1b0*/  IADD3 R13, P0, P3, R56, R10, R13 ;  /* 0x0000000a380d7210 */ /* 0x000fe20007b1e00d */
[----:B------:R-:W-:Y:S02]  /*1b1c0*/  IMAD.MOV.U32 R56, RZ, RZ, RZ ;  /* 0x000000ffff387224 */ /* 0x000fe400078e00ff */
[----:B------:R-:W-:Y:S01]  /*1b1d0*/  IMAD.WIDE.U32 R50, R41, R43, R50 ;  /* 0x0000002b29327225 */ /* 0x000fe200078e0032 */
[----:B------:R-:W-:-:S03]  /*1b1e0*/  IADD3.X R15, PT, PT, RZ, RZ, RZ, P0, P3 ;  /* 0x000000ffff0f7210 */ /* 0x000fc600007e64ff */
[----:B------:R-:W-:-:S04]  /*1b1f0*/  IMAD.WIDE.U32 R10, R41, R42, R54 ;  /* 0x0000002a290a7225 */ /* 0x000fc800078e0036 */
[----:B------:R-:W-:Y:S01]  /*1b200*/  IMAD.WIDE.U32 R6, R39, R43, R6 ;  /* 0x0000002b27067225 */ /* 0x000fe200078e0006 */
[----:B------:R-:W-:-:S03]  /*1b210*/  IADD3 R54, P1, PT, R50, R11, RZ ;  /* 0x0000000b32367210 */ /* 0x000fc60007f3e0ff */
[----:B------:R-:W-:Y:S01]  /*1b220*/  IMAD.IADD R56, R57, 0x1, R56 ;  /* 0x0000000139387824 */ /* 0x000fe200078e0238 */
[----:B------:R-:W-:Y:S01]  /*1b230*/  IADD3 R10, P2, PT, R10, R7, RZ ;  /* 0x000000070a0a7210 */ /* 0x000fe20007f5e0ff */
[----:B------:R-:W-:Y:S02]  /*1b240*/  IMAD.MOV.U32 R57, RZ, RZ, RZ ;  /* 0x000000ffff397224 */ /* 0x000fe400078e00ff */
[----:B------:R-:W-:Y:S01]  /*1b250*/  IMAD.IADD R24, R24, 0x1, R13 ;  /* 0x0000000118187824 */ /* 0x000fe200078e020d */
[----:B------:R-:W-:Y:S01]  /*1b260*/  IADD3.X R11, PT, PT, RZ, RZ, RZ, P2, !PT ;  /* 0x000000ffff0b7210 */ /* 0x000fe200017fe4ff */
[----:B------:R-:W-:-:S03]  /*1b270*/  IMAD.WIDE.U32 R56, R6, 0x3d1, R56 ;  /* 0x000003d106387825 */ /* 0x000fc600078e0038 */
[----:B------:R-:W-:Y:S01]  /*1b280*/  ISETP.GE.U32.AND P0, PT, R24, R13, PT ;  /* 0x0000000d1800720c */ /* 0x000fe20003f06070 */
[----:B------:R-:W-:Y:S01]  /*1b290*/  IMAD.X R55, RZ, RZ, RZ, P1 ;  /* 0x000000ffff377224 */ /* 0x000fe200008e06ff */
[----:B------:R-:W-:Y:S01]  /*1b2a0*/  IADD3 R15, P2, P3, R56, R15, R12 ;  /* 0x0000000f380f7210 */ /* 0x000fe20007b5e00c */
[----:B------:R-:W-:Y:S01]  /*1b2b0*/  IMAD.WIDE.U32 R10, R40, R43, R10 ;  /* 0x0000002b280a7225 */ /* 0x000fe200078e000a */
[----:B------:R-:W-:-:S03]  /*1b2c0*/  SEL R7, RZ, 0x1, P0 ;  /* 0x00000001ff077807 */ /* 0x000fc60000000000 */
[----:B------:R-:W-:Y:S01]  /*1b2d0*/  IMAD.WIDE.U32 R12, R42, R42, R54 ;  /* 0x0000002a2a0c7225 */ /* 0x000fe200078e0036 */
[----:B------:R-:W-:Y:S02]  /*1b2e0*/  IADD3 R26, P0, P1, R26, R15, R7 ;  /* 0x0000000f1a1a7210 */ /* 0x000fe4000791e007 */
[----:B------:R-:W-:Y:S01]  /*1b2f0*/  IADD3.X R7, PT, PT, RZ, RZ, RZ, P2, P3 ;  /* 0x000000ffff077210 */ /* 0x000fe200017e64ff */
[----:B------:R-:W-:Y:S01]  /*1b300*/  IMAD.MOV.U32 R17, RZ, RZ, RZ ;  /* 0x000000ffff117224 */ /* 0x000fe200078e00ff */
[----:B------:R-:W-:Y:S01]  /*1b310*/  IADD3 R50, P4, PT, R51, R13, RZ ;  /* 0x0000000d33327210 */ /* 0x000fe20007f9e0ff */
[----:B------:R-:W-:Y:S01]  /*1b320*/  IMAD.MOV.U32 R55, RZ, RZ, RZ ;  /* 0x000000ffff377224 */ /* 0x000fe200078e00ff */
[----:B------:R-:W-:Y:S01]  /*1b330*/  IADD3 R12, P5, PT, R12, R11, RZ ;  /* 0x0000000b0c0c7210 */ /* 0x000fe20007fbe0ff */
[----:B------:R-:W-:Y:S01]  /*1b340*/  IMAD.IADD R54, R57, 0x1, R17 ;  /* 0x0000000139367824 */ /* 0x000fe200078e0211 */
[----:B------:R-:W-:Y:S01]  /*1b350*/  IADD3.X R51, PT, PT, RZ, RZ, RZ, P4, !PT ;  /* 0x000000ffff337210 */ /* 0x000fe200027fe4ff */
[----:B------:R-:W-:Y:S01]  /*1b360*/  IMAD.MOV.U32 R11, RZ, RZ, RZ ;  /* 0x000000ffff0b7224 */ /* 0x000fe200078e00ff */
[----:B------:R-:W-:Y:S01]  /*1b370*/  IADD3.X R21, PT, PT, RZ, RZ, RZ, P0, P1 ;  /* 0x000000ffff157210 */ /* 0x000fe200007e24ff */
[----:B------:R-:W-:-:S04]  /*1b380*/  IMAD.WIDE.U32 R54, R10, 0x3d1, R54 ;  /* 0x000003d10a367825 */ /* 0x000fc800078e0036 */
[----:B------:R-:W-:Y:S01]  /*1b390*/  IMAD.X R13, RZ, RZ, RZ, P5 ;  /* 0x000000ffff0d7224 */ /* 0x000fe200028e06ff */
[----:B------:R-:W-:Y:S01]  /*1b3a0*/  IADD3 R14, P2, P3, R54, R7, R14 ;  /* 0x00000007360e7210 */ /* 0x000fe20007b5e00e */
[----:B------:R-:W-:-:S03]  /*1b3b0*/  IMAD.WIDE.U32 R50, R42, R43, R50 ;  /* 0x0000002b2a327225 */ /* 0x000fc600078e0032 */
[----:B------:R-:W-:Y:S01]  /*1b3c0*/  IADD3 R21, P1, P0, R6, R21, R14 ;  /* 0x0000001506157210 */ /* 0x000fe2000783e00e */
[----:B------:R-:W-:-:S04]  /*1b3d0*/  IMAD.WIDE.U32 R12, R41, R43, R12 ;  /* 0x0000002b290c7225 */ /* 0x000fc800078e000c */
[----:B------:R-:W-:Y:S01]  /*1b3e0*/  IMAD.IADD R54, R55, 0x1, R11 ;  /* 0x0000000137367824 */ /* 0x000fe200078e020b */
[----:B------:R-:W-:Y:S01]  /*1b3f0*/  IADD3 R14, P4, PT, R50, R13, RZ ;  /* 0x0000000d320e7210 */ /* 0x000fe20007f9e0ff */
[----:B------:R-:W-:Y:S01]  /*1b400*/  IMAD.MOV.U32 R55, RZ, RZ, RZ ;  /* 0x000000ffff377224 */ /* 0x000fe200078e00ff */
[----:B------:R-:W-:Y:S01]  /*1b410*/  IADD3.X R11, PT, PT, RZ, RZ, RZ, P2, P3 ;  /* 0x000000ffff0b7210 */ /* 0x000fe200017e64ff */
[----:B------:R-:W-:-:S04]  /*1b420*/  IMAD.WIDE.U32 R6, R12, 0x3d1, R54 ;  /* 0x000003d10c067825 */ /* 0x000fc800078e0036 */
[----:B------:R-:W-:Y:S01]  /*1b430*/  IMAD.X R15, RZ, RZ, RZ, P4 ;  /* 0x000000ffff0f7224 */ /* 0x000fe200020e06ff */
[----:B------:R-:W-:Y:S01]  /*1b440*/  IADD3 R50, P2, P3, R6, R11, R16 ;  /* 0x0000000b06327210 */ /* 0x000fe20007b5e010 */
[----:B------:R-:W-:Y:S01]  /*1b450*/  IMAD.IADD R16, R7, 0x1, R17 ;  /* 0x0000000107107824 */ /* 0x000fe200078e0211 */
[----:B------:R-:W-:Y:S01]  /*1b460*/  IADD3.X R7, PT, PT, RZ, RZ, RZ, P1, P0 ;  /* 0x000000ffff077210 */ /* 0x000fe20000fe04ff */
[----:B------:R-:W-:Y:S01]  /*1b470*/  IMAD.WIDE.U32 R14, R42, R43, R14 ;  /* 0x0000002b2a0e7225 */ /* 0x000fe200078e000e */
[----:B------:R-:W-:Y:S02]  /*1b480*/  MOV R17, RZ ;  /* 0x000000ff00117202 */ /* 0x000fe40000000f00 */
[----:B------:R-:W-:Y:S02]  /*1b490*/  IADD3 R50, P1, P0, R10, R7, R50 ;  /* 0x000000070a327210 */ /* 0x000fe4000783e032 */
[----:B------:R-:W-:Y:S01]  /*1b4a0*/  IADD3 R6, P4, PT, R51, R15, RZ ;  /* 0x0000000f33067210 */ /* 0x000fe20007f9e0ff */
[----:B------:R-:W-:Y:S01]  /*1b4b0*/  IMAD.WIDE.U32 R10, R14, 0x3d1, R16 ;  /* 0x000003d10e0a7825 */ /* 0x000fe200078e0010 */
[----:B------:R-:W-:-:S03]  /*1b4c0*/  IADD3.X R13, PT, PT, RZ, RZ, RZ, P2, P3 ;  /* 0x000000ffff0d7210 */ /* 0x000fc600017e64ff */
[----:B------:R-:W-:Y:S01]  /*1b4d0*/  IMAD.MOV.U32 R15, RZ, RZ, RZ ;  /* 0x000000ffff0f7224 */ /* 0x000fe200078e00ff */
[----:B------:R-:W-:Y:S01]  /*1b4e0*/  IADD3 R18, P2, P3, R10, R13, R18 ;  /* 0x0000000d0a127210 */ /* 0x000fe20007b5e012 */
[----:B------:R-:W-:Y:S02]  /*1b4f0*/  IMAD.X R7, RZ, RZ, RZ, P4 ;  /* 0x000000ffff077224 */ /* 0x000fe400020e06ff */
[----:B------:R-:W-:Y:S01]  /*1b500*/  IMAD.IADD R10, R11, 0x1, R15 ;  /* 0x000000010b0a7824 */ /* 0x000fe200078e020f */
[----:B------:R-:W-:Y:S01]  /*1b510*/  IADD3.X R11, PT, PT, RZ, RZ, RZ, P1, P0 ;  /* 0x000000ffff0b7210 */ /* 0x000fe20000fe04ff */
[----:B------:R-:W-:Y:S01]  /*1b520*/  IMAD.WIDE.U32 R6, R43, R43, R6 ;  /* 0x0000002b2b067225 */ /* 0x000fe200078e0006 */
[----:B------:R-:W-:Y:S02]  /*1b530*/  IADD3.X R13, PT, PT, RZ, RZ, RZ, P2, P3 ;  /* 0x000000ffff0d7210 */ /* 0x000fe400017e64ff */
[----:B------:R-:W-:Y:S01]  /*1b540*/  IADD3 R18, P0, P1, R12, R11, R18 ;  /* 0x0000000b0c127210 */ /* 0x000fe2000791e012 */
[----:B------:R-:W-:-:S03]  /*1b550*/  IMAD.MOV.U32 R11, RZ, RZ, RZ ;  /* 0x000000ffff0b7224 */ /* 0x000fc600078e00ff */
[----:B------:R-:W-:Y:S01]  /*1b560*/  IADD3.X R19, PT, PT, RZ, RZ, RZ, P0, P1 ;  /* 0x000000ffff137210 */ /* 0x000fe200007e24ff */
[----:B------:R-:W-:-:S03]  /*1b570*/  IMAD.WIDE.U32 R10, R6, 0x3d1, R10 ;  /* 0x000003d1060a7825 */ /* 0x000fc600078e000a */
[----:B------:R-:W-:Y:S01]  /*1b580*/  IADD3 R20, P0, P1, R10, R13, R20 ;  /* 0x0000000d0a147210 */ /* 0x000fe2000791e014 */
[----:B------:R-:W-:Y:S02]  /*1b590*/  IMAD.IADD R10, R11, 0x1, R15 ;  /* 0x000000010b0a7824 */ /* 0x000fe400078e020f */
[----:B------:R-:W-:Y:S01]  /*1b5a0*/  HFMA2 R11, -RZ, RZ, 0, 0 ;  /* 0x00000000ff0b7431 */ /* 0x000fe200000001ff */
[----:B------:R-:W-:Y:S02]  /*1b5b0*/  IADD3 R19, P2, P3, R14, R19, R20 ;  /* 0x000000130e137210 */ /* 0x000fe40007b5e014 */
[----:B------:R-:W-:Y:S02]  /*1b5c0*/  IADD3.X R13, PT, PT, RZ, RZ, RZ, P0, P1 ;  /* 0x000000ffff0d7210 */ /* 0x000fe400007e24ff */
[----:B------:R-:W-:Y:S01]  /*1b5d0*/  IADD3.X R15, PT, PT, RZ, RZ, RZ, P2, P3 ;  /* 0x000000ffff0f7210 */ /* 0x000fe200017e64ff */
[----:B------:R-:W-:-:S03]  /*1b5e0*/  IMAD.WIDE.U32 R10, R7, 0x3d1, R10 ;  /* 0x000003d1070a7825 */ /* 0x000fc600078e000a */
[----:B------:R-:W-:Y:S01]  /*1b5f0*/  IADD3 R22, P0, P1, R10, R13, R22 ;  /* 0x0000000d0a167210 */ /* 0x000fe2000791e016 */
[----:B------:R-:W-:Y:S02]  /*1b600*/  IMAD.MOV.U32 R10, RZ, RZ, RZ ;  /* 0x000000ffff0a7224 */ /* 0x000fe400078e00ff */
        /* <DEDUP_REMOVED lines=10> */
[----:B------:R-:W-:Y:S01]  /*1b6b0*/  IADD3 R16, P0, PT, R3, R16, RZ ;  /* 0x0000001003107210 */ /* 0x000fe20007f1e0ff */
[----:B------:R-:W-:-:S03]  /*1b6c0*/  IMAD.IADD R6, R17, 0x1, R13 ;  /* 0x0000000111067824 */ /* 0x000fc600078e020d */
[----:B------:R-:W-:Y:S01]  /*1b6d0*/  IADD3.X R14, PT, PT, RZ, RZ, RZ, P0, !PT ;  /* 0x000000ffff0e7210 */ /* 0x000fe200007fe4ff */
[----:B------:R-:W-:-:S04]  /*1b6e0*/  IMAD R6, R11, 0x3d1, R6 ;  /* 0x000003d10b067824 */ /* 0x000fc800078e0206 */
[----:B------:R-:W-:Y:S01]  /*1b6f0*/  IMAD.IADD R3, R7, 0x1, R6 ;  /* 0x0000000107037824 */ /* 0x000fe200078e0206 */
[----:B------:R-:W-:Y:S01]  /*1b700*/  MOV R7, RZ ;  /* 0x000000ff00077202 */ /* 0x000fe20000000f00 */
[----:B------:R-:W1:Y:S03]  /*1b710*/  LDC R6, c[0x3][RZ] ;  /* 0x00c00000ff067b82 */ /* 0x000e660000000800 */
        /* <DEDUP_REMOVED lines=8> */
[----:B------:R-:W-:-:S05]  /*1b7a0*/  IADD3 R3, P0, PT, R3, R18, RZ ;  /* 0x0000001203037210 */ /* 0x000fca0007f1e0ff */
[----:B------:R-:W-:-:S05]  /*1b7b0*/  IMAD.X R10, RZ, RZ, RZ, P0 ;  /* 0x000000ffff0a7224 */ /* 0x000fca00000e06ff */
[----:B------:R-:W-:-:S05]  /*1b7c0*/  IADD3 R10, P0, PT, R10, R19, RZ ;  /* 0x000000130a0a7210 */ /* 0x000fca0007f1e0ff */
[----:B------:R-:W-:-:S05]  /*1b7d0*/  IMAD.X R15, RZ, RZ, R15, P0 ;  /* 0x000000ffff0f7224 */ /* 0x000fca00000e060f */
[----:B------:R-:W-:-:S13]  /*1b7e0*/  ISETP.GE.U32.AND P0, PT, R15, R28, PT ;  /* 0x0000001c0f00720c */ /* 0x000fda0003f06070 */
[----:B-1----:R-:W-:Y:S05]  /*1b7f0*/  @!P0 BRA `(.L_x_76) ;  /* 0x0000000400048947 */ /* 0x002fea0003800000 */
[----:B------:R-:W1:Y:S01]  /*1b800*/  LDC R28, c[0x3][0x1c] ;  /* 0x00c00700ff1c7b82 */ /* 0x000e620000000800 */
[----:B------:R-:W-:Y:S01]  /*1b810*/  IMAD.MOV.U32 R18, RZ, RZ, R10 ;  /* 0x000000ffff127224 */ /* 0x000fe200078e000a */
[----:B------:R-:W-:Y:S01]  /*1b820*/  MOV R21, R14 ;  /* 0x0000000e00157202 */ /* 0x000fe20000000f00 */
[----:B------:R-:W-:Y:S02]  /*1b830*/  IMAD.MOV.U32 R17, RZ, RZ, R3 ;  /* 0x000000ffff117224 */ /* 0x000fe400078e0003 */
[----:B------:R-:W-:Y:S02]  /*1b840*/  IMAD.MOV.U32 R20, RZ, RZ, R11 ;  /* 0x000000ffff147224 */ /* 0x000fe400078e000b */
[----:B------:R-:W-:Y:S02]  /*1b850*/  IMAD.MOV.U32 R19, RZ, RZ, R12 ;  /* 0x000000ffff137224 */ /* 0x000fe400078e000c */
[----:B------:R-:W-:-:S07]  /*1b860*/  IMAD.MOV.U32 R22, RZ, RZ, R13 ;  /* 0x000000ffff167224 */ /* 0x000fce00078e000d */
.L_x_78:
        /* <DEDUP_REMOVED lines=20> */
[----:B------:R-:W0:Y:S01]  /*1b9b0*/  LDC R18, c[0x3][0x4] ;  /* 0x00c00100ff127b82 */ /* 0x000e220000000800 */
[----:B------:R-:W-:Y:S02]  /*1b9c0*/  ISETP.GT.U32.AND P0, PT, R6, R16, PT ;  /* 0x000000100600720c */ /* 0x000fe40003f04070 */
[----:B------:R-:W-:Y:S02]  /*1b9d0*/  ISETP.GE.U32.AND P1, PT, R63, R22, PT ;  /* 0x000000163f00720c */ /* 0x000fe40003f26070 */
[----:B0-----:R-:W-:-:S04]  /*1b9e0*/  ISETP.GE.U32.AND P0, PT, R18, R21, P0 ;  /* 0x000000151200720c */ /* 0x001fc80000706070 */
[----:B------:R-:W-:-:S13]  /*1b9f0*/  ISETP.LT.U32.OR P0, PT, R21, R18, P0 ;  /* 0x000000121500720c */ /* 0x000fda0000701470 */
[----:B------:R-:W-:Y:S05]  /*1ba00*/  @P0 BRA P1, `(.L_x_76) ;  /* 0x0000000000800947 */ /* 0x000fea0000800000 */
.L_x_77:
[----:B------:R-:W1:Y:S01]  /*1ba10*/  LDC R18, c[0x3][0x4] ;  /* 0x00c00100ff127b82 */ /* 0x000e620000000800 */
[----:B------:R-:W-:Y:S01]  /*1ba20*/  IADD3 R16, P0, PT, -R6, R16, RZ ;  /* 0x0000001006107210 */ /* 0x000fe20007f1e1ff */
[----:B------:R-:W-:-:S04]  /*1ba30*/  IMAD.MOV.U32 R19, RZ, RZ, -0x1 ;  /* 0xffffffffff137424 */ /* 0x000fc800078e00ff */
[----:B------:R-:W-:-:S05]  /*1ba40*/  IMAD.X R17, RZ, RZ, ~R7, P0 ;  /* 0x000000ffff117224 */ /* 0x000fca00000e0e07 */
[----:B------:R-:W-:-:S04]  /*1ba50*/  SHF.R.U32.HI R17, RZ, 0x1f, R17 ;  /* 0x0000001fff117819 */ /* 0x000fc80000011611 */
[----:B-1----:R-:W-:-:S04]  /*1ba60*/  IADD3 R14, P0, P1, R14, -R17, -R18 ;  /* 0x800000110e0e7210 */ /* 0x002fc8000791e812 */
[----:B------:R-:W-:Y:S01]  /*1ba70*/  IADD3.X R18, PT, PT, RZ, -0x1, R19, P0, P1 ;  /* 0xffffffffff127810 */ /* 0x000fe200007e2413 */
[----:B------:R-:W-:-:S03]  /*1ba80*/  IMAD.MOV.U32 R21, RZ, RZ, R14 ;  /* 0x000000ffff157224 */ /* 0x000fc600078e000e */
[----:B------:R-:W-:-:S04]  /*1ba90*/  SHF.R.U32.HI R18, RZ, 0x1f, R18 ;  /* 0x0000001fff127819 */ /* 0x000fc80000011612 */
[----:B0-----:R-:W-:-:S04]  /*1baa0*/  IADD3 R13, P0, P1, R13, -R18, -R63 ;  /* 0x800000120d0d7210 */ /* 0x001fc8000791e83f */
        /* <DEDUP_REMOVED lines=22> */
.L_x_76:
        /* <DEDUP_REMOVED lines=8> */
[----:B------:R-:W-:Y:S02]  /*1bc90*/  IMAD.MOV.U32 R60, RZ, RZ, R18 ;  /* 0x000000ffff3c7224 */ /* 0x000fe400078e0012 */
        /* <DEDUP_REMOVED lines=17> */
[----:B------:R-:W-:-:S03]  /*1bdb0*/  IMAD.WIDE.U32 R22, R31, R16, R22 ;  /* 0x000000101f167225 */ /* 0x000fc600078e0016 */
[----:B------:R-:W-:Y:S01]  /*1bdc0*/  IADD3.X R25, PT, PT, RZ, RZ, RZ, P0, !PT ;  /* 0x000000ffff197210 */ /* 0x000fe200007fe4ff */
[----:B------:R-:W-:Y:S02]  /*1bdd0*/  IMAD.IADD R18, R19, 0x1, R75 ;  /* 0x0000000113127824 */ /* 0x000fe400078e024b */
[----:B------:R-:W-:Y:S02]  /*1bde0*/  IMAD.MOV.U32 R19, RZ, RZ, RZ ;  /* 0x000000ffff137224 */ /* 0x000fe400078e00ff */
[----:B------:R-:W-:-:S04]  /*1bdf0*/  IMAD.WIDE.U32 R20, R30, R13, R24 ;  /* 0x0000000d1e147225 */ /* 0x000fc800078e0018 */
[----:B------:R-:W-:Y:S01]  /*1be00*/  IMAD.IADD R25, R71, 0x1, R23 ;  /* 0x0000000147197824 */ /* 0x000fe200078e0217 */
[----:B------:R-:W-:Y:S01]  /*1be10*/  IADD3 R27, PT, PT, R59, R21, RZ ;  /* 0x000000153b1b7210 */ /* 0x000fe20007ffe0ff */
[----:B------:R-:W-:-:S03]  /*1be20*/  IMAD.WIDE.U32 R18, R29, R11, R18 ;  /* 0x0000000b1d127225 */ /* 0x000fc600078e0012 */
[----:B------:R-:W-:Y:S01]  /*1be30*/  IADD3 R24, P1, PT, R25, R20, RZ ;  /* 0x0000001419187210 */ /* 0x000fe20007f3e0ff */
[----:B------:R-:W-:Y:S01]  /*1be40*/  IMAD.MOV.U32 R61, RZ, RZ, RZ ;  /* 0x000000ffff3d7224 */ /* 0x000fe200078e00ff */
[----:B------:R-:W-:Y:S01]  /*1be50*/  IADD3 R26, P0, PT, R27, R18, RZ ;  /* 0x000000121b1a7210 */ /* 0x000fe20007f1e0ff */
[----:B------:R-:W-:Y:S01]  /*1be60*/  IMAD.IADD R18, R19, 0x1, R17 ;  /* 0x0000000113127824 */ /* 0x000fe200078e0211 */
[----:B------:R-:W-:Y:S01]  /*1be70*/  MOV R19, RZ ;  /* 0x000000ff00137202 */ /* 0x000fe20000000f00 */
[----:B------:R-:W-:Y:S02]  /*1be80*/  IMAD.X R25, RZ, RZ, RZ, P1 ;  /* 0x000000ffff197224 */ /* 0x000fe400008e06ff */
[----:B------:R-:W-:Y:S02]  /*1be90*/  IMAD.X R27, RZ, RZ, RZ, P0 ;  /* 0x000000ffff1b7224 */ /* 0x000fe400000e06ff */
[----:B------:R-:W-:-:S04]  /*1bea0*/  IMAD.WIDE.U32 R24, R31, R14, R24 ;  /* 0x0000000e1f187225 */ /* 0x000fc800078e0018 */
        /* <DEDUP_REMOVED lines=12> */
[----:B------:R-:W-:Y:S01]  /*1bf70*/  IMAD.WIDE.U32 R50, R30, R11, R18 ;  /* 0x0000000b1e327225 */ /* 0x000fe200078e0012 */
[----:B------:R-:W-:-:S03]  /*1bf80*/  IADD3 R26, P0, PT, R23, R26, RZ ;  /* 0x0000001a171a7210 */ /* 0x000fc60007f1e0ff */
[----:B------:R-:W-:Y:S02]  /*1bf90*/  IMAD.IADD R27, R59, 0x1, R27 ;  /* 0x000000013b1b7824 */ /* 0x000fe400078e021b */
[----:B------:R-:W-:Y:S02]  /*1bfa0*/  IMAD.IADD R20, R21, 0x1, R61 ;  /* 0x0000000115147824 */ /* 0x000fe400078e023d */
[----:B------:R-:W-:Y:S01]  /*1bfb0*/  IMAD.MOV.U32 R21, RZ, RZ, RZ ;  /* 0x000000ffff157224 */ /* 0x000fe200078e00ff */
[----:B------:R-:W-:Y:S01]  /*1bfc0*/  IADD3 R50, P1, PT, R27, R50, RZ ;  /* 0x000000321b327210 */ /* 0x000fe20007f3e0ff */
[----:B------:R-:W-:Y:S02]  /*1bfd0*/  IMAD.X R27, RZ, RZ, RZ, P0 ;  /* 0x000000ffff1b7224 */ /* 0x000fe400000e06ff */
[----:B------:R-:W-:-:S04]  /*1bfe0*/  IMAD.WIDE.U32 R18, R29, R10, R20 ;  /* 0x0000000a1d127225 */ /* 0x000fc800078e0014 */
[----:B------:R-:W-:Y:S01]  /*1bff0*/  IMAD.IADD R21, R17, 0x1, R51 ;  /* 0x0000000111157824 */ /* 0x000fe200078e0233 */
[----:B------:R-:W-:Y:S01]  /*1c000*/  IADD3.X R51, PT, PT, RZ, RZ, RZ, P1, !PT ;  /* 0x000000ffff337210 */ /* 0x000fe20000ffe4ff */
[----:B------:R-:W-:Y:S02]  /*1c010*/  IMAD.MOV.U32 R23, RZ, RZ, RZ ;  /* 0x000000ffff177224 */ /* 0x000fe400078e00ff */
[----:B------:R-:W-:Y:S01]  /*1c020*/  IMAD.WIDE.U32 R26, R32, R14, R26 ;  /* 0x0000000e201a7225 */ /* 0x000fe200078e001a */
[----:B------:R-:W-:-:S03]  /*1c030*/  IADD3 R20, P0, PT, R21, R18, RZ ;  /* 0x0000001215147210 */ /* 0x000fc60007f1e0ff */
[----:B------:R-:W-:Y:S02]  /*1c040*/  IMAD.IADD R18, R19, 0x1, R23 ;  /* 0x0000000113127824 */ /* 0x000fe400078e0217 */
[----:B------:R-:W-:-:S04]  /*1c050*/  IMAD.WIDE.U32 R50, R31, R12, R50 ;  /* 0x0000000c1f327225 */ /* 0x000fc800078e0032 */
[----:B------:R-:W-:Y:S02]  /*1c060*/  IMAD.IADD R19, R77, 0x1, R27 ;  /* 0x000000014d137824 */ /* 0x000fe400078e021b */
[----:B------:R-:W-:Y:S02]  /*1c070*/  IMAD.X R21, RZ, RZ, RZ, P0 ;  /* 0x000000ffff157224 */ /* 0x000fe400000e06ff */
[----:B------:R-:W-:Y:S01]  /*1c080*/  IMAD.IADD R25, R75, 0x1, R51 ;  /* 0x000000014b197824 */ /* 0x000fe200078e0233 */
[----:B------:R-:W-:Y:S01]  /*1c090*/  IADD3 R50, P0, PT, R19, R50, RZ ;  /* 0x0000003213327210 */ /* 0x000fe20007f1e0ff */
[----:B------:R-:W-:Y:S01]  /*1c0a0*/  IMAD.WIDE.U32 R20, R30, R3, R20 ;  /* 0x000000031e147225 */ /* 0x000fe200078e0014 */
[----:B------:R-:W-:-:S03]  /*1c0b0*/  MOV R19, RZ ;  /* 0x000000ff00137202 */ /* 0x000fc60000000f00 */
[----:B------:R-:W-:Y:S01]  /*1c0c0*/  IMAD.IADD R21, R61, 0x1, R21 ;  /* 0x000000013d157824 */ /* 0x000fe200078e0215 */
[----:B------:R-:W-:Y:S01]  /*1c0d0*/  IADD3 R20, P1, PT, R25, R20, RZ ;  /* 0x0000001419147210 */ /* 0x000fe20007f3e0ff */
[----:B------:R-:W-:-:S04]  /*1c0e0*/  IMAD.WIDE.U32 R18, R15, R29, R18 ;  /* 0x0000001d0f127225 */ /* 0x000fc800078e0012 */
[----:B------:R-:W-:Y:S02]  /*1c0f0*/  IMAD.MOV.U32 R54, RZ, RZ, R26 ;  /* 0x000000ffff367224 */ /* 0x000fe400078e001a */
[----:B------:R-:W-:Y:S02]  /*1c100*/  IMAD.MOV.U32 R55, RZ, RZ, RZ ;  /* 0x000000ffff377224 */ /* 0x000fe400078e00ff */
        /* <DEDUP_REMOVED lines=17> */
[----:B------:R-:W-:Y:S02]  /*1c220*/  IADD3.X R21, PT, PT, RZ, RZ, RZ, P0, !PT ;  /* 0x000000ffff157210 */ /* 0x000fe400007fe4ff */
[----:B------:R-:W-:Y:S01]  /*1c230*/  IADD3 R18, P0, PT, R19, R18, RZ ;  /* 0x0000001213127210 */ /* 0x000fe20007f1e0ff */
[----:B------:R-:W-:-:S02]  /*1c240*/  IMAD.X R27, RZ, RZ, RZ, P1 ;  /* 0x000000ffff1b7224 */ /* 0x000fc400008e06ff */
[----:B------:R-:W-:-:S04]  /*1c250*/  IMAD.WIDE.U32 R20, R32, R12, R20 ;  /* 0x0000000c20147225 */ /* 0x000fc800078e0014 */
[----:B------:R-:W-:Y:S02]  /*1c260*/  IMAD.IADD R25, R77, 0x1, R51 ;  /* 0x000000014d197824 */ /* 0x000fe400078e0233 */
[----:B------:R-:W-:-:S04]  /*1c270*/  IMAD.WIDE.U32 R26, R31, R3, R26 ;  /* 0x000000031f1a7225 */ /* 0x000fc800078e001a */
[----:B------:R-:W-:Y:S02]  /*1c280*/  IMAD.IADD R21, R75, 0x1, R21 ;  /* 0x000000014b157824 */ /* 0x000fe400078e0215 */
[----:B------:R-:W-:Y:S01]  /*1c290*/  IMAD.X R19, RZ, RZ, RZ, P0 ;  /* 0x000000ffff137224 */ /* 0x000fe200000e06ff */
[----:B------:R-:W-:Y:S01]  /*1c2a0*/  IADD3 R20, P0, PT, R25, R20, RZ ;  /* 0x0000001419147210 */ /* 0x000fe20007f1e0ff */
[----:B------:R-:W-:Y:S01]  /*1c2b0*/  IMAD.MOV.U32 R51, RZ, RZ, RZ ;  /* 0x000000ffff337224 */ /* 0x000fe200078e00ff */
[----:B------:R-:W-:Y:S01]  /*1c2c0*/  IADD3 R26, P1, PT, R21, R26, RZ ;  /* 0x0000001a151a7210 */ /* 0x000fe20007f3e0ff */
[----:B------:R-:W-:Y:S01]  /*1c2d0*/  IMAD.WIDE.U32 R18, R15, R30, R18 ;  /* 0x0000001e0f127225 */ /* 0x000fe200078e0012 */
[----:B------:R-:W-:-:S03]  /*1c2e0*/  IADD3.X R21, PT, PT, RZ, RZ, RZ, P0, !PT ;  /* 0x000000ffff157210 */ /* 0x000fc600007fe4ff */
[----:B------:R-:W-:Y:S02]  /*1c2f0*/  IMAD.IADD R27, R61, 0x1, R27 ;  /* 0x000000013d1b7824 */ /* 0x000fe400078e021b */
        /* <DEDUP_REMOVED lines=95> */
[----:B------:R-:W-:Y:S02]  /*1c8f0*/  IMAD.MOV.U32 R21, RZ, RZ, RZ ;  /* 0x000000ffff157224 */ /* 0x000fe400078e00ff */
[----:B------:R-:W-:Y:S01]  /*1c900*/  IMAD.WIDE.U32 R68, R56, 0x3d1, RZ ;  /* 0x000003d138447825 */ /* 0x000fe200078e00ff */
[----:B------:R-:W-:-:S03]  /*1c910*/  IADD3 R72, P3, PT, R59, R72, RZ ;  /* 0x000000483b487210 */ /* 0x000fc60007f7e0ff */
[----:B------:R-:W-:-:S04]  /*1c920*/  IMAD.WIDE.U32 R66, R34, R10, R66 ;  /* 0x0000000a22427225 */ /* 0x000fc800078e0042 */
[----:B------:R-:W-:Y:S01]  /*1c930*/  IMAD.IADD R25, R17, 0x1, R73 ;  /* 0x0000000111197824 */ /* 0x000fe200078e0249 */
[----:B------:R-:W-:Y:S01]  /*1c940*/  IADD3.X R73, PT, PT, RZ, RZ, RZ, P3, !PT ;  /* 0x000000ffff497210 */ /* 0x000fe20001ffe4ff */
[----:B------:R-:W-:Y:S02]  /*1c950*/  IMAD.IADD R18, R69, 0x1, R21 ;  /* 0x0000000145127824 */ /* 0x000fe400078e0215 */
[----:B------:R-:W-:Y:S01]  /*1c960*/  IMAD.IADD R21, R58, 0x1, R68 ;  /* 0x000000013a157824 */ /* 0x000fe200078e0244 */
[----:B------:R-:W-:Y:S01]  /*1c970*/  IADD3 R66, P2, PT, R25, R66, RZ ;  /* 0x0000004219427210 */ /* 0x000fe20007f5e0ff */
[----:B------:R-:W-:Y:S02]  /*1c980*/  IMAD.IADD R27, R23, 0x1, R67 ;  /* 0x00000001171b7824 */ /* 0x000fe400078e0243 */
[----:B------:R-:W-:Y:S01]  /*1c990*/  IMAD.WIDE.U32 R72, R36, R12, R72 ;  /* 0x0000000c24487225 */ /* 0x000fe200078e0048 */
[----:B------:R-:W-:Y:S02]  /*1c9a0*/  ISETP.GE.U32.AND P0, PT, R21, R58, PT ;  /* 0x0000003a1500720c */ /* 0x000fe40003f06070 */
[----:B------:R-:W-:Y:S01]  /*1c9b0*/  IADD3 R58, P1, PT, R19, R27, RZ ;  /* 0x0000001b133a7210 */ /* 0x000fe20007f3e0ff */
[----:B------:R-:W-:Y:S01]  /*1c9c0*/  IMAD.X R67, RZ, RZ, RZ, P2 ;  /* 0x000000ffff437224 */ /* 0x000fe200010e06ff */
[----:B------:R-:W-:Y:S01]  /*1c9d0*/  SEL R25, RZ, 0x1, P0 ;  /* 0x00000001ff197807 */ /* 0x000fe20000000000 */
[----:B------:R-:W-:-:S02]  /*1c9e0*/  IMAD.IADD R75, R75, 0x1, R73 ;  /* 0x000000014b4b7824 */ /* 0x000fc400078e0249 */
[----:B------:R-:W-:Y:S02]  /*1c9f0*/  IMAD.X R59, RZ, RZ, RZ, P1 ;  /* 0x000000ffff3b7224 */ /* 0x000fe400008e06ff */
[----:B------:R-:W-:-:S04]  /*1ca00*/  IMAD.WIDE.U32 R66, R35, R3, R66 ;  /* 0x0000000323427225 */ /* 0x000fc800078e0042 */
[----:B------:R-:W-:Y:S01]  /*1ca10*/  IMAD.MOV.U32 R19, RZ, RZ, RZ ;  /* 0x000000ffff137224 */ /* 0x000fe200078e00ff */
[----:B------:R-:W-:Y:S01]  /*1ca20*/  IADD3 R69, PT, PT, R61, R67, RZ ;  /* 0x000000433d457210 */ /* 0x000fe20007ffe0ff */
[----:B------:R-:W-:Y:S01]  /*1ca30*/  IMAD.WIDE.U32 R58, R15, R34, R58 ;  /* 0x000000220f3a7225 */ /* 0x000fe200078e003a */
[----:B------:R-:W-:-:S03]  /*1ca40*/  IADD3 R66, P1, PT, R75, R66, RZ ;  /* 0x000000424b427210 */ /* 0x000fc60007f3e0ff */
[----:B------:R-:W-:Y:S01]  /*1ca50*/  IMAD.WIDE.U32 R18, R70, 0x3d1, R18 ;  /* 0x000003d146127825 */ /* 0x000fe200078e0012 */
[----:B------:R-:W-:-:S03]  /*1ca60*/  IADD3 R68, P0, PT, R58, R69, RZ ;  /* 0x000000453a447210 */ /* 0x000fc60007f1e0ff */
[----:B------:R-:W-:Y:S01]  /*1ca70*/  IMAD.MOV.U32 R27, RZ, RZ, RZ ;  /* 0x000000ffff1b7224 */ /* 0x000fe200078e00ff */
[----:B------:R-:W-:Y:S01]  /*1ca80*/  IADD3 R60, P2, P3, R18, R60, R25 ;  /* 0x0000003c123c7210 */ /* 0x000fe20007b5e019 */
[----:B------:R-:W-:Y:S02]  /*1ca90*/  IMAD.X R67, RZ, RZ, RZ, P1 ;  /* 0x000000ffff437224 */ /* 0x000fe400008e06ff */
[----:B------:R-:W-:Y:S01]  /*1caa0*/  IMAD.IADD R18, R19, 0x1, R27 ;  /* 0x0000000113127824 */ /* 0x000fe200078e021b */
[----:B------:R-:W-:Y:S01]  /*1cab0*/  IADD3.X R25, PT, PT, RZ, RZ, RZ, P2, P3 ;  /* 0x000000ffff197210 */ /* 0x000fe200017e64ff */
[----:B------:R-:W-:Y:S02]  /*1cac0*/  IMAD.MOV.U32 R19, RZ, RZ, RZ ;  /* 0x000000ffff137224 */ /* 0x000fe400078e00ff */
[----:B------:R-:W-:Y:S02]  /*1cad0*/  IMAD.X R69, RZ, RZ, RZ, P0 ;  /* 0x000000ffff457224 */ /* 0x000fe400000e06ff */
[----:B------:R-:W-:-:S04]  /*1cae0*/  IMAD.WIDE.U32 R66, R36, R11, R66 ;  /* 0x0000000b24427225 */ /* 0x000fc800078e0042 */
[----:B------:R-:W-:Y:S01]  /*1caf0*/  IMAD.WIDE.U32 R18, R72, 0x3d1, R18 ;  /* 0x000003d148127825 */ /* 0x000fe200078e0012 */
[----:B------:R-:W-:-:S03]  /*1cb00*/  IADD3 R17, PT, PT, R17, R67, RZ ;  /* 0x0000004311117210 */ /* 0x000fc60007ffe0ff */
[----:B------:R-:W-:Y:S01]  /*1cb10*/  IMAD.WIDE.U32 R68, R35, R10, R68 ;  /* 0x0000000a23447225 */ /* 0x000fe200078e0044 */
[----:B------:R-:W-:-:S03]  /*1cb20*/  IADD3 R22, P3, P2, R18, R25, R22 ;  /* 0x0000001912167210 */ /* 0x000fc60007a7e016 */
[----:B------:R-:W-:Y:S01]  /*1cb30*/  IMAD.IADD R27, R60, 0x1, R56 ;  /* 0x000000013c1b7824 */ /* 0x000fe200078e0238 */
[----:B------:R-:W-:Y:S01]  /*1cb40*/  IADD3 R18, P1, PT, R17, R68, RZ ;  /* 0x0000004411127210 */ /* 0x000fe20007f3e0ff */
[----:B------:R-:W-:Y:S01]  /*1cb50*/  IMAD.IADD R58, R23, 0x1, R69 ;  /* 0x00000001173a7824 */ /* 0x000fe200078e0245 */
[----:B------:R-:W-:Y:S01]  /*1cb60*/  IADD3.X R25, PT, PT, RZ, RZ, RZ, P3, P2 ;  /* 0x000000ffff197210 */ /* 0x000fe20001fe44ff */
[----:B------:R-:W-:Y:S01]  /*1cb70*/  IMAD.MOV.U32 R57, RZ, RZ, RZ ;  /* 0x000000ffff397224 */ /* 0x000fe200078e00ff */
[----:B------:R-:W-:Y:S01]  /*1cb80*/  ISETP.GE.U32.AND P0, PT, R27, R60, PT ;  /* 0x0000003c1b00720c */ /* 0x000fe20003f06070 */
[----:B------:R-:W-:Y:S01]  /*1cb90*/  IMAD.MOV.U32 R51, RZ, RZ, RZ ;  /* 0x000000ffff337224 */ /* 0x000fe200078e00ff */
[----:B------:R-:W-:Y:S01]  /*1cba0*/  IADD3 R58, P4, PT, R59, R58, RZ ;  /* 0x0000003a3b3a7210 */ /* 0x000fe20007f9e0ff */
[----:B------:R-:W-:Y:S01]  /*1cbb0*/  IMAD.IADD R56, R19, 0x1, R57 ;  /* 0x0000000113387824 */ /* 0x000fe200078e0239 */
[----:B------:R-:W-:Y:S01]  /*1cbc0*/  MOV R57, RZ ;  /* 0x000000ff00397202 */ /* 0x000fe20000000f00 */
[----:B------:R-:W-:Y:S01]  /*1cbd0*/  IMAD.X R19, RZ, RZ, RZ, P1 ;  /* 0x000000ffff137224 */ /* 0x000fe200008e06ff */
[----:B------:R-:W-:Y:S01]  /*1cbe0*/  SEL R17, RZ, 0x1, P0 ;  /* 0x00000001ff117807 */ /* 0x000fe20000000000 */
[----:B------:R-:W-:-:S02]  /*1cbf0*/  IMAD.X R59, RZ, RZ, RZ, P4 ;  /* 0x000000ffff3b7224 */ /* 0x000fc400020e06ff */
[----:B------:R-:W-:Y:S01]  /*1cc00*/  IMAD.WIDE.U32 R18, R36, R3, R18 ;  /* 0x0000000324127225 */ /* 0x000fe200078e0012 */
[----:B------:R-:W-:-:S03]  /*1cc10*/  IADD3 R70, P0, P1, R70, R22, R17 ;  /* 0x0000001646467210 */ /* 0x000fc6000791e011 */
[----:B------:R-:W-:-:S04]  /*1cc20*/  IMAD.WIDE.U32 R56, R66, 0x3d1, R56 ;  /* 0x000003d142387825 */ /* 0x000fc800078e0038 */
[----:B------:R-:W-:Y:S01]  /*1cc30*/  IMAD.MOV.U32 R17, RZ, RZ, RZ ;  /* 0x000000ffff117224 */ /* 0x000fe200078e00ff */
[----:B------:R-:W-:Y:S01]  /*1cc40*/  IADD3 R25, P3, P2, R56, R25, R24 ;  /* 0x0000001938197210 */ /* 0x000fe20007a7e018 */
[----:B------:R-:W-:-:S04]  /*1cc50*/  IMAD.WIDE.U32 R58, R15, R35, R58 ;  /* 0x000000230f3a7225 */ /* 0x000fc800078e003a */
[----:B------:R-:W-:Y:S01]  /*1cc60*/  IMAD.IADD R61, R61, 0x1, R19 ;  /* 0x000000013d3d7824 */ /* 0x000fe200078e0213 */
[----:B------:R-:W-:Y:S01]  /*1cc70*/  MOV R19, RZ ;  /* 0x000000ff00137202 */ /* 0x000fe20000000f00 */
[----:B------:R-:W-:Y:S01]  /*1cc80*/  IMAD.IADD R56, R57, 0x1, R17 ;  /* 0x0000000139387824 */ /* 0x000fe200078e0211 */
[----:B------:R-:W-:Y:S01]  /*1cc90*/  IADD3.X R17, PT, PT, RZ, RZ, RZ, P0, P1 ;  /* 0x000000ffff117210 */ /* 0x000fe200007e24ff */
[----:B------:R-:W-:Y:S01]  /*1cca0*/  IMAD.MOV.U32 R57, RZ, RZ, RZ ;  /* 0x000000ffff397224 */ /* 0x000fe200078e00ff */
[----:B------:R-:W-:Y:S02]  /*1ccb0*/  IADD3 R24, P4, PT, R58, R61, RZ ;  /* 0x0000003d3a187210 */ /* 0x000fe40007f9e0ff */
        /* <DEDUP_REMOVED lines=11> */
[----:B------:R-:W-:Y:S02]  /*1cd70*/  IMAD.MOV.U32 R23, RZ, RZ, RZ ;  /* 0x000000ffff177224 */ /* 0x000fe400078e00ff */
        /* <DEDUP_REMOVED lines=12> */
[----:B------:R-:W-:Y:S02]  /*1ce40*/  IADD3.X R61, PT, PT, RZ, RZ, RZ, P0, P1 ;  /* 0x000000ffff3d7210 */ /* 0x000fe400007e24ff */
[----:B------:R-:W-:Y:S01]  /*1ce50*/  IADD3 R20, P0, P1, R18, R17, R20 ;  /* 0x0000001112147210 */ /* 0x000fe2000791e014 */
[----:B------:R-:W-:Y:S02]  /*1ce60*/  IMAD.IADD R18, R19, 0x1, R25 ;  /* 0x0000000113127824 */ /* 0x000fe400078e0219 */
[----:B------:R-:W-:Y:S01]  /*1ce70*/  IMAD.MOV.U32 R19, RZ, RZ, RZ ;  /* 0x000000ffff137224 */ /* 0x000fe200078e00ff */
[----:B------:R-:W-:-:S02]  /*1ce80*/  IADD3 R61, P2, P3, R24, R61, R20 ;  /* 0x0000003d183d7210 */ /* 0x000fc40007b5e014 */
[----:B------:R-:W-:Y:S01]  /*1ce90*/  IADD3.X R17, PT, PT, RZ, RZ, RZ, P0, P1 ;  /* 0x000000ffff117210 */ /* 0x000fe200007e24ff */
[----:B------:R-:W-:Y:S01]  /*1cea0*/  IMAD.WIDE.U32 R18, R23, 0x3d1, R18 ;  /* 0x000003d117127825 */ /* 0x000fe200078e0012 */
[----:B------:R-:W-:Y:S02]  /*1ceb0*/  IADD3.X R25, PT, PT, RZ, RZ, RZ, P2, P3 ;  /* 0x000000ffff197210 */ /* 0x000fe400017e64ff */
[----:B------:R-:W-:Y:S01]  /*1cec0*/  IADD3 R26, P0, P1, R18, R17, R26 ;  /* 0x00000011121a7210 */ /* 0x000fe2000791e01a */
[----:B------:R-:W-:-:S03]  /*1ced0*/  IMAD.MOV.U32 R17, RZ, RZ, RZ ;  /* 0x000000ffff117224 */ /* 0x000fc600078e00ff */
[----:B------:R-:W-:Y:S02]  /*1cee0*/  IADD3 R25, P2, P3, R22, R25, R26 ;  /* 0x0000001916197210 */ /* 0x000fe40007b5e01a */
[----:B------:R-:W-:Y:S02]  /*1cef0*/  IADD3 R19, PT, PT, R19, R17, RZ ;  /* 0x0000001113137210 */ /* 0x000fe40007ffe0ff */
[----:B------:R-:W-:Y:S02]  /*1cf00*/  IADD3.X R18, PT, PT, RZ, RZ, RZ, P0, P1 ;  /* 0x000000ffff127210 */ /* 0x000fe400007e24ff */
[----:B------:R-:W-:-:S04]  /*1cf10*/  IADD3.X R17, PT, PT, RZ, RZ, RZ, P2, P3 ;  /* 0x000000ffff117210 */ /* 0x000fc800017e64ff */
[----:B------:R-:W-:-:S04]  /*1cf20*/  IADD3 R17, P0, P1, R17, R19, R18 ;  /* 0x0000001311117210 */ /* 0x000fc8000791e012 */
[----:B------:R-:W-:Y:S01]  /*1cf30*/  IADD3 R23, P2, PT, R23, R17, RZ ;  /* 0x0000001117177210 */ /* 0x000fe20007f5e0ff */
[----:B------:R-:W-:Y:S01]  /*1cf40*/  IMAD.MOV.U32 R17, RZ, RZ, RZ ;  /* 0x000000ffff117224 */ /* 0x000fe200078e00ff */
[----:B------:R-:W-:-:S03]  /*1cf50*/  IADD3.X R22, PT, PT, RZ, RZ, RZ, P0, P1 ;  /* 0x000000ffff167210 */ /* 0x000fc600007e24ff */
[----:B------:R-:W-:-:S04]  /*1cf60*/  IMAD.WIDE.U32 R18, R23, 0x3d1, RZ ;  /* 0x000003d117127825 */ /* 0x000fc800078e00ff */
[----:B------:R-:W-:Y:S01]  /*1cf70*/  IMAD.X R22, RZ, RZ, R22, P2 ;  /* 0x000000ffff167224 */ /* 0x000fe200010e0616 */
[----:B------:R-:W-:Y:S01]  /*1cf80*/  IADD3 R93, P0, PT, R21, R18, RZ ;  /* 0x00000012155d7210 */ /* 0x000fe20007f1e0ff */
[----:B------:R-:W-:-:S04]  /*1cf90*/  IMAD.IADD R17, R19, 0x1, R17 ;  /* 0x0000000113117824 */ /* 0x000fc800078e0211 */
[----:B------:R-:W-:Y:S02]  /*1cfa0*/  IMAD R18, R22, 0x3d1, R17 ;  /* 0x000003d116127824 */ /* 0x000fe400078e0211 */
[----:B------:R-:W-:Y:S02]  /*1cfb0*/  IMAD.X R60, RZ, RZ, RZ, P0 ;  /* 0x000000ffff3c7224 */ /* 0x000fe400000e06ff */
[----:B------:R-:W-:-:S05]  /*1cfc0*/  IMAD.IADD R23, R23, 0x1, R18 ;  /* 0x0000000117177824 */ /* 0x000fca00078e0212 */
[----:B------:R-:W-:-:S04]  /*1cfd0*/  IADD3 R23, P0, P1, R23, R60, R27 ;  /* 0x0000003c17177210 */ /* 0x000fc8000791e01b */
[----:B------:R-:W-:Y:S01]  /*1cfe0*/  IADD3.X R55, PT, PT, RZ, RZ, RZ, P0, P1 ;  /* 0x000000ffff377210 */ /* 0x000fe200007e24ff */
[----:B------:R-:W-:-:S03]  /*1cff0*/  IMAD.MOV.U32 R26, RZ, RZ, R23 ;  /* 0x000000ffff1a7224 */ /* 0x000fc600078e0017 */
[----:B------:R-:W-:-:S04]  /*1d000*/  IADD3 R22, P0, P1, R22, R55, R70 ;  /* 0x0000003716167210 */ /* 0x000fc8000791e046 */
[----:B------:R-:W-:Y:S02]  /*1d010*/  IADD3.X R59, PT, PT, RZ, RZ, RZ, P0, P1 ;  /* 0x000000ffff3b7210 */ /* 0x000fe400007e24ff */
[----:B------:R-:W-:Y:S02]  /*1d020*/  MOV R58, R22 ;  /* 0x00000016003a7202 */ /* 0x000fe40000000f00 */
[----:B------:R-:W-:-:S04]  /*1d030*/  IADD3 R19, P0, PT, R59, R72, RZ ;  /* 0x000000483b137210 */ /* 0x000fc80007f1e0ff */
[----:B------:R-:W-:Y:S01]  /*1d040*/  IADD3.X R51, PT, PT, RZ, RZ, RZ, P0, !PT ;  /* 0x000000ffff337210 */ /* 0x000fe200007fe4ff */
[----:B------:R-:W-:-:S03]  /*1d050*/  IMAD.MOV.U32 R56, RZ, RZ, R19 ;  /* 0x000000ffff387224 */ /* 0x000fc600078e0013 */
[----:B------:R-:W-:-:S05]  /*1d060*/  IADD3 R20, P0, PT, R51, R66, RZ ;  /* 0x0000004233147210 */ /* 0x000fca0007f1e0ff */
[----:B------:R-:W-:Y:S02]  /*1d070*/  IMAD.X R57, RZ, RZ, RZ, P0 ;  /* 0x000000ffff397224 */ /* 0x000fe400000e06ff */
[----:B------:R-:W-:-:S03]  /*1d080*/  IMAD.MOV.U32 R50, RZ, RZ, R20 ;  /* 0x000000ffff327224 */ /* 0x000fc600078e0014 */
[----:B------:R-:W-:-:S05]  /*1d090*/  IADD3 R17, P0, PT, R57, R54, RZ ;  /* 0x0000003639117210 */ /* 0x000fca0007f1e0ff */
[----:B------:R-:W-:Y:S02]  /*1d0a0*/  IMAD.X R54, RZ, RZ, RZ, P0 ;  /* 0x000000ffff367224 */ /* 0x000fe400000e06ff */
[----:B------:R-:W-:-:S03]  /*1d0b0*/  IMAD.MOV.U32 R27, RZ, RZ, R17 ;  /* 0x000000ffff1b7224 */ /* 0x000fc600078e0011 */
[----:B------:R-:W-:-:S05]  /*1d0c0*/  IADD3 R18, P0, PT, R54, R61, RZ ;  /* 0x0000003d36127210 */ /* 0x000fca0007f1e0ff */
[----:B------:R-:W-:-:S04]  /*1d0d0*/  IMAD.X R24, RZ, RZ, RZ, P0 ;  /* 0x000000ffff187224 */ /* 0x000fc800000e06ff */
[----:B------:R-:W-:Y:S02]  /*1d0e0*/  IMAD.IADD R21, R24, 0x1, R25 ;  /* 0x0000000118157824 */ /* 0x000fe400078e0219 */
[----:B------:R-:W-:-:S03]  /*1d0f0*/  IMAD.MOV.U32 R25, RZ, RZ, R18 ;  /* 0x000000ffff197224 */ /* 0x000fc600078e0012 */
[----:B------:R-:W-:-:S13]  /*1d100*/  ISETP.GE.U32.AND P0, PT, R21, R28, PT ;  /* 0x0000001c1500720c */ /* 0x000fda0003f06070 */
[----:B------:R-:W-:Y:S05]  /*1d110*/  @!P0 BRA `(.L_x_79) ;  /* 0x0000000000ec8947 */ /* 0x000fea0003800000 */
[----:B------:R-:W1:Y:S02]  /*1d120*/  LDC R28, c[0x3][0x1c] ;  /* 0x00c00700ff1c7b82 */ /* 0x000e640000000800 */
.L_x_81:
        /* <DEDUP_REMOVED lines=26> */
.L_x_80:
[----:B------:R-:W1:Y:S01]  /*1d2d0*/  LDC R18, c[0x3][0x4] ;  /* 0x00c00100ff127b82 */ /* 0x000e620000000800 */
[----:B------:R-:W-:Y:S02]  /*1d2e0*/  IADD3 R93, P0, PT, -R6, R93, RZ ;  /* 0x0000005d065d7210 */ /* 0x000fe40007f1e1ff */
[----:B------:R-:W-:-:S03]  /*1d2f0*/  MOV R55, 0xffffffff ;  /* 0xffffffff00377802 */ /* 0x000fc60000000f00 */
        /* <DEDUP_REMOVED lines=29> */
.L_x_79:
[----:B------:R-:W-:Y:S01]  /*1d4d0*/  SHF.L.U64.HI R18, R25, 0x1, R24 ;  /* 0x0000000119127819 */ /* 0x000fe20000010218 */
[----:B------:R-:W-:Y:S01]  /*1d4e0*/  IMAD.MOV.U32 R19, RZ, RZ, RZ ;  /* 0x000000ffff137224 */ /* 0x000fe200078e00ff */
[----:B------:R-:W-:Y:S01]  /*1d4f0*/  SHF.R.U64 R22, R93, 0x1f, R60 ;  /* 0x0000001f5d167819 */ /* 0x000fe2000000123c */
[----:B------:R-:W-:Y:S01]  /*1d500*/  IMAD.SHL.U32 R17, R26, 0x2, RZ ;  /* 0x000000021a117824 */ /* 0x000fe200078e00ff */
[----:B------:R-:W-:Y:S01]  /*1d510*/  LOP3.LUT R18, R18, 0x1, RZ, 0xc0, !PT ;  /* 0x0000000112127812 */ /* 0x000fe200078ec0ff */
[----:B------:R-:W-:Y:S01]  /*1d520*/  IMAD.SHL.U32 R24, R58, 0x2, RZ ;  /* 0x000000023a187824 */ /* 0x000fe200078e00ff */
[----:B------:R-:W-:Y:S01]  /*1d530*/  SHF.L.U64.HI R55, R26, 0x1, R55 ;  /* 0x000000011a377819 */ /* 0x000fe20000010237 */
[----:B------:R-:W-:Y:S01]  /*1d540*/  IMAD.SHL.U32 R23, R56, 0x2, RZ ;  /* 0x0000000238177824 */ /* 0x000fe200078e00ff */
[----:B------:R-:W-:Y:S01]  /*1d550*/  LOP3.LUT R22, R22, 0x1, RZ, 0xc0, !PT ;  /* 0x0000000116167812 */ /* 0x000fe200078ec0ff */
[----:B------:R-:W-:Y:S01]  /*1d560*/  IMAD.WIDE.U32 R20, R21, 0x2, R18 ;  /* 0x0000000215147825 */ /* 0x000fe200078e0012 */
[----:B------:R-:W-:-:S02]  /*1d570*/  SHF.L.U64.HI R51, R56, 0x1, R51 ;  /* 0x0000000138337819 */ /* 0x000fc40000010233 */
[----:B------:R-:W-:Y:S01]  /*1d580*/  SHF.L.U64.HI R26, R58, 0x1, R59 ;  /* 0x000000013a1a7819 */ /* 0x000fe2000001023b */
[----:B------:R-:W-:Y:S01]  /*1d590*/  IMAD.SHL.U32 R93, R93, 0x2, RZ ;  /* 0x000000025d5d7824 */ /* 0x000fe200078e00ff */
[----:B------:R-:W-:Y:S02]  /*1d5a0*/  ISETP.GT.U32.AND P0, PT, R20, -0x1, PT ;  /* 0xffffffff1400780c */ /* 0x000fe40003f04070 */
[----:B------:R-:W-:Y:S02]  /*1d5b0*/  SHF.L.U64.HI R56, R50, 0x1, R57 ;  /* 0x0000000132387819 */ /* 0x000fe40000010239 */
[----:B------:R-:W-:Y:S01]  /*1d5c0*/  ISETP.GT.U32.AND.EX P0, PT, R21, RZ, PT, P0 ;  /* 0x000000ff1500720c */ /* 0x000fe20003f04100 */
[----:B------:R-:W-:Y:S01]  /*1d5d0*/  IMAD.SHL.U32 R21, R27, 0x2, RZ ;  /* 0x000000021b157824 */ /* 0x000fe200078e00ff */
[----:B------:R-:W-:Y:S02]  /*1d5e0*/  LOP3.LUT R55, R55, 0x1, RZ, 0xc0, !PT ;  /* 0x0000000137377812 */ /* 0x000fe400078ec0ff */
[----:B------:R-:W-:-:S02]  /*1d5f0*/  SHF.L.U64.HI R54, R27, 0x1, R54 ;  /* 0x000000011b367819 */ /* 0x000fc40000010236 */
[----:B------:R-:W-:Y:S01]  /*1d600*/  LOP3.LUT R60, R22, 0xfffffffe, R17, 0xf8, !PT ;  /* 0xfffffffe163c7812 */ /* 0x000fe200078ef811 */
[----:B------:R-:W-:Y:S01]  /*1d610*/  IMAD.SHL.U32 R17, R25, 0x2, RZ ;  /* 0x0000000219117824 */ /* 0x000fe200078e00ff */
[----:B------:R-:W-:Y:S02]  /*1d620*/  LOP3.LUT R26, R26, 0x1, RZ, 0xc0, !PT ;  /* 0x000000011a1a7812 */ /* 0x000fe400078ec0ff */
[----:B------:R-:W-:Y:S02]  /*1d630*/  LOP3.LUT R56, R56, 0x1, RZ, 0xc0, !PT ;  /* 0x0000000138387812 */ /* 0x000fe400078ec0ff */
[----:B------:R-:W-:Y:S02]  /*1d640*/  LOP3.LUT R58, R55, 0xfffffffe, R24, 0xf8, !PT ;  /* 0xfffffffe373a7812 */ /* 0x000fe400078ef818 */
[----:B------:R-:W-:Y:S01]  /*1d650*/  SHF.L.U32 R22, R50, 0x1, RZ ;  /* 0x0000000132167819 */ /* 0x000fe200000006ff */
[----:B------:R-:W-:Y:S01]  /*1d660*/  IMAD.MOV.U32 R50, RZ, RZ, R60 ;  /* 0x000000ffff327224 */ /* 0x000fe200078e003c */
[----:B------:R-:W-:-:S02]  /*1d670*/  LOP3.LUT R51, R51, 0x1, RZ, 0xc0, !PT ;  /* 0x0000000133337812 */ /* 0x000fc400078ec0ff */
[----:B------:R-:W-:Y:S02]  /*1d680*/  LOP3.LUT R54, R54, 0x1, RZ, 0xc0, !PT ;  /* 0x0000000136367812 */ /* 0x000fe400078ec0ff */
[----:B------:R-:W-:Y:S02]  /*1d690*/  LOP3.LUT R24, R26, 0xfffffffe, R23, 0xf8, !PT ;  /* 0xfffffffe1a187812 */ /* 0x000fe400078ef817 */
[----:B------:R-:W-:Y:S01]  /*1d6a0*/  LOP3.LUT R27, R56, 0xfffffffe, R21, 0xf8, !PT ;  /* 0xfffffffe381b7812 */ /* 0x000fe200078ef815 */
[----:B------:R-:W-:Y:S01]  /*1d6b0*/  IMAD.MOV.U32 R21, RZ, RZ, R58 ;  /* 0x000000ffff157224 */ /* 0x000fe200078e003a */
[----:B------:R-:W-:Y:S02]  /*1d6c0*/  LOP3.LUT R23, R51, 0xfffffffe, R22, 0xf8, !PT ;  /* 0xfffffffe33177812 */ /* 0x000fe400078ef816 */
[----:B------:R-:W-:Y:S01]  /*1d6d0*/  LOP3.LUT R25, R54, 0xfffffffe, R17, 0xf8, !PT ;  /* 0xfffffffe36197812 */ /* 0x000fe200078ef811 */
[----:B------:R-:W-:Y:S06]  /*1d6e0*/  @P0 BRA `(.L_x_82) ;  /* 0x0000000000780947 */ /* 0x000fec0003800000 */
[----:B------:R-:W-:Y:S01]  /*1d6f0*/  ISETP.GE.U32.AND P0, PT, R20, R28, PT ;  /* 0x0000001c1400720c */ /* 0x000fe20003f06070 */
[----:B------:R-:W-:Y:S01]  /*1d700*/  IMAD.MOV.U32 R19, RZ, RZ, R55 ;  /* 0x000000ffff137224 */ /* 0x000fe200078e0037 */
[----:B------:R-:W-:-:S11]  /*1d710*/  MOV R22, R26 ;  /* 0x0000001a00167202 */ /* 0x000fd60000000f00 */
[----:B------:R-:W-:Y:S05]  /*1d720*/  @!P0 BRA `(.L_x_83) ;  /* 0x0000000000c88947 */ /* 0x000fea0003800000 */
[----:B------:R-:W-:-:S13]  /*1d730*/  ISETP.GT.U32.AND P0, PT, R20, R28, PT ;  /* 0x0000001c1400720c */ /* 0x000fda0003f04070 */
        /* <DEDUP_REMOVED lines=20> */
[----:B------:R-:W-:Y:S02]  /*1d880*/  ISETP.GE.U32.AND P0, PT, R93, R6, PT ;  /* 0x000000065d00720c */ /* 0x000fe40003f06070 */
[----:B------:R-:W-:Y:S02]  /*1d890*/  ISETP.GE.U32.AND P1, PT, R63, R58, PT ;  /* 0x0000003a3f00720c */ /* 0x000fe40003f26070 */
[----:B0-----:R-:W-:-:S04]  /*1d8a0*/  ISETP.GE.U32.AND P0, PT, R17, R60, !P0 ;  /* 0x0000003c1100720c */ /* 0x001fc80004706070 */
[----:B------:R-:W-:-:S13]  /*1d8b0*/  ISETP.LT.U32.OR P0, PT, R60, R17, P0 ;  /* 0x000000113c00720c */ /* 0x000fda0000701470 */
[----:B------:R-:W-:Y:S05]  /*1d8c0*/  @P0 BRA P1, `(.L_x_83) ;  /* 0x0000000000600947 */ /* 0x000fea0000800000 */
.L_x_82:
[----:B------:R-:W1:Y:S01]  /*1d8d0*/  LDC R18, c[0x3][0x4] ;  /* 0x00c00100ff127b82 */ /* 0x000e620000000800 */
[----:B------:R-:W-:Y:S01]  /*1d8e0*/  IADD3 R93, P0, PT, R93, -R6, RZ ;  /* 0x800000065d5d7210 */ /* 0x000fe20007f1e0ff */
[----:B------:R-:W-:-:S04]  /*1d8f0*/  IMAD.MOV.U32 R19, RZ, RZ, -0x1 ;  /* 0xffffffffff137424 */ /* 0x000fc800078e00ff */
[----:B------:R-:W-:-:S05]  /*1d900*/  IMAD.X R17, RZ, RZ, ~R7, P0 ;  /* 0x000000ffff117224 */ /* 0x000fca00000e0e07 */
[----:B------:R-:W-:-:S04]  /*1d910*/  SHF.R.U32.HI R17, RZ, 0x1f, R17 ;  /* 0x0000001fff117819 */ /* 0x000fc80000011611 */
[----:B-1----:R-:W-:-:S04]  /*1d920*/  IADD3 R50, P0, P1, R50, -R17, -R18 ;  /* 0x8000001132327210 */ /* 0x002fc8000791e812 */
[----:B------:R-:W-:-:S04]  /*1d930*/  IADD3.X R19, PT, PT, RZ, -0x1, R19, P0, P1 ;  /* 0xffffffffff137810 */ /* 0x000fc800007e2413 */
        /* <DEDUP_REMOVED lines=17> */
.L_x_83:
[C---:B------:R-:W-:Y:S01]  /*1da50*/  SHF.L.U64.HI R22, R21.reuse, 0x1, R22 ;  /* 0x0000000115167819 */ /* 0x040fe20000010216 */
[----:B------:R-:W-:Y:S01]  /*1da60*/  IMAD.SHL.U32 R21, R21, 0x2, RZ ;  /* 0x0000000215157824 */ /* 0x000fe200078e00ff */
[----:B------:R-:W-:Y:S01]  /*1da70*/  SHF.L.U64.HI R26, R50, 0x1, R19 ;  /* 0x00000001321a7819 */ /* 0x000fe20000010213 */
[----:B------:R-:W-:Y:S01]  /*1da80*/  IMAD.SHL.U32 R19, R24, 0x2, RZ ;  /* 0x0000000218137824 */ /* 0x000fe200078e00ff */
[----:B------:R-:W-:Y:S01]  /*1da90*/  LOP3.LUT R22, R22, 0x1, RZ, 0xc0, !PT ;  /* 0x0000000116167812 */ /* 0x000fe200078ec0ff */
[----:B------:R-:W-:Y:S01]  /*1daa0*/  IMAD.SHL.U32 R50, R50, 0x2, RZ ;  /* 0x0000000232327824 */ /* 0x000fe200078e00ff */
[----:B------:R-:W-:Y:S02]  /*1dab0*/  SHF.L.U64.HI R18, R25, 0x1, R18 ;  /* 0x0000000119127819 */ /* 0x000fe40000010212 */
[----:B------:R-:W-:Y:S01]  /*1dac0*/  LOP3.LUT R71, R22, 0xfffffffe, R19, 0xf8, !PT ;  /* 0xfffffffe16477812 */ /* 0x000fe200078ef813 */
[----:B------:R-:W-:Y:S01]  /*1dad0*/  HFMA2 R19, -RZ, RZ, 0, 0 ;  /* 0x00000000ff137431 */ /* 0x000fe200000001ff */
[----:B------:R-:W-:-:S02]  /*1dae0*/  LOP3.LUT R18, R18, 0x1, RZ, 0xc0, !PT ;  /* 0x0000000112127812 */ /* 0x000fc400078ec0ff */
[----:B------:R-:W-:Y:S01]  /*1daf0*/  SHF.R.U32.HI R17, RZ, 0x1f, R93 ;  /* 0x0000001fff117819 */ /* 0x000fe2000001165d */
[----:B------:R-:W-:Y:S01]  /*1db00*/  IMAD.SHL.U32 R93, R93, 0x2, RZ ;  /* 0x000000025d5d7824 */ /* 0x000fe200078e00ff */
[----:B------:R-:W-:Y:S02]  /*1db10*/  LOP3.LUT R26, R26, 0x1, RZ, 0xc0, !PT ;  /* 0x000000011a1a7812 */ /* 0x000fe400078ec0ff */
[----:B------:R-:W-:Y:S02]  /*1db20*/  SHF.L.U64.HI R24, R24, 0x1, R51 ;  /* 0x0000000118187819 */ /* 0x000fe40000010233 */
[----:B------:R-:W-:Y:S01]  /*1db30*/  SHF.L.U64.HI R22, R23, 0x1, R56 ;  /* 0x0000000117167819 */ /* 0x000fe20000010238 */
[----:B------:R-:W-:Y:S01]  /*1db40*/  IMAD.WIDE.U32 R18, R20, 0x2, R18 ;  /* 0x0000000214127825 */ /* 0x000fe200078e0012 */
[----:B------:R-:W-:Y:S02]  /*1db50*/  SHF.L.U64.HI R20, R27, 0x1, R54 ;  /* 0x000000011b147819 */ /* 0x000fe40000010236 */
[----:B------:R-:W-:Y:S01]  /*1db60*/  LOP3.LUT R73, R17, 0xfffffffe, R50, 0xf8, !PT ;  /* 0xfffffffe11497812 */ /* 0x000fe200078ef832 */
[----:B------:R-:W-:Y:S01]  /*1db70*/  IMAD.SHL.U32 R23, R23, 0x2, RZ ;  /* 0x0000000217177824 */ /* 0x000fe200078e00ff */
[----:B------:R-:W-:Y:S01]  /*1db80*/  ISETP.GT.U32.AND P0, PT, R18, -0x1, PT ;  /* 0xffffffff1200780c */ /* 0x000fe20003f04070 */
[----:B------:R-:W-:Y:S01]  /*1db90*/  IMAD.SHL.U32 R17, R25, 0x2, RZ ;  /* 0x0000000219117824 */ /* 0x000fe200078e00ff */
[----:B------:R-:W-:Y:S01]  /*1dba0*/  LOP3.LUT R86, R26, 0xfffffffe, R21, 0xf8, !PT ;  /* 0xfffffffe1a567812 */ /* 0x000fe200078ef815 */
[----:B------:R-:W-:Y:S01]  /*1dbb0*/  IMAD.SHL.U32 R21, R27, 0x2, RZ ;  /* 0x000000021b157824 */ /* 0x000fe200078e00ff */
[----:B------:R-:W-:Y:S01]  /*1dbc0*/  ISETP.GT.U32.AND.EX P0, PT, R19, RZ, PT, P0 ;  /* 0x000000ff1300720c */ /* 0x000fe20003f04100 */
[----:B------:R-:W-:Y:S01]  /*1dbd0*/  IMAD.MOV.U32 R77, RZ, RZ, R18 ;  /* 0x000000ffff4d7224 */ /* 0x000fe200078e0012 */
[----:B------:R-:W-:-:S02]  /*1dbe0*/  LOP3.LUT R24, R24, 0x1, RZ, 0xc0, !PT ;  /* 0x0000000118187812 */ /* 0x000fc400078ec0ff */
[----:B------:R-:W-:Y:S02]  /*1dbf0*/  LOP3.LUT R22, R22, 0x1, RZ, 0xc0, !PT ;  /* 0x0000000116167812 */ /* 0x000fe400078ec0ff */
[----:B------:R-:W-:Y:S02]  /*1dc00*/  LOP3.LUT R20, R20, 0x1, RZ, 0xc0, !PT ;  /* 0x0000000114147812 */ /* 0x000fe400078ec0ff */
        /* <DEDUP_REMOVED lines=32> */
.L_x_84:
[----:B------:R-:W1:Y:S01]  /*1de10*/  LDC R17, c[0x3][0x4] ;  /* 0x00c00100ff117b82 */ /* 0x000e620000000800 */
[----:B------:R-:W-:Y:S01]  /*1de20*/  IADD3 R93, P0, PT, R93, -R6, RZ ;  /* 0x800000065d5d7210 */ /* 0x000fe20007f1e0ff */
[----:B------:R-:W-:-:S03]  /*1de30*/  IMAD.MOV.U32 R19, RZ, RZ, -0x1 ;  /* 0xffffffffff137424 */ /* 0x000fc600078e00ff */
[----:B------:R-:W-:-:S04]  /*1de40*/  IADD3.X R18, PT, PT, RZ, ~R7, RZ, P0, !PT ;  /* 0x80000007ff127210 */ /* 0x000fc800007fe4ff */
        /* <DEDUP_REMOVED lines=20> */
.L_x_85:
        /* <DEDUP_REMOVED lines=16> */
[----:B------:R-:W-:-:S04]  /*1e090*/  IMAD.WIDE.U32 R22, R30, R30, R22 ;  /* 0x0000001e1e167225 */ /* 0x000fc800078e0016 */
[----:B------:R-:W-:Y:S01]  /*1e0a0*/  IMAD.MOV.U32 R56, RZ, RZ, R22 ;  /* 0x000000ffff387224 */ /* 0x000fe200078e0016 */
[----:B------:R-:W-:Y:S01]  /*1e0b0*/  IADD3 R20, P0, PT, R18, R23, RZ ;  /* 0x0000001712147210 */ /* 0x000fe20007f1e0ff */
[----:B------:R-:W-:Y:S01]  /*1e0c0*/  IMAD.MOV.U32 R23, RZ, RZ, RZ ;  /* 0x000000ffff177224 */ /* 0x000fe200078e00ff */
[----:B------:R-:W-:Y:S01]  /*1e0d0*/  MOV R18, R19 ;  /* 0x0000001300127202 */ /* 0x000fe20000000f00 */
[----:B------:R-:W-:Y:S02]  /*1e0e0*/  IMAD.MOV.U32 R19, RZ, RZ, RZ ;  /* 0x000000ffff137224 */ /* 0x000fe400078e00ff */
[----:B------:R-:W-:Y:S02]  /*1e0f0*/  IMAD.X R21, RZ, RZ, RZ, P0 ;  /* 0x000000ffff157224 */ /* 0x000fe400000e06ff */
[----:B------:R-:W-:-:S04]  /*1e100*/  IMAD.WIDE.U32 R18, R29, R33, R18 ;  /* 0x000000211d127225 */ /* 0x000fc800078e0012 */
[----:B------:R-:W-:-:S04]  /*1e110*/  IMAD.WIDE.U32 R20, R30, R31, R20 ;  /* 0x0000001f1e147225 */ /* 0x000fc800078e0014 */
[C---:B------:R-:W-:Y:S01]  /*1e120*/  IMAD.WIDE.U32 R56, R29.reuse, R31, R56 ;  /* 0x0000001f1d387225 */ /* 0x040fe200078e0038 */
[----:B------:R-:W-:Y:S02]  /*1e130*/  IADD3 R60, P0, PT, R18, R21, RZ ;  /* 0x00000015123c7210 */ /* 0x000fe40007f1e0ff */
[----:B------:R-:W-:Y:S01]  /*1e140*/  MOV R18, R19 ;  /* 0x0000001300127202 */ /* 0x000fe20000000f00 */
[----:B------:R-:W-:Y:S01]  /*1e150*/  IMAD.MOV.U32 R19, RZ, RZ, RZ ;  /* 0x000000ffff137224 */ /* 0x000fe200078e00ff */
[----:B------:R-:W-:Y:S01]  /*1e160*/  IADD3 R26, P1, PT, R20, R57, RZ ;  /* 0x00000039141a7210 */ /* 0x000fe20007f3e0ff */
[----:B------:R-:W-:Y:S02]  /*1e170*/  IMAD.X R61, RZ, RZ, RZ, P0 ;  /* 0x000000ffff3d7224 */ /* 0x000fe400000e06ff */
[----:B------:R-:W-:-:S04]  /*1e180*/  IMAD.WIDE.U32 R18, R29, R34, R18 ;  /* 0x000000221d127225 */ /* 0x000fc800078e0012 */
[----:B------:R-:W-:Y:S02]  /*1e190*/  IMAD.X R27, RZ, RZ, RZ, P1 ;  /* 0x000000ffff1b7224 */ /* 0x000fe400008e06ff */
[----:B------:R-:W-:-:S04]  /*1e1a0*/  IMAD.WIDE.U32 R60, R30, R32, R60 ;  /* 0x000000201e3c7225 */ /* 0x000fc800078e003c */
[----:B------:R-:W-:Y:S01]  /*1e1b0*/  IMAD.WIDE.U32 R26, R30, R31, R26 ;  /* 0x0000001f1e1a7225 */ /* 0x000fe200078e001a */
[----:B------:R-:W-:-:S03]  /*1e1c0*/  IADD3 R50, P0, PT, R18, R61, RZ ;  /* 0x0000003d12327210 */ /* 0x000fc60007f1e0ff */
[----:B------:R-:W-:Y:S01]  /*1e1d0*/  IMAD.MOV.U32 R22, RZ, RZ, R19 ;  /* 0x000000ffff167224 */ /* 0x000fe200078e0013 */
[----:B------:R-:W-:Y:S01]  /*1e1e0*/  IADD3 R60, P1, PT, R60, R27, RZ ;  /* 0x0000001b3c3c7210 */ /* 0x000fe20007f3e0ff */
[----:B------:R-:W-:Y:S02]  /*1e1f0*/  HFMA2 R27, -RZ, RZ, 0, 0 ;  /* 0x00000000ff1b7431 */ /* 0x000fe400000001ff */
        /* <DEDUP_REMOVED lines=11> */
[----:B------:R-:W-:Y:S02]  /*1e2b0*/  IMAD.X R51, RZ, RZ, RZ, P1 ;  /* 0x000000ffff337224 */ /* 0x000fe400008e06ff */
        /* <DEDUP_REMOVED lines=8> */
[----:B------:R-:W-:Y:S02]  /*1e340*/  IADD3.X R67, PT, PT, RZ, RZ, RZ, P0, !PT ;  /* 0x000000ffff437210 */ /* 0x000fe400007fe4ff */
        /* <DEDUP_REMOVED lines=100> */
[----:B------:R-:W-:Y:S01]  /*1e990*/  IMAD.MOV.U32 R19, RZ, RZ, RZ ;  /* 0x000000ffff137224 */ /* 0x000fe200078e00ff */
[----:B------:R-:W-:Y:S01]  /*1e9a0*/  IADD3 R68, P1, PT, R20, R31, RZ ;  /* 0x0000001f14447210 */ /* 0x000fe20007f3e0ff */
[----:B------:R-:W-:Y:S01]  /*1e9b0*/  IMAD.X R83, RZ, RZ, RZ, P2 ;  /* 0x000000ffff537224 */ /* 0x000fe200010e06ff */
[----:B------:R-:W-:Y:S01]  /*1e9c0*/  IADD3 R88, P0, PT, R69, R21, RZ ;  /* 0x0000001545587210 */ /* 0x000fe20007f1e0ff */
[----:B------:R-:W-:-:S03]  /*1e9d0*/  IMAD.WIDE.U32 R20, R22, 0x3d1, RZ ;  /* 0x000003d116147825 */ /* 0x000fc600078e00ff */
[----:B------:R-:W-:Y:S01]  /*1e9e0*/  IADD3.X R89, PT, PT, RZ, RZ, RZ, P0, !PT ;  /* 0x000000ffff597210 */ /* 0x000fe200007fe4ff */
[----:B------:R-:W-:Y:S02]  /*1e9f0*/  IMAD.X R69, RZ, RZ, RZ, P1 ;  /* 0x000000ffff457224 */ /* 0x000fe400008e06ff */
[----:B------:R-:W-:-:S04]  /*1ea00*/  IMAD.WIDE.U32 R82, R32, R36, R82 ;  /* 0x0000002420527225 */ /* 0x000fc800078e0052 */
[----:B------:R-:W-:-:S04]  /*1ea10*/  IMAD.WIDE.U32 R68, R34, R35, R68 ;  /* 0x0000002322447225 */ /* 0x000fc800078e0044 */
[----:B------:R-:W-:Y:S01]  /*1ea20*/  IMAD.WIDE.U32 R88, R34, R36, R88 ;  /* 0x0000002422587225 */ /* 0x000fe200078e0058 */
[----:B------:R-:W-:-:S03]  /*1ea30*/  IADD3 R30, P0, PT, R68, R83, RZ ;  /* 0x00000053441e7210 */ /* 0x000fc60007f1e0ff */
[----:B------:R-:W-:Y:S01]  /*1ea40*/  IMAD.IADD R17, R54, 0x1, R20 ;  /* 0x0000000136117824 */ /* 0x000fe200078e0214 */
[----:B------:R-:W-:Y:S01]  /*1ea50*/  IADD3 R68, P1, PT, R88, R69, RZ ;  /* 0x0000004558447210 */ /* 0x000fe20007f3e0ff */
[----:B------:R-:W-:Y:S02]  /*1ea60*/  IMAD.IADD R20, R21, 0x1, R19 ;  /* 0x0000000115147824 */ /* 0x000fe400078e0213 */
[----:B------:R-:W-:Y:S01]  /*1ea70*/  IMAD.X R31, RZ, RZ, RZ, P0 ;  /* 0x000000ffff1f7224 */ /* 0x000fe200000e06ff */
[----:B------:R-:W-:Y:S01]  /*1ea80*/  ISETP.GE.U32.AND P0, PT, R17, R54, PT ;  /* 0x000000361100720c */ /* 0x000fe20003f06070 */
[----:B------:R-:W-:Y:S01]  /*1ea90*/  IMAD.MOV.U32 R21, RZ, RZ, RZ ;  /* 0x000000ffff157224 */ /* 0x000fe200078e00ff */
[----:B------:R-:W-:Y:S01]  /*1eaa0*/  IADD3.X R69, PT, PT, RZ, RZ, RZ, P1, !PT ;  /* 0x000000ffff457210 */ /* 0x000fe20000ffe4ff */
[----:B------:R-:W-:Y:S01]  /*1eab0*/  IMAD.WIDE.U32 R30, R33, R36, R30 ;  /* 0x00000024211e7225 */ /* 0x000fe200078e001e */
[----:B------:R-:W-:-:S03]  /*1eac0*/  SEL R19, RZ, 0x1, P0 ;  /* 0x00000001ff137807 */ /* 0x000fc60000000000 */
[----:B------:R-:W-:-:S04]  /*1ead0*/  IMAD.WIDE.U32 R20, R18, 0x3d1, R20 ;  /* 0x000003d112147825 */ /* 0x000fc800078e0014 */
[----:B------:R-:W-:Y:S01]  /*1eae0*/  IMAD.WIDE.U32 R68, R35, R35, R68 ;  /* 0x0000002323447225 */ /* 0x000fe200078e0044 */
[----:B------:R-:W-:-:S03]  /*1eaf0*/  IADD3 R58, P2, P3, R20, R58, R19 ;  /* 0x0000003a143a7210 */ /* 0x000fc60007b5e013 */
[----:B------:R-:W-:Y:S01]  /*1eb00*/  IMAD.MOV.U32 R20, RZ, RZ, RZ ;  /* 0x000000ffff147224 */ /* 0x000fe200078e00ff */
[----:B------:R-:W-:Y:S01]  /*1eb10*/  IADD3 R32, P0, PT, R68, R31, RZ ;  /* 0x0000001f44207210 */ /* 0x000fe20007f1e0ff */
[----:B------:R-:W-:Y:S01]  /*1eb20*/  IMAD.IADD R25, R22, 0x1, R58 ;  /* 0x0000000116197824 */ /* 0x000fe200078e023a */
[----:B------:R-:W-:Y:S01]  /*1eb30*/  IADD3 R68, P1, PT, R89, R69, RZ ;  /* 0x0000004559447210 */ /* 0x000fe20007f3e0ff */
[----:B------:R-:W-:Y:S01]  /*1eb40*/  IMAD.IADD R20, R21, 0x1, R20 ;  /* 0x0000000115147824 */ /* 0x000fe200078e0214 */
[----:B------:R-:W-:Y:S01]  /*1eb50*/  IADD3.X R19, PT, PT, RZ, RZ, RZ, P2, P3 ;  /* 0x000000ffff137210 */ /* 0x000fe200017e64ff */
[----:B------:R-:W-:Y:S01]  /*1eb60*/  IMAD.MOV.U32 R21, RZ, RZ, RZ ;  /* 0x000000ffff157224 */ /* 0x000fe200078e00ff */
[----:B------:R-:W-:Y:S01]  /*1eb70*/  IADD3.X R69, PT, PT, RZ, RZ, RZ, P1, !PT ;  /* 0x000000ffff457210 */ /* 0x000fe20000ffe4ff */
[----:B------:R-:W-:Y:S01]  /*1eb80*/  IMAD.X R33, RZ, RZ, RZ, P0 ;  /* 0x000000ffff217224 */ /* 0x000fe200000e06ff */
[----:B------:R-:W-:Y:S01]  /*1eb90*/  ISETP.GE.U32.AND P0, PT, R25, R58, PT ;  /* 0x0000003a1900720c */ /* 0x000fe20003f06070 */
[----:B------:R-:W-:-:S03]  /*1eba0*/  IMAD.WIDE.U32 R20, R82, 0x3d1, R20 ;  /* 0x000003d152147825 */ /* 0x000fc600078e0014 */
[----:B------:R-:W-:Y:S01]  /*1ebb0*/  SEL R27, RZ, 0x1, P0 ;  /* 0x00000001ff1b7807 */ /* 0x000fe20000000000 */
[----:B------:R-:W-:Y:S01]  /*1ebc0*/  IMAD.MOV.U32 R23, RZ, RZ, RZ ;  /* 0x000000ffff177224 */ /* 0x000fe200078e00ff */
[----:B------:R-:W-:Y:S01]  /*1ebd0*/  IADD3 R56, P1, P2, R20, R19, R56 ;  /* 0x0000001314387210 */ /* 0x000fe20007a3e038 */
[----:B------:R-:W-:-:S03]  /*1ebe0*/  IMAD.WIDE.U32 R32, R34, R36, R32 ;  /* 0x0000002422207225 */ /* 0x000fc600078e0020 */
[----:B------:R-:W-:Y:S01]  /*1ebf0*/  IADD3.X R19, PT, PT, RZ, RZ, RZ, P1, P2 ;  /* 0x000000ffff137210 */ /* 0x000fe20000fe44ff */
[----:B------:R-:W-:Y:S01]  /*1ec00*/  IMAD.WIDE.U32 R68, R35, R36, R68 ;  /* 0x0000002423447225 */ /* 0x000fe200078e0044 */
[----:B------:R-:W-:-:S03]  /*1ec10*/  IADD3 R27, P2, P3, R18, R56, R27 ;  /* 0x00000038121b7210 */ /* 0x000fc60007b5e01b */
[----:B------:R-:W-:Y:S01]  /*1ec20*/  IMAD.IADD R22, R21, 0x1, R23 ;  /* 0x0000000115167824 */ /* 0x000fe200078e0217 */
[----:B------:R-:W-:Y:S01]  /*1ec30*/  IADD3 R20, P0, PT, R68, R33, RZ ;  /* 0x0000002144147210 */ /* 0x000fe20007f1e0ff */
[----:B------:R-:W-:Y:S02]  /*1ec40*/  IMAD.MOV.U32 R23, RZ, RZ, RZ ;  /* 0x000000ffff177224 */ /* 0x000fe400078e00ff */
[----:B------:R-:W-:Y:S01]  /*1ec50*/  IMAD.MOV.U32 R31, RZ, RZ, RZ ;  /* 0x000000ffff1f7224 */ /* 0x000fe200078e00ff */
[----:B------:R-:W-:Y:S01]  /*1ec60*/  IADD3.X R21, PT, PT, RZ, RZ, RZ, P0, !PT ;  /* 0x000000ffff157210 */ /* 0x000fe200007fe4ff */
[----:B------:R-:W-:-:S04]  /*1ec70*/  IMAD.WIDE.U32 R22, R30, 0x3d1, R22 ;  /* 0x000003d11e167825 */ /* 0x000fc800078e0016 */
[----:B------:R-:W-:Y:S01]  /*1ec80*/  IMAD.IADD R18, R23, 0x1, R29 ;  /* 0x0000000117127824 */ /* 0x000fe200078e021d */
[----:B------:R-:W-:Y:S01]  /*1ec90*/  IADD3 R22, P0, P1, R22, R19, R26 ;  /* 0x0000001316167210 */ /* 0x000fe2000791e01a */
[----:B------:R-:W-:Y:S01]  /*1eca0*/  IMAD.MOV.U32 R19, RZ, RZ, RZ ;  /* 0x000000ffff137224 */ /* 0x000fe200078e00ff */
[----:B------:R-:W-:Y:S01]  /*1ecb0*/  IADD3.X R23, PT, PT, RZ, RZ, RZ, P2, P3 ;  /* 0x000000ffff177210 */ /* 0x000fe200017e64ff */
[----:B------:R-:W-:Y:S01]  /*1ecc0*/  IMAD.WIDE.U32 R20, R35, R36, R20 ;  /* 0x0000002423147225 */ /* 0x000fe200078e0014 */
[----:B------:R-:W-:Y:S02]  /*1ecd0*/  IADD3.X R29, PT, PT, RZ, RZ, RZ, P0, P1 ;  /* 0x000000ffff1d7210 */ /* 0x000fe400007e24ff */
[----:B------:R-:W-:Y:S01]  /*1ece0*/  IADD3 R82, P3, P4, R82, R23, R22 ;  /* 0x0000001752527210 */ /* 0x000fe20007c7e016 */
[----:B------:R-:W-:Y:S01]  /*1ecf0*/  IMAD.WIDE.U32 R18, R32, 0x3d1, R18 ;  /* 0x000003d120127825 */ /* 0x000fe200078e0012 */
[----:B------:R-:W-:-:S03]  /*1ed00*/  MOV R23, RZ ;  /* 0x000000ff00177202 */ /* 0x000fc60000000f00 */
[----:B------:R-:W-:Y:S01]  /*1ed10*/  IMAD.IADD R22, R19, 0x1, R31 ;  /* 0x0000000113167824 */ /* 0x000fe200078e021f */
[----:B------:R-:W-:Y:S01]  /*1ed20*/  IADD3 R60, P1, P2, R18, R29, R60 ;  /* 0x0000001d123c7210 */ /* 0x000fe20007a3e03c */
[----:B------:R-:W-:Y:S01]  /*1ed30*/  IMAD.MOV.U32 R29, RZ, RZ, RZ ;  /* 0x000000ffff1d7224 */ /* 0x000fe200078e00ff */
[----:B------:R-:W-:Y:S01]  /*1ed40*/  IADD3 R18, P0, PT, R69, R21, RZ ;  /* 0x0000001545127210 */ /* 0x000fe20007f1e0ff */
[----:B------:R-:W-:Y:S01]  /*1ed50*/  IMAD.WIDE.U32 R22, R20, 0x3d1, R22 ;  /* 0x000003d114167825 */ /* 0x000fe200078e0016 */
[----:B------:R-:W-:Y:S02]  /*1ed60*/  IADD3.X R31, PT, PT, RZ, RZ, RZ, P3, P4 ;  /* 0x000000ffff1f7210 */ /* 0x000fe40001fe84ff */
[----:B------:R-:W-:Y:S01]  /*1ed70*/  IADD3.X R21, PT, PT, RZ, RZ, RZ, P1, P2 ;  /* 0x000000ffff157210 */ /* 0x000fe20000fe44ff */
[----:B------:R-:W-:Y:S01]  /*1ed80*/  IMAD.X R19, RZ, RZ, RZ, P0 ;  /* 0x000000ffff137224 */ /* 0x000fe200000e06ff */
[----:B------:R-:W-:Y:S01]  /*1ed90*/  IADD3 R31, P2, P3, R30, R31, R60 ;  /* 0x0000001f1e1f7210 */ /* 0x000fe20007b5e03c */
[----:B------:R-:W-:Y:S01]  /*1eda0*/  IMAD.MOV.U32 R33, RZ, RZ, RZ ;  /* 0x000000ffff217224 */ /* 0x000fe200078e00ff */
[----:B------:R-:W-:Y:S01]  /*1edb0*/  IADD3 R26, P0, P1, R22, R21, R50 ;  /* 0x00000015161a7210 */ /* 0x000fe2000791e032 */
[----:B------:R-:W-:Y:S01]  /*1edc0*/  IMAD.WIDE.U32 R18, R36, R36, R18 ;  /* 0x0000002424127225 */ /* 0x000fe200078e0012 */
[----:B------:R-:W-:-:S03]  /*1edd0*/  IADD3.X R21, PT, PT, RZ, RZ, RZ, P2, P3 ;  /* 0x000000ffff157210 */ /* 0x000fc600017e64ff */
        /* <DEDUP_REMOVED lines=8> */
[----:B------:R-:W-:Y:S01]  /*1ee60*/  HFMA2 R23, -RZ, RZ, 0, 0 ;  /* 0x00000000ff177431 */ /* 0x000fe200000001ff */
[----:B------:R-:W-:Y:S02]  /*1ee70*/  IADD3 R29, P2, P3, R20, R29, R24 ;  /* 0x0000001d141d7210 */ /* 0x000fe40007b5e018 */
[----:B------:R-:W-:Y:S01]  /*1ee80*/  IADD3.X R33, PT, PT, RZ, RZ, RZ, P0, P1 ;  /* 0x000000ffff217210 */ /* 0x000fe200007e24ff */
[----:B------:R-:W-:Y:S01]  /*1ee90*/  IMAD.WIDE.U32 R20, R19, 0x3d1, R22 ;  /* 0x000003d113147825 */ /* 0x000fe200078e0016 */
        /* <DEDUP_REMOVED lines=29> */
[----:B------:R-:W-:-:S05]  /*1f070*/  IMAD.X R29, RZ, RZ, RZ, P0 ;  /* 0x000000ffff1d7224 */ /* 0x000fca00000e06ff */
[----:B------:R-:W-:Y:S01]  /*1f080*/  IADD3 R83, PT, PT, R29, R20, RZ ;  /* 0x000000141d537210 */ /* 0x000fe20007ffe0ff */
[----:B------:R-:W-:-:S03]  /*1f090*/  IMAD.MOV.U32 R20, RZ, RZ, R18 ;  /* 0x000000ffff147224 */ /* 0x000fc600078e0012 */
[----:B------:R-:W-:-:S13]  /*1f0a0*/  ISETP.GE.U32.AND P0, PT, R83, R28, PT ;  /* 0x0000001c5300720c */ /* 0x000fda0003f06070 */
[----:B------:R-:W-:Y:S05]  /*1f0b0*/  @!P0 BRA `(.L_x_86) ;  /* 0x0000000400008947 */ /* 0x000fea0003800000 */
[----:B------:R-:W1:Y:S01]  /*1f0c0*/  LDC R28, c[0x3][0x1c] ;  /* 0x00c00700ff1c7b82 */ /* 0x000e620000000800 */
[----:B------:R-:W-:Y:S01]  /*1f0d0*/  IMAD.MOV.U32 R19, RZ, RZ, R17 ;  /* 0x000000ffff137224 */ /* 0x000fe200078e0011 */
[----:B------:R-:W-:Y:S01]  /*1f0e0*/  MOV R27, R23 ;  /* 0x00000017001b7202 */ /* 0x000fe20000000f00 */
[----:B------:R-:W-:Y:S02]  /*1f0f0*/  IMAD.MOV.U32 R26, RZ, RZ, R22 ;  /* 0x000000ffff1a7224 */ /* 0x000fe400078e0016 */
[----:B------:R-:W-:Y:S02]  /*1f100*/  IMAD.MOV.U32 R25, RZ, RZ, R21 ;  /* 0x000000ffff197224 */ /* 0x000fe400078e0015 */
[----:B------:R-:W-:-:S07]  /*1f110*/  IMAD.MOV.U32 R30, RZ, RZ, R24 ;  /* 0x000000ffff1e7224 */ /* 0x000fce00078e0018 */
.L_x_88:
        /* <DEDUP_REMOVED lines=26> */
.L_x_87:
        /* <DEDUP_REMOVED lines=32> */
.L_x_86:
[----:B------:R-:W-:Y:S01]  /*1f4c0*/  SHF.L.U64.HI R25, R23, 0x1, R36 ;  /* 0x0000000117197819 */ /* 0x000fe20000010224 */
[C---:B------:R-:W-:Y:S01]  /*1f4d0*/  IMAD.SHL.U32 R18, R24.reuse, 0x2, RZ ;  /* 0x0000000218127824 */ /* 0x040fe200078e00ff */
[----:B------:R-:W-:Y:S01]  /*1f4e0*/  SHF.L.U64.HI R26, R24, 0x1, R35 ;  /* 0x00000001181a7819 */ /* 0x000fe20000010223 */
[----:B------:R-:W-:Y:S01]  /*1f4f0*/  IMAD.SHL.U32 R19, R21, 0x2, RZ ;  /* 0x0000000215137824 */ /* 0x000fe200078e00ff */
[----:B------:R-:W-:Y:S01]  /*1f500*/  LOP3.LUT R25, R25, 0x1, RZ, 0xc0, !PT ;  /* 0x0000000119197812 */ /* 0x000fe200078ec0ff */
[----:B------:R-:W-:Y:S01]  /*1f510*/  IMAD.SHL.U32 R27, R23, 0x2, RZ ;  /* 0x00000002171b7824 */ /* 0x000fe200078e00ff */
[----:B------:R-:W-:Y:S02]  /*1f520*/  LOP3.LUT R26, R26, 0x1, RZ, 0xc0, !PT ;  /* 0x000000011a1a7812 */ /* 0x000fe400078ec0ff */
[----:B------:R-:W-:Y:S01]  /*1f530*/  LOP3.LUT R36, R25, 0xfffffffe, R18, 0xf8, !PT ;  /* 0xfffffffe19247812 */ /* 0x000fe200078ef812 */
[C---:B------:R-:W-:Y:S01]  /*1f540*/  IMAD.SHL.U32 R25, R20.reuse, 0x2, RZ ;  /* 0x0000000214197824 */ /* 0x040fe200078e00ff */
[----:B------:R-:W-:-:S02]  /*1f550*/  SHF.L.U64.HI R18, R20, 0x1, R29 ;  /* 0x0000000114127819 */ /* 0x000fc4000001021d */
[----:B------:R-:W-:Y:S01]  /*1f560*/  LOP3.LUT R51, R26, 0xfffffffe, R19, 0xf8, !PT ;  /* 0xfffffffe1a337812 */ /* 0x000fe200078ef813 */
[----:B------:R-:W-:Y:S01]  /*1f570*/  IMAD.MOV.U32 R19, RZ, RZ, RZ ;  /* 0x000000ffff137224 */ /* 0x000fe200078e00ff */
[----:B------:R-:W-:Y:S02]  /*1f580*/  LOP3.LUT R18, R18, 0x1, RZ, 0xc0, !PT ;  /* 0x0000000112127812 */ /* 0x000fe400078ec0ff */
[----:B------:R-:W-:Y:S02]  /*1f590*/  SHF.R.U64 R30, R33, 0x1f, R50 ;  /* 0x0000001f211e7819 */ /* 0x000fe40000001232 */
[----:B------:R-:W-:Y:S01]  /*1f5a0*/  SHF.L.U64.HI R32, R21, 0x1, R32 ;  /* 0x0000000115207819 */ /* 0x000fe20000010220 */
[----:B------:R-:W-:Y:S01]  /*1f5b0*/  IMAD.WIDE.U32 R18, R83, 0x2, R18 ;  /* 0x0000000253127825 */ /* 0x000fe200078e0012 */
[----:B------:R-:W-:Y:S02]  /*1f5c0*/  LOP3.LUT R30, R30, 0x1, RZ, 0xc0, !PT ;  /* 0x000000011e1e7812 */ /* 0x000fe400078ec0ff */
[----:B------:R-:W-:-:S02]  /*1f5d0*/  SHF.L.U64.HI R26, R17, 0x1, R34 ;  /* 0x00000001111a7819 */ /* 0x000fc40000010222 */
[----:B------:R-:W-:Y:S02]  /*1f5e0*/  ISETP.GT.U32.AND P0, PT, R18, -0x1, PT ;  /* 0xffffffff1200780c */ /* 0x000fe40003f04070 */
[----:B------:R-:W-:Y:S01]  /*1f5f0*/  LOP3.LUT R35, R30, 0xfffffffe, R27, 0xf8, !PT ;  /* 0xfffffffe1e237812 */ /* 0x000fe200078ef81b */
[----:B------:R-:W-:Y:S01]  /*1f600*/  IMAD.SHL.U32 R27, R17, 0x2, RZ ;  /* 0x00000002111b7824 */ /* 0x000fe200078e00ff */
[----:B------:R-:W-:Y:S02]  /*1f610*/  ISETP.GT.U32.AND.EX P0, PT, R19, RZ, PT, P0 ;  /* 0x000000ff1300720c */ /* 0x000fe40003f04100 */
[C---:B------:R-:W-:Y:S01]  /*1f620*/  SHF.L.U64.HI R30, R22.reuse, 0x1, R31 ;  /* 0x00000001161e7819 */ /* 0x040fe2000001021f */
[----:B------:R-:W-:Y:S01]  /*1f630*/  IMAD.MOV.U32 R31, RZ, RZ, R51 ;  /* 0x000000ffff1f7224 */ /* 0x000fe200078e0033 */
[----:B------:R-:W-:Y:S02]  /*1f640*/  SHF.L.U32 R29, R22, 0x1, RZ ;  /* 0x00000001161d7819 */ /* 0x000fe400000006ff */
[----:B------:R-:W-:-:S02]  /*1f650*/  LOP3.LUT R32, R32, 0x1, RZ, 0xc0, !PT ;  /* 0x0000000120207812 */ /* 0x000fc400078ec0ff */
[----:B------:R-:W-:Y:S02]  /*1f660*/  LOP3.LUT R30, R30, 0x1, RZ, 0xc0, !PT ;  /* 0x000000011e1e7812 */ /* 0x000fe400078ec0ff */
[----:B------:R-:W-:Y:S02]  /*1f670*/  LOP3.LUT R26, R26, 0x1, RZ, 0xc0, !PT ;  /* 0x000000011a1a7812 */ /* 0x000fe400078ec0ff */
[----:B------:R-:W-:Y:S01]  /*1f680*/  LOP3.LUT R50, R32, 0xfffffffe, R29, 0xf8, !PT ;  /* 0xfffffffe20327812 */ /* 0x000fe200078ef81d */
[----:B------:R-:W-:Y:S01]  /*1f690*/  IMAD.MOV.U32 R32, RZ, RZ, R36 ;  /* 0x000000ffff207224 */ /* 0x000fe200078e0024 */
        /* <DEDUP_REMOVED lines=35> */
.L_x_89:
        /* <DEDUP_REMOVED lines=24> */
.L_x_90:
[----:B------:R-:W-:-:S04]  /*1fa50*/  IADD3 R33, PT, PT, R18, R33, RZ ;  /* 0x0000002112217210 */ /* 0x000fc80007ffe0ff */
        /* <DEDUP_REMOVED lines=47> */
.L_x_91:
[----:B------:R-:W1:Y:S01]  /*1fd50*/  LDC R17, c[0x3][0x4] ;  /* 0x00c00100ff117b82 */ /* 0x000e620000000800 */
[----:B------:R-:W-:-:S05]  /*1fd60*/  IADD3 R33, P0, PT, R33, -R6, RZ ;  /* 0x8000000621217210 */ /* 0x000fca0007f1e0ff */
[----:B------:R-:W-:Y:S02]  /*1fd70*/  IMAD.X R6, RZ, RZ, ~R7, P0 ;  /* 0x000000ffff067224 */ /* 0x000fe400000e0e07 */
[----:B------:R-:W-:-:S03]  /*1fd80*/  IMAD.MOV.U32 R7, RZ, RZ, -0x1 ;  /* 0xffffffffff077424 */ /* 0x000fc600078e00ff */
        /* <DEDUP_REMOVED lines=20> */
.L_x_92:
[----:B------:R-:W-:-:S04]  /*1fed0*/  IMAD.WIDE.U32 R52, R33, R33, RZ ;  /* 0x0000002121347225 */ /* 0x000fc800078e00ff */
[----:B------:R-:W-:Y:S02]  /*1fee0*/  IMAD.MOV.U32 R6, RZ, RZ, R53 ;  /* 0x000000ffff067224 */ /* 0x000fe400078e0035 */
[----:B------:R-:W-:Y:S02]  /*1fef0*/  IMAD.MOV.U32 R7, RZ, RZ, RZ ;  /* 0x000000ffff077224 */ /* 0x000fe400078e00ff */
[----:B------:R-:W-:Y:S02]  /*1ff00*/  IMAD.MOV.U32 R27, RZ, RZ, RZ ;  /* 0x000000ffff1b7224 */ /* 0x000fe400078e00ff */
[----:B------:R-:W-:-:S04]  /*1ff10*/  IMAD.WIDE.U32 R6, R33, R97, R6 ;  /* 0x0000006121067225 */ /* 0x000fc800078e0006 */
[----:B------:R-:W-:Y:S01]  /*1ff20*/  IMAD.MOV.U32 R56, RZ, RZ, R6 ;  /* 0x000000ffff387224 */ /* 0x000fe200078e0006 */
[----:B------:R-:W-:Y:S01]  /*1ff30*/  IADD3 R18, PT, PT, R7, R27, RZ ;  /* 0x0000001b07127210 */ /* 0x000fe20007ffe0ff */
[----:B------:R-:W-:Y:S02]  /*1ff40*/  IMAD.MOV.U32 R57, RZ, RZ, RZ ;  /* 0x000000ffff397224 */ /* 0x000fe400078e00ff */
        /* <DEDUP_REMOVED lines=8> */
[----:B------:R-:W-:Y:S01]  /*1ffd0*/  IMAD.MOV.U32 R7, RZ, RZ, RZ ;  /* 0x000000ffff077224 */ /* 0x000fe200078e00ff */
[----:B------:R-:W-:Y:S01]  /*1ffe0*/  IADD3.X R19, PT, PT, RZ, RZ, RZ, P0, !PT ;  /* 0x000000ffff137210 */ /* 0x000fe200007fe4ff */
[----:B------:R-:W-:-:S02]  /*1fff0*/  IMAD.MOV.U32 R29, RZ, RZ, RZ ;  /* 0x000000ffff1d7224 */ /* 0x000fc400078e00ff */
[----:B------:R-:W-:-:S04]  /*20000*/  IMAD.WIDE.U32 R6, R33, R95, R6 ;  /* 0x0000005f21067225 */ /* 0x000fc800078e0006 */
[----:B------:R-:W-:-:S04]  /*20010*/  IMAD.WIDE.U32 R18, R97, R97, R18 ;  /* 0x0000006161127225 */ /* 0x000fc800078e0012 */
[----:B------:R-:W-:Y:S01]  /*20020*/  IMAD.IADD R21, R27, 0x1, R19 ;  /* 0x000000011b157824 */ /* 0x000fe200078e0213 */
[----:B------:R-:W-:Y:S01]  /*20030*/  MOV R50, R18 ;  /* 0x0000001200327202 */ /* 0x000fe20000000f00 */
[----:B------:R-:W-:-:S03]  /*20040*/  IMAD.MOV.U32 R35, RZ, RZ, RZ ;  /* 0x000000ffff237224 */ /* 0x000fc600078e00ff */
[----:B------:R-:W-:Y:S01]  /*20050*/  IADD3 R20, P0, PT, R21, R6, RZ ;  /* 0x0000000615147210 */ /* 0x000fe20007f1e0ff */
[----:B------:R-:W-:-:S04]  /*20060*/  IMAD.WIDE.U32 R50, R33, R72, R50 ;  /* 0x0000004821327225 */ /* 0x000fc800078e0032 */
[----:B------:R-:W-:Y:S02]  /*20070*/  IMAD.X R21, RZ, RZ, RZ, P0 ;  /* 0x000000ffff157224 */ /* 0x000fe400000e06ff */
[----:B------:R-:W-:Y:S02]  /*20080*/  IMAD.IADD R6, R7, 0x1, R29 ;  /* 0x0000000107067824 */ /* 0x000fe400078e021d */
[----:B------:R-:W-:-:S04]  /*20090*/  IMAD.WIDE.U32 R18, R97, R72, R20 ;  /* 0x0000004861127225 */ /* 0x000fc800078e0014 */
[----:B------:R-:W-:Y:S02]  /*200a0*/  IMAD.MOV.U32 R7, RZ, RZ, RZ ;  /* 0x000000ffff077224 */ /* 0x000fe400078e00ff */
        /* <DEDUP_REMOVED lines=12> */
[----:B------:R-:W-:Y:S02]  /*20170*/  IMAD.IADD R17, R53, 0x1, R21 ;  /* 0x0000000135117824 */ /* 0x000fe400078e0215 */
[----:B------:R-:W-:Y:S01]  /*20180*/  IMAD.WIDE.U32 R18, R33, R85, R6 ;  /* 0x0000005521127225 */ /* 0x000fe200078e0006 */
[----:B------:R-:W-:Y:S02]  /*20190*/  IADD3 R7, PT, PT, R29, R23, RZ ;  /* 0x000000171d077210 */ /* 0x000fe40007ffe0ff */
[----:B------:R-:W-:Y:S01]  /*201a0*/  IADD3 R22, P1, PT, R17, R22, RZ ;  /* 0x0000001611167210 */ /* 0x000fe20007f3e0ff */
[----:B------:R-:W-:Y:S01]  /*201b0*/  IMAD.MOV.U32 R21, RZ, RZ, RZ ;  /* 0x000000ffff157224 */ /* 0x000fe200078e00ff */
[----:B------:R-:W-:Y:S01]  /*201c0*/  IADD3 R6, P0, PT, R7, R18, RZ ;  /* 0x0000001207067210 */ /* 0x000fe20007f1e0ff */
[----:B------:R-:W-:Y:S02]  /*201d0*/  IMAD.MOV.U32 R17, RZ, RZ, RZ ;  /* 0x000000ffff117224 */ /* 0x000fe400078e00ff */
[----:B------:R-:W-:-:S02]  /*201e0*/  IMAD.X R23, RZ, RZ, RZ, P1 ;  /* 0x000000ffff177224 */ /* 0x000fc400008e06ff */
[----:B------:R-:W-:Y:S01]  /*201f0*/  IMAD.WIDE.U32 R20, R33, R95, R20 ;  /* 0x0000005f21147225 */ /* 0x000fe200078e0014 */
[----:B------:R-:W-:-:S03]  /*20200*/  IADD3 R18, PT, PT, R19, R17, RZ ;  /* 0x0000001113127210 */ /* 0x000fc60007ffe0ff */
[----:B------:R-:W-:Y:S02]  /*20210*/  IMAD.X R7, RZ, RZ, RZ, P0 ;  /* 0x000000ffff077224 */ /* 0x000fe400000e06ff */
[----:B------:R-:W-:-:S04]  /*20220*/  IMAD.WIDE.U32 R22, R72, R72, R22 ;  /* 0x0000004848167225 */ /* 0x000fc800078e0016 */
[----:B------:R-:W-:Y:S02]  /*20230*/  IMAD.IADD R21, R29, 0x1, R21 ;  /* 0x000000011d157824 */ /* 0x000fe400078e0215 */
[----:B------:R-:W-:-:S03]  /*20240*/  IMAD.WIDE.U32 R24, R97, R88, R6 ;  /* 0x0000005861187225 */ /* 0x000fc600078e0006 */
[----:B------:R-:W-:Y:S01]  /*20250*/  IADD3 R6, P0, PT, R21, R22, RZ ;  /* 0x0000001615067210 */ /* 0x000fe20007f1e0ff */
[----:B------:R-:W-:Y:S02]  /*20260*/  IMAD.MOV.U32 R19, RZ, RZ, RZ ;  /* 0x000000ffff137224 */ /* 0x000fe400078e00ff */
[----:B------:R-:W-:Y:S02]  /*20270*/  HFMA2 R21, -RZ, RZ, 0, 0 ;  /* 0x00000000ff157431 */ /* 0x000fe400000001ff */
        /* <DEDUP_REMOVED lines=17> */
[----:B------:R-:W-:Y:S01]  /*20390*/  IMAD.MOV.U32 R34, RZ, RZ, R6 ;  /* 0x000000ffff227224 */ /* 0x000fe200078e0006 */
[----:B------:R-:W-:Y:S01]  /*203a0*/  IADD3 R18, P1, PT, R25, R18, RZ ;  /* 0x0000001219127210 */ /* 0x000fe20007f3e0ff */
[----:B------:R-:W-:-:S04]  /*203b0*/  IMAD.WIDE.U32 R22, R83, R33, R22 ;  /* 0x0000002153167225 */ /* 0x000fc800078e0016 */
        /* <DEDUP_REMOVED lines=39> */
[C---:B------:R-:W-:Y:S01]  /*20630*/  IMAD.IADD R25, R51.reuse, 0x1, R25 ;  /* 0x0000000133197824 */ /* 0x040fe200078e0219 */
        /* <DEDUP_REMOVED lines=56> */
[----:B------:R-:W-:-:S04]  /*209c0*/  IMAD.WIDE.U32 R22, R83, R33, R22 ;  /* 0x0000002153167225 */ /* 0x000fc800078e0016 */
        /* <DEDUP_REMOVED lines=12> */
[----:B------:R-:W-:-:S04]  /*20a90*/  IMAD.WIDE.U32 R54, R83, R97, R54 ;  /* 0x0000006153367225 */ /* 0x000fc800078e0036 */
[----:B------:R-:W-:Y:S01]  /*20aa0*/  IMAD.X R19, RZ, RZ, RZ, P0 ;  /* 0x000000ffff137224 */ /* 0x000fe200000e06ff */
[----:B------:R-:W-:Y:S01]  /*20ab0*/  IADD3 R6, P0, PT, R6, R25, RZ ;  /* 0x0000001906067210 */ /* 0x000fe20007f1e0ff */
[----:B------:R-:W-:Y:S01]  /*20ac0*/  IMAD.WIDE.U32 R60, R95, R75, R60 ;  /* 0x0000004b5f3c7225 */ /* 0x000fe200078e003c */
[----:B------:R-:W-:-:S03]  /*20ad0*/  IADD3 R27, PT, PT, R27, R55, RZ ;  /* 0x000000371b1b7210 */ /* 0x000fc60007ffe0ff */
[----:B------:R-:W-:-:S04]  /*20ae0*/  IMAD.WIDE.U32 R18, R85, R85, R18 ;  /* 0x0000005555127225 */ /* 0x000fc800078e0012 */
[----:B------:R-:W-:Y:S02]  /*20af0*/  IMAD.IADD R59, R21, 0x1, R61 ;  /* 0x00000001153b7824 */ /* 0x000fe400078e023d */
[----:B------:R-:W-:Y:S01]  /*20b00*/  IMAD.X R7, RZ, RZ, RZ, P0 ;  /* 0x000000ffff077224 */ /* 0x000fe200000e06ff */
[----:B------:R-:W-:Y:S01]  /*20b10*/  IADD3 R60, P0, PT, R27, R60, RZ ;  /* 0x0000003c1b3c7210 */ /* 0x000fe20007f1e0ff */
[----:B------:R-:W-:Y:S01]  /*20b20*/  IMAD.IADD R19, R17, 0x1, R19 ;  /* 0x0000000111137824 */ /* 0x000fe200078e0213 */
[----:B------:R-:W-:Y:S01]  /*20b30*/  IADD3 R58, P1, PT, R59, R18, RZ ;  /* 0x000000123b3a7210 */ /* 0x000fe20007f3e0ff */
[----:B------:R-:W-:-:S03]  /*20b40*/  IMAD.WIDE.U32 R6, R83, R88, R6 ;  /* 0x0000005853067225 */ /* 0x000fc600078e0006 */
[----:B------:R-:W-:Y:S01]  /*20b50*/  IADD3.X R59, PT, PT, RZ, RZ, RZ, P1, !PT ;  /* 0x000000ffff3b7210 */ /* 0x000fe20000ffe4ff */
[----:B------:R-:W-:Y:S01]  /*20b60*/  IMAD.X R61, RZ, RZ, RZ, P0 ;  /* 0x000000ffff3d7224 */ /* 0x000fe200000e06ff */
[----:B------:R-:W-:Y:S01]  /*20b70*/  IADD3 R18, P0, PT, R19, R6, RZ ;  /* 0x0000000613127210 */ /* 0x000fe20007f1e0ff */
[----:B------:R-:W-:Y:S02]  /*20b80*/  IMAD.MOV.U32 R23, RZ, RZ, RZ ;  /* 0x000000ffff177224 */ /* 0x000fe400078e00ff */
[----:B------:R-:W-:-:S04]  /*20b90*/  IMAD.WIDE.U32 R60, R83, R72, R60 ;  /* 0x00000048533c7225 */ /* 0x000fc800078e003c */
[----:B------:R-:W-:-:S04]  /*20ba0*/  IMAD.WIDE.U32 R26, R54, 0x3d1, RZ ;  /* 0x000003d1361a7825 */ /* 0x000fc800078e00ff */
[----:B------:R-:W-:Y:S02]  /*20bb0*/  IMAD.X R19, RZ, RZ, RZ, P0 ;  /* 0x000000ffff137224 */ /* 0x000fe400000e06ff */
[----:B------:R-:W-:-:S04]  /*20bc0*/  IMAD.WIDE.U32 R58, R88, R75, R58 ;  /* 0x0000004b583a7225 */ /* 0x000fc800078e003a */
[----:B------:R-:W-:Y:S02]  /*20bd0*/  IMAD.IADD R53, R53, 0x1, R61 ;  /* 0x0000000135357824 */ /* 0x000fe400078e023d */
[----:B------:R-:W-:Y:S02]  /*20be0*/  IMAD.IADD R6, R27, 0x1, R23 ;  /* 0x000000011b067824 */ /* 0x000fe400078e0217 */
[----:B------:R-:W-:Y:S01]  /*20bf0*/  IMAD.IADD R23, R52, 0x1, R26 ;  /* 0x0000000134177824 */ /* 0x000fe200078e021a */
[----:B------:R-:W-:Y:S01]  /*20c00*/  IADD3 R58, P2, PT, R53, R58, RZ ;  /* 0x0000003a353a7210 */ /* 0x000fe20007f5e0ff */
[----:B------:R-:W-:Y:S01]  /*20c10*/  IMAD.WIDE.U32 R18, R85, R75, R18 ;  /* 0x0000004b55127225 */ /* 0x000fe200078e0012 */
[----:B------:R-:W-:Y:S02]  /*20c20*/  IADD3 R26, PT, PT, R51, R7, RZ ;  /* 0x00000007331a7210 */ /* 0x000fe40007ffe0ff */
[----:B------:R-:W-:Y:S01]  /*20c30*/  ISETP.GE.U32.AND P0, PT, R23, R52, PT ;  /* 0x000000341700720c */ /* 0x000fe20003f06070 */
[----:B------:R-:W-:-:S02]  /*20c40*/  IMAD.IADD R25, R21, 0x1, R59 ;  /* 0x0000000115197824 */ /* 0x000fc400078e023b */
[----:B------:R-:W-:Y:S01]  /*20c50*/  IMAD.IADD R19, R21, 0x1, R19 ;  /* 0x0000000115137824 */ /* 0x000fe200078e0213 */
[----:B------:R-:W-:Y:S01]  /*20c60*/  SEL R57, RZ, 0x1, P0 ;  /* 0x00000001ff397807 */ /* 0x000fe20000000000 */
[----:B------:R-:W-:Y:S01]  /*20c70*/  IMAD.MOV.U32 R7, RZ, RZ, RZ ;  /* 0x000000ffff077224 */ /* 0x000fe200078e00ff */
[----:B------:R-:W-:Y:S01]  /*20c80*/  IADD3 R18, P1, PT, R25, R18, RZ ;  /* 0x0000001219127210 */ /* 0x000fe20007f3e0ff */
[----:B------:R-:W-:Y:S01]  /*20c90*/  IMAD.X R59, RZ, RZ, RZ, P2 ;  /* 0x000000ffff3b7224 */ /* 0x000fe200010e06ff */
[----:B------:R-:W-:Y:S01]  /*20ca0*/  IADD3 R26, P0, PT, R19, R26, RZ ;  /* 0x0000001a131a7210 */ /* 0x000fe20007f1e0ff */
[----:B------:R-:W-:-:S04]  /*20cb0*/  IMAD.WIDE.U32 R6, R60, 0x3d1, R6 ;  /* 0x000003d13c067825 */ /* 0x000fc800078e0006 */
[----:B------:R-:W-:Y:S01]  /*20cc0*/  IMAD.X R19, RZ, RZ, RZ, P1 ;  /* 0x000000ffff137224 */ /* 0x000fe200008e06ff */
[----:B------:R-:W-:Y:S01]  /*20cd0*/  IADD3 R57, P2, P3, R6, R56, R57 ;  /* 0x0000003806397210 */ /* 0x000fe20007b5e039 */
[----:B------:R-:W-:-:S04]  /*20ce0*/  IMAD.WIDE.U32 R58, R83, R95, R58 ;  /* 0x0000005f533a7225 */ /* 0x000fc800078e003a */
[----:B------:R-:W-:Y:S01]  /*20cf0*/  HFMA2 R6, -RZ, RZ, 0, 0 ;  /* 0x00000000ff067431 */ /* 0x000fe200000001ff */
[----:B------:R-:W-:Y:S01]  /*20d00*/  IADD3.X R25, PT, PT, RZ, RZ, RZ, P2, P3 ;  /* 0x000000ffff197210 */ /* 0x000fe200017e64ff */
[----:B------:R-:W-:Y:S02]  /*20d10*/  IMAD.X R27, RZ, RZ, RZ, P0 ;  /* 0x000000ffff1b7224 */ /* 0x000fe400000e06ff */
[----:B------:R-:W-:-:S04]  /*20d20*/  IMAD.WIDE.U32 R18, R85, R75, R18 ;  /* 0x0000004b55127225 */ /* 0x000fc800078e0012 */
[----:B------:R-:W-:Y:S02]  /*20d30*/  IMAD.IADD R29, R29, 0x1, R59 ;  /* 0x000000011d1d7824 */ /* 0x000fe400078e023b */
[----:B------:R-:W-:-:S03]  /*20d40*/  IMAD.WIDE.U32 R26, R83, R85, R26 ;  /* 0x00000055531a7225 */ /* 0x000fc600078e001a */
[----:B------:R-:W-:Y:S01]  /*20d50*/  IADD3 R18, P1, PT, R29, R18, RZ ;  /* 0x000000121d127210 */ /* 0x000fe20007f3e0ff */
[----:B------:R-:W-:Y:S02]  /*20d60*/  IMAD.IADD R53, R21, 0x1, R19 ;  /* 0x0000000115357824 */ /* 0x000fe400078e0213 */
[----:B------:R-:W-:Y:S01]  /*20d70*/  IMAD.IADD R6, R7, 0x1, R6 ;  /* 0x0000000107067824 */ /* 0x000fe200078e0206 */
[----:B------:R-:W-:Y:S01]  /*20d80*/  MOV R7, RZ ;  /* 0x000000ff00077202 */ /* 0x000fe20000000f00 */
[----:B------:R-:W-:Y:S01]  /*20d90*/  IMAD.X R19, RZ, RZ, RZ, P1 ;  /* 0x000000ffff137224 */ /* 0x000fe200008e06ff */
[----:B------:R-:W-:Y:S01]  /*20da0*/  IADD3 R52, P0, PT, R53, R26, RZ ;  /* 0x0000001a35347210 */ /* 0x000fe20007f1e0ff */
[----:B------:R-:W-:Y:S02]  /*20db0*/  IMAD.IADD R54, R57, 0x1, R54 ;  /* 0x0000000139367824 */ /* 0x000fe400078e0236 */
[----:B------:R-:W-:-:S04]  /*20dc0*/  IMAD.WIDE.U32 R18, R83, R88, R18 ;  /* 0x0000005853127225 */ /* 0x000fc800078e0012 */
[----:B------:R-:W-:Y:S01]  /*20dd0*/  IMAD.X R53, RZ, RZ, RZ, P0 ;  /* 0x000000ffff357224 */ /* 0x000fe200000e06ff */
[----:B------:R-:W-:Y:S01]  /*20de0*/  ISETP.GE.U32.AND P0, PT, R54, R57, PT ;  /* 0x000000393600720c */ /* 0x000fe20003f06070 */
[----:B------:R-:W-:-:S04]  /*20df0*/  IMAD.WIDE.U32 R6, R58, 0x3d1, R6 ;  /* 0x000003d13a067825 */ /* 0x000fc800078e0006 */
[----:B------:R-:W-:Y:S01]  /*20e00*/  IMAD.WIDE.U32 R52, R75, R75, R52 ;  /* 0x0000004b4b347225 */ /* 0x000fe200078e0034 */
[----:B------:R-:W-:-:S03]  /*20e10*/  IADD3 R25, P3, P2, R6, R25, R50 ;  /* 0x0000001906197210 */ /* 0x000fc60007a7e032 */
[----:B------:R-:W-:Y:S01]  /*20e20*/  IMAD.IADD R51, R51, 0x1, R19 ;  /* 0x0000000133337824 */ /* 0x000fe200078e0213 */
[----:B------:R-:W-:Y:S01]  /*20e30*/  SEL R19, RZ, 0x1, P0 ;  /* 0x00000001ff137807 */ /* 0x000fe20000000000 */
[----:B------:R-:W-:Y:S02]  /*20e40*/  IMAD.IADD R27, R17, 0x1, R27 ;  /* 0x00000001111b7824 */ /* 0x000fe400078e021b */
[----:B------:R-:W-:Y:S01]  /*20e50*/  IMAD.IADD R26, R21, 0x1, R53 ;  /* 0x00000001151a7824 */ /* 0x000fe200078e0235 */
[----:B------:R-:W-:Y:S01]  /*20e60*/  IADD3 R50, P1, PT, R51, R52, RZ ;  /* 0x0000003433327210 */ /* 0x000fe20007f3e0ff */
[----:B------:R-:W-:Y:S02]  /*20e70*/  IMAD.MOV.U32 R6, RZ, RZ, RZ ;  /* 0x000000ffff067224 */ /* 0x000fe400078e00ff */
[----:B------:R-:W-:Y:S01]  /*20e80*/  IMAD.MOV.U32 R53, RZ, RZ, RZ ;  /* 0x000000ffff357224 */ /* 0x000fe200078e00ff */
[----:B------:R-:W-:Y:S01]  /*20e90*/  IADD3 R26, P4, PT, R26, R27, RZ ;  /* 0x0000001b1a1a7210 */ /* 0x000fe20007f9e0ff */
[----:B------:R-:W-:Y:S01]  /*20ea0*/  IMAD.X R51, RZ, RZ, RZ, P1 ;  /* 0x000000ffff337224 */ /* 0x000fe200008e06ff */
[----:B------:R-:W-:Y:S01]  /*20eb0*/  IADD3 R6, PT, PT, R7, R6, RZ ;  /* 0x0000000607067210 */ /* 0x000fe20007ffe0ff */
[----:B------:R-:W-:Y:S01]  /*20ec0*/  IMAD.MOV.U32 R7, RZ, RZ, RZ ;  /* 0x000000ffff077224 */ /* 0x000fe200078e00ff */
[----:B------:R-:W-:Y:S01]  /*20ed0*/  IADD3 R60, P0, P1, R60, R25, R19 ;  /* 0x000000193c3c7210 */ /* 0x000fe2000791e013 */
[----:B------:R-:W-:Y:S01]  /*20ee0*/  IMAD.X R27, RZ, RZ, RZ, P4 ;  /* 0x000000ffff1b7224 */ /* 0x000fe200020e06ff */
[----:B------:R-:W-:Y:S01]  /*20ef0*/  IADD3.X R19, PT, PT, RZ, RZ, RZ, P3, P2 ;  /* 0x000000ffff137210 */ /* 0x000fe20001fe44ff */
[----:B------:R-:W-:Y:S01]  /*20f00*/  IMAD.WIDE.U32 R50, R83, R85, R50 ;  /* 0x0000005553327225 */ /* 0x000fe200078e0032 */
[----:B------:R-:W1:Y:S03]  /*20f10*/  LDC R25, c[0x3][0x4] ;  /* 0x00c00100ff197b82 */ /* 0x000e660000000800 */
[----:B------:R-:W-:-:S04]  /*20f20*/  IMAD.WIDE.U32 R6, R18, 0x3d1, R6 ;  /* 0x000003d112067825 */ /* 0x000fc800078e0006 */
[----:B------:R-:W-:Y:S01]  /*20f30*/  IMAD.WIDE.U32 R26, R83, R75, R26 ;  /* 0x0000004b531a7225 */ /* 0x000fe200078e001a */
[----:B------:R-:W-:Y:S02]  /*20f40*/  IADD3 R20, P3, P2, R6, R19, R20 ;  /* 0x0000001306147210 */ /* 0x000fe40007a7e014 */
[----:B------:R-:W-:Y:S01]  /*20f50*/  IADD3 R52, PT, PT, R7, R53, RZ ;  /* 0x0000003507347210 */ /* 0x000fe20007ffe0ff */
[----:B------:R-:W-:Y:S01]  /*20f60*/  IMAD.IADD R17, R17, 0x1, R51 ;  /* 0x0000000111117824 */ /* 0x000fe200078e0233 */
[----:B------:R-:W-:Y:S01]  /*20f70*/  IADD3.X R7, PT, PT, RZ, RZ, RZ, P0, P1 ;  /* 0x000000ffff077210 */ /* 0x000fe200007e24ff */
[----:B------:R-:W-:Y:S02]  /*20f80*/  IMAD.MOV.U32 R53, RZ, RZ, RZ ;  /* 0x000000ffff357224 */ /* 0x000fe400078e00ff */
[----:B------:R-:W-:Y:S01]  /*20f90*/  IMAD.MOV.U32 R19, RZ, RZ, RZ ;  /* 0x000000ffff137224 */ /* 0x000fe200078e00ff */
[----:B------:R-:W-:Y:S01]  /*20fa0*/  IADD3 R6, P4, PT, R17, R26, RZ ;  /* 0x0000001a11067210 */ /* 0x000fe20007f9e0ff */
[----:B------:R-:W-:Y:S01]  /*20fb0*/  IMAD.WIDE.U32 R52, R50, 0x3d1, R52 ;  /* 0x000003d132347825 */ /* 0x000fe200078e0034 */
[----:B------:R-:W-:-:S02]  /*20fc0*/  IADD3 R58, P0, P1, R58, R7, R20 ;  /* 0x000000073a3a7210 */ /* 0x000fc4000791e014 */
[----:B------:R-:W-:Y:S01]  /*20fd0*/  IADD3.X R17, PT, PT, RZ, RZ, RZ, P3, P2 ;  /* 0x000000ffff117210 */ /* 0x000fe20001fe44ff */
[----:B------:R-:W-:Y:S02]  /*20fe0*/  IMAD.X R7, RZ, RZ, RZ, P4 ;  /* 0x000000ffff077224 */ /* 0x000fe400020e06ff */
[----:B------:R-:W-:Y:S01]  /*20ff0*/  IMAD.IADD R20, R21, 0x1, R27 ;  /* 0x0000000115147824 */ /* 0x000fe200078e021b */
[----:B------:R-:W-:Y:S01]  /*21000*/  IADD3 R26, P2, P3, R52, R17, R34 ;  /* 0x00000011341a7210 */ /* 0x000fe20007b5e022 */
[----:B------:R-:W-:Y:S01]  /*21010*/  IMAD.WIDE.U32 R6, R83, R75, R6 ;  /* 0x0000004b53067225 */ /* 0x000fe200078e0006 */
[----:B------:R-:W-:-:S03]  /*21020*/  IADD3.X R17, PT, PT, RZ, RZ, RZ, P0, P1 ;  /* 0x000000ffff117210 */ /* 0x000fc600007e24ff */
[----:B------:R-:W-:Y:S01]  /*21030*/  IMAD.IADD R52, R53, 0x1, R19 ;  /* 0x0000000135347824 */ /* 0x000fe200078e0213 */
[----:B------:R-:W-:Y:S01]  /*21040*/  IADD3 R19, PT, PT, R21, R7, RZ ;  /* 0x0000000715137210 */ /* 0x000fe20007ffe0ff */
[----:B------:R-:W-:Y:S01]  /*21050*/  IMAD.MOV.U32 R53, RZ, RZ, RZ ;  /* 0x000000ffff357224 */ /* 0x000fe200078e00ff */
[----:B------:R-:W-:Y:S01]  /*21060*/  IADD3 R26, P1, P0, R18, R17, R26 ;  /* 0x00000011121a7210 */ /* 0x000fe2000783e01a */
[----:B------:R-:W-:Y:S01]  /*21070*/  IMAD.MOV.U32 R17, RZ, RZ, RZ ;  /* 0x000000ffff117224 */ /* 0x000fe200078e00ff */
[----:B------:R-:W-:Y:S01]  /*21080*/  IADD3 R18, P4, PT, R19, R20, RZ ;  /* 0x0000001413127210 */ /* 0x000fe20007f9e0ff */
[----:B------:R-:W-:Y:S01]  /*21090*/  IMAD.WIDE.U32 R20, R6, 0x3d1, R52 ;  /* 0x000003d106147825 */ /* 0x000fe200078e0034 */
[----:B------:R-:W-:Y:S01]  /*210a0*/  IADD3.X R7, PT, PT, RZ, RZ, RZ, P2, P3 ;  /* 0x000000ffff077210 */ /* 0x000fe200017e64ff */
[----:B------:R-:W0:Y:S02]  /*210b0*/  LDC R52, c[0x3][RZ] ;  /* 0x00c00000ff347b82 */ /* 0x000e240000000800 */
[----:B------:R-:W-:Y:S01]  /*210c0*/  IMAD.X R19, RZ, RZ, RZ, P4 ;  /* 0x000000ffff137224 */ /* 0x000fe200020e06ff */
[----:B------:R-:W-:Y:S01]  /*210d0*/  IADD3 R30, P2, P3, R20, R7, R30 ;  /* 0x00000007141e7210 */ /* 0x000fe20007b5e01e */
[----:B------:R-:W-:Y:S01]  /*210e0*/  IMAD.IADD R20, R21, 0x1, R17 ;  /* 0x0000000115147824 */ /* 0x000fe200078e0211 */
[----:B------:R-:W-:Y:S01]  /*210f0*/  IADD3.X R7, PT, PT, RZ, RZ, RZ, P1, P0 ;  /* 0x000000ffff077210 */ /* 0x000fe20000fe04ff */
[----:B------:R-:W-:-:S03]  /*21100*/  IMAD.WIDE.U32 R18, R83, R83, R18 ;  /* 0x0000005353127225 */ /* 0x000fc600078e0012 */
[----:B------:R-:W-:Y:S01]  /*21110*/  IADD3 R50, P0, P1, R50, R7, R30 ;  /* 0x0000000732327210 */ /* 0x000fe2000791e01e */
[----:B------:R-:W-:Y:S01]  /*21120*/  IMAD.MOV.U32 R21, RZ, RZ, RZ ;  /* 0x000000ffff157224 */ /* 0x000fe200078e00ff */
[----:B------:R-:W-:Y:S01]  /*21130*/  IADD3.X R7, PT, PT, RZ, RZ, RZ, P2, P3 ;  /* 0x000000ffff077210 */ /* 0x000fe200017e64ff */
[----:B------:R-:W-:Y:S01]  /*21140*/  IMAD.MOV.U32 R29, RZ, RZ, RZ ;  /* 0x000000ffff1d7224 */ /* 0x000fe200078e00ff */
[----:B------:R-:W-:Y:S01]  /*21150*/  IADD3.X R27, PT, PT, RZ, RZ, RZ, P0, P1 ;  /* 0x000000ffff1b7210 */ /* 0x000fe200007e24ff */
[----:B------:R-:W-:-:S03]  /*21160*/  IMAD.WIDE.U32 R20, R18, 0x3d1, R20 ;  /* 0x000003d112147825 */ /* 0x000fc600078e0014 */
[----:B------:R-:W-:Y:S02]  /*21170*/  IADD3 R24, P0, P1, R20, R7, R24 ;  /* 0x0000000714187210 */ /* 0x000fe4000791e018 */
[----:B------:R-:W-:Y:S01]  /*21180*/  IADD3 R20, PT, PT, R21, R17, RZ ;  /* 0x0000001115147210 */ /* 0x000fe20007ffe0ff */
[----:B------:R-:W-:Y:S01]  /*21190*/  IMAD.MOV.U32 R21, RZ, RZ, RZ ;  /* 0x000000ffff157224 */ /* 0x000fe200078e00ff */
[----:B------:R-:W-:Y:S02]  /*211a0*/  IADD3 R27, P2, P3, R6, R27, R24 ;  /* 0x0000001b061b7210 */ /* 0x000fe40007b5e018 */
[----:B------:R-:W0:Y:S01]  /*211b0*/  LDC R24, c[0x3][0x8] ;  /* 0x00c00200ff187b82 */ /* 0x000e220000000800 */
[----:B------:R-:W-:Y:S01]  /*211c0*/  IMAD.WIDE.U32 R6, R19, 0x3d1, R20 ;  /* 0x000003d113067825 */ /* 0x000fe200078e0014 */
[----:B------:R-:W-:Y:S02]  /*211d0*/  IADD3.X R21, PT, PT, RZ, RZ, RZ, P0, P1 ;  /* 0x000000ffff157210 */ /* 0x000fe400007e24ff */
[----:B------:R-:W-:-:S02]  /*211e0*/  IADD3.X R17, PT, PT, RZ, RZ, RZ, P2, P3 ;  /* 0x000000ffff117210 */ /* 0x000fc400017e64ff */
[----:B------:R-:W-:Y:S01]  /*211f0*/  IADD3 R30, P0, P1, R6, R21, R22 ;  /* 0x00000015061e7210 */ /* 0x000fe2000791e016 */
[----:B------:R-:W-:Y:S01]  /*21200*/  IMAD.MOV.U32 R6, RZ, RZ, RZ ;  /* 0x000000ffff067224 */ /* 0x000fe200078e00ff */
[----:B------:R-:W0:Y:S02]  /*21210*/  LDC R22, c[0x3][0x10] ;  /* 0x00c00400ff167b82 */ /* 0x000e240000000800 */
        /* <DEDUP_REMOVED lines=8> */
[----:B------:R-:W-:-:S04]  /*212a0*/  IMAD.WIDE.U32 R6, R18, 0x3d1, RZ ;  /* 0x000003d112067825 */ /* 0x000fc800078e00ff */
[----:B------:R-:W-:Y:S01]  /*212b0*/  IMAD.X R20, RZ, RZ, R20, P2 ;  /* 0x000000ffff147224 */ /* 0x000fe200010e0614 */
[----:B------:R-:W-:Y:S02]  /*212c0*/  IADD3 R7, PT, PT, R7, R17, RZ ;  /* 0x0000001107077210 */ /* 0x000fe40007ffe0ff */
[----:B------:R-:W-:Y:S02]  /*212d0*/  IADD3 R31, P0, PT, R23, R6, RZ ;  /* 0x00000006171f7210 */ /* 0x000fe40007f1e0ff */
[----:B------:R-:W0:Y:S01]  /*212e0*/  LDC R23, c[0x3][0xc] ;  /* 0x00c00300ff177b82 */ /* 0x000e220000000800 */
[----:B------:R-:W-:Y:S02]  /*212f0*/  IMAD R7, R20, 0x3d1, R7 ;  /* 0x000003d114077824 */ /* 0x000fe400078e0207 */
[----:B------:R-:W-:Y:S02]  /*21300*/  IMAD.X R6, RZ, RZ, RZ, P0 ;  /* 0x000000ffff067224 */ /* 0x000fe400000e06ff */
[----:B------:R-:W-:-:S05]  /*21310*/  IMAD.IADD R7, R18, 0x1, R7 ;  /* 0x0000000112077824 */ /* 0x000fca00078e0207 */
[----:B------:R-:W-:-:S04]  /*21320*/  IADD3 R6, P0, P1, R7, R6, R54 ;  /* 0x0000000607067210 */ /* 0x000fc8000791e036 */
[----:B------:R-:W-:Y:S01]  /*21330*/  IADD3.X R17, PT, PT, RZ, RZ, RZ, P0, P1 ;  /* 0x000000ffff117210 */ /* 0x000fe200007e24ff */
[----:B------:R-:W-:-:S03]  /*21340*/  IMAD.MOV.U32 R51, RZ, RZ, R6 ;  /* 0x000000ffff337224 */ /* 0x000fc600078e0006 */
[----:B------:R-:W-:-:S04]  /*21350*/  IADD3 R17, P0, P1, R20, R17, R60 ;  /* 0x0000001114117210 */ /* 0x000fc8000791e03c */
[----:B------:R-:W-:-:S04]  /*21360*/  IADD3.X R7, PT, PT, RZ, RZ, RZ, P0, P1 ;  /* 0x000000ffff077210 */ /* 0x000fc800007e24ff */
[----:B------:R-:W-:-:S05]  /*21370*/  IADD3 R18, P0, PT, R7, R58, RZ ;  /* 0x0000003a07127210 */ /* 0x000fca0007f1e0ff */
[----:B------:R-:W-:Y:S02]  /*21380*/  IMAD.X R19, RZ, RZ, RZ, P0 ;  /* 0x000000ffff137224 */ /* 0x000fe400000e06ff */
[----:B------:R-:W-:-:S03]  /*21390*/  IMAD.MOV.U32 R35, RZ, RZ, R18 ;  /* 0x000000ffff237224 */ /* 0x000fc600078e0012 */
[----:B------:R-:W-:Y:S01]  /*213a0*/  IADD3 R19, P0, PT, R19, R26, RZ ;  /* 0x0000001a13137210 */ /* 0x000fe20007f1e0ff */
[----:B------:R-:W-:-:S04]  /*213b0*/  HFMA2 R26, -RZ, RZ, 0, 0 ;  /* 0x00000000ff1a7431 */ /* 0x000fc800000001ff */
[----:B------:R-:W-:Y:S02]  /*213c0*/  IMAD.X R21, RZ, RZ, RZ, P0 ;  /* 0x000000ffff157224 */ /* 0x000fe400000e06ff */
[----:B------:R-:W-:-:S03]  /*213d0*/  IMAD.MOV.U32 R34, RZ, RZ, R19 ;  /* 0x000000ffff227224 */ /* 0x000fc600078e0013 */
[----:B------:R-:W-:Y:S02]  /*213e0*/  IADD3 R21, P0, PT, R21, R50, RZ ;  /* 0x0000003215157210 */ /* 0x000fe40007f1e0ff */
[----:B------:R-:W-:-:S03]  /*213f0*/  MOV R50, R17 ;  /* 0x0000001100327202 */ /* 0x000fc60000000f00 */
[----:B------:R-:W-:Y:S02]  /*21400*/  IMAD.X R20, RZ, RZ, RZ, P0 ;  /* 0x000000ffff147224 */ /* 0x000fe400000e06ff */
[----:B------:R-:W-:-:S03]  /*21410*/  IMAD.MOV.U32 R32, RZ, RZ, R21 ;  /* 0x000000ffff207224 */ /* 0x000fc600078e0015 */
[----:B------:R-:W-:Y:S01]  /*21420*/  IADD3 R20, P0, PT, R20, R27, RZ ;  /* 0x0000001b14147210 */ /* 0x000fe20007f1e0ff */
[----:B------:R-:W-:-:S04]  /*21430*/  IMAD.MOV.U32 R27, RZ, RZ, RZ ;  /* 0x000000ffff1b7224 */ /* 0x000fc800078e00ff */
[----:B------:R-:W-:Y:S02]  /*21440*/  IMAD.X R7, RZ, RZ, R30, P0 ;  /* 0x000000ffff077224 */ /* 0x000fe400000e061e */
[----:B------:R-:W-:Y:S02]  /*21450*/  IMAD.MOV.U32 R30, RZ, RZ, RZ ;  /* 0x000000ffff1e7224 */ /* 0x000fe400078e00ff */
[----:B------:R-:W-:Y:S01]  /*21460*/  IMAD.MOV.U32 R36, RZ, RZ, R20 ;  /* 0x000000ffff247224 */ /* 0x000fe200078e0014 */
[----:B------:R-:W-:-:S13]  /*21470*/  ISETP.GE.U32.AND P0, PT, R7, R28, PT ;  /* 0x0000001c0700720c */ /* 0x000fda0003f06070 */
[----:B01----:R-:W-:Y:S05]  /*21480*/  @!P0 BRA `(.L_x_93) ;  /* 0x0000000000e48947 */ /* 0x003fea0003800000 */
[----:B------:R-:W0:Y:S02]  /*21490*/  LDC R28, c[0x3][0x1c] ;  /* 0x00c00700ff1c7b82 */ /* 0x000e240000000800 */
.L_x_95:
        /* <DEDUP_REMOVED lines=26> */
.L_x_94:
        /* <DEDUP_REMOVED lines=26> */
[-C--:B------:R-:W-:Y:S02]  /*217e0*/  IADD3 R7, PT, PT, R7, -R28.reuse, -R6 ;  /* 0x8000001c07077210 */ /* 0x080fe40007ffe806 */
[----:B------:R-:W-:Y:S02]  /*217f0*/  MOV R6, R51 ;  /* 0x0000003300067202 */ /* 0x000fe40000000f00 */
[----:B------:R-:W-:-:S13]  /*21800*/  ISETP.GE.U32.AND P0, PT, R7, R28, PT ;  /* 0x0000001c0700720c */ /* 0x000fda0003f06070 */
[----:B------:R-:W-:Y:S05]  /*21810*/  @P0 BRA `(.L_x_95) ;  /* 0xfffffffc00200947 */ /* 0x000fea000383ffff */
.L_x_93:
[----:B------:R-:W-:Y:S01]  /*21820*/  IADD3 R17, P0, PT, -R93, R31, RZ ;  /* 0x0000001f5d117210 */ /* 0x000fe20007f1e1ff */
[----:B------:R-:W-:-:S03]  /*21830*/  IMAD.MOV.U32 R31, RZ, RZ, -0x1 ;  /* 0xffffffffff1f7424 */ /* 0x000fc600078e00ff */
        /* <DEDUP_REMOVED lines=41> */
.L_x_96:
[----:B------:R-:W-:-:S05]  /*21ad0*/  IADD3 R6, P0, PT, R17, -R93, RZ ;  /* 0x8000005d11067210 */ /* 0x000fca0007f1e0ff */
        /* <DEDUP_REMOVED lines=41> */
.L_x_97:
        /* <DEDUP_REMOVED lines=26> */
[----:B------:R-:W-:-:S04]  /*21f10*/  IADD3 R93, PT, PT, R93, R52, RZ ;  /* 0x000000345d5d7210 */ /* 0x000fc80007ffe0ff */
        /* <DEDUP_REMOVED lines=15> */
.L_x_98:
        /* <DEDUP_REMOVED lines=8> */
[----:B------:R-:W-:Y:S02]  /*22090*/  HFMA2 R63, -RZ, RZ, 0, 0 ;  /* 0x00000000ff3f7431 */ /* 0x000fe400000001ff */
[----:B------:R-:W-:Y:S02]  /*220a0*/  IMAD.MOV.U32 R71, RZ, RZ, RZ ;  /* 0x000000ffff477224 */ /* 0x000fe400078e00ff */
        /* <DEDUP_REMOVED lines=14> */
[----:B------:R-:W-:Y:S01]  /*22190*/  IMAD.IADD R55, R31, 0x1, R59 ;  /* 0x000000011f377824 */ /* 0x000fe200078e023b */
[----:B------:R-:W-:Y:S01]  /*221a0*/  MOV R59, RZ ;  /* 0x000000ff003b7202 */ /* 0x000fe20000000f00 */
[----:B------:R-:W-:-:S03]  /*221b0*/  IMAD.MOV.U32 R87, RZ, RZ, RZ ;  /* 0x000000ffff577224 */ /* 0x000fc600078e00ff */
[----:B------:R-:W-:Y:S01]  /*221c0*/  IADD3 R54, P0, PT, R55, R56, RZ ;  /* 0x0000003837367210 */ /* 0x000fe20007f1e0ff */
[----:B------:R-:W-:-:S04]  /*221d0*/  IMAD.WIDE.U32 R58, R93, R72, R58 ;  /* 0x000000485d3a7225 */ /* 0x000fc800078e003a */
[----:B------:R-:W-:Y:S02]  /*221e0*/  IMAD.X R55, RZ, RZ, RZ, P0 ;  /* 0x000000ffff377224 */ /* 0x000fe400000e06ff */
[----:B------:R-:W-:Y:S02]  /*221f0*/  IMAD.IADD R56, R57, 0x1, R67 ;  /* 0x0000000139387824 */ /* 0x000fe400078e0243 */
[----:B------:R-:W-:-:S04]  /*22200*/  IMAD.WIDE.U32 R54, R97, R86, R54 ;  /* 0x0000005661367225 */ /* 0x000fc800078e0036 */
[----:B------:R-:W-:Y:S02]  /*22210*/  IMAD.IADD R35, R73, 0x1, R59 ;  /* 0x0000000149237824 */ /* 0x000fe400078e023b */
[----:B------:R-:W-:Y:S02]  /*22220*/  HFMA2 R59, -RZ, RZ, 0, 0 ;  /* 0x00000000ff3b7431 */ /* 0x000fe400000001ff */
[----:B------:R-:W-:Y:S02]  /*22230*/  IMAD.MOV.U32 R57, RZ, RZ, RZ ;  /* 0x000000ffff397224 */ /* 0x000fe400078e00ff */
[----:B------:R-:W-:Y:S01]  /*22240*/  IMAD.IADD R51, R63, 0x1, R55 ;  /* 0x000000013f337824 */ /* 0x000fe200078e0237 */
[----:B------:R-:W-:Y:S01]  /*22250*/  IADD3 R54, P1, PT, R35, R54, RZ ;  /* 0x0000003623367210 */ /* 0x000fe20007f3e0ff */
[----:B------:R-:W-:-:S04]  /*22260*/  IMAD.WIDE.U32 R56, R33, R84, R56 ;  /* 0x0000005421387225 */ /* 0x000fc800078e0038 */
        /* <DEDUP_REMOVED lines=13> */
[----:B------:R-:W-:Y:S01]  /*22340*/  IMAD.X R35, RZ, RZ, RZ, P1 ;  /* 0x000000ffff237224 */ /* 0x000fe200008e06ff */
[----:B------:R-:W-:Y:S01]  /*22350*/  IADD3 R56, PT, PT, R57, R32, RZ ;  /* 0x0000002039387210 */ /* 0x000fe20007ffe0ff */
[----:B------:R-:W-:-:S04]  /*22360*/  IMAD.WIDE.U32 R54, R93, R95, R54 ;  /* 0x0000005f5d367225 */ /* 0x000fc800078e0036 */
[----:B------:R-:W-:Y:S02]  /*22370*/  IMAD.X R61, RZ, RZ, RZ, P0 ;  /* 0x000000ffff3d7224 */ /* 0x000fe400000e06ff */
[----:B------:R-:W-:-:S04]  /*22380*/  IMAD.WIDE.U32 R34, R72, R86, R34 ;  /* 0x0000005648227225 */ /* 0x000fc800078e0022 */
[----:B------:R-:W-:Y:S02]  /*22390*/  IMAD.IADD R65, R91, 0x1, R55 ;  /* 0x000000015b417824 */ /* 0x000fe400078e0237 */
[----:B------:R-:W-:Y:S02]  /*223a0*/  HFMA2 R55, -RZ, RZ, 0, 0 ;  /* 0x00000000ff377431 */ /* 0x000fe400000001ff */
[----:B------:R-:W-:Y:S01]  /*223b0*/  IMAD.WIDE.U32 R60, R97, R84, R60 ;  /* 0x00000054613c7225 */ /* 0x000fe200078e003c */
[----:B------:R-:W-:-:S03]  /*223c0*/  IADD3 R64, P0, PT, R65, R34, RZ ;  /* 0x0000002241407210 */ /* 0x000fc60007f1e0ff */
        /* <DEDUP_REMOVED lines=18> */
[----:B------:R-:W-:Y:S01]  /*224f0*/  IMAD.MOV.U32 R65, RZ, RZ, RZ ;  /* 0x000000ffff417224 */ /* 0x000fe200078e00ff */
[----:B------:R-:W-:Y:S01]  /*22500*/  IADD3 R50, P1, PT, R61, R34, RZ ;  /* 0x000000223d327210 */ /* 0x000fe20007f3e0ff */
        /* <DEDUP_REMOVED lines=32> */
[----:B------:R-:W-:Y:S02]  /*22710*/  IMAD.MOV.U32 R57, RZ, RZ, RZ ;  /* 0x000000ffff397224 */ /* 0x000fe400078e00ff */
        /* <DEDUP_REMOVED lines=49> */
[----:B------:R-:W-:Y:S02]  /*22a30*/  IMAD.X R73, RZ, RZ, RZ, P0 ;  /* 0x000000ffff497224 */ /* 0x000fe400000e06ff */
[----:B------:R-:W-:Y:S01]  /*22a40*/  IMAD.IADD R68, R55, 0x1, R51 ;  /* 0x0000000137447824 */ /* 0x000fe200078e0233 */
[----:B------:R-:W-:Y:S01]  /*22a50*/  IADD3.X R51, PT, PT, RZ, RZ, RZ, P1, !PT ;  /* 0x000000ffff337210 */ /* 0x000fe20000ffe4ff */
[----:B------:R-:W-:-:S03]  /*22a60*/  IMAD.WIDE.U32 R34, R75, R90, R34 ;  /* 0x0000005a4b227225 */ /* 0x000fc600078e0022 */
[----:B------:R-:W-:Y:S01]  /*22a70*/  IADD3 R68, P0, PT, R68, R61, RZ ;  /* 0x0000003d44447210 */ /* 0x000fe20007f1e0ff */
[----:B------:R-:W-:-:S04]  /*22a80*/  IMAD.WIDE.U32 R72, R85, R82, R72 ;  /* 0x0000005255487225 */ /* 0x000fc800078e0048 */
[----:B------:R-:W-:Y:S02]  /*22a90*/  IMAD.IADD R35, R31, 0x1, R35 ;  /* 0x000000011f237824 */ /* 0x000fe400078e0223 */
[----:B------:R-:W-:-:S04]  /*22aa0*/  IMAD.WIDE.U32 R50, R88, R74, R50 ;  /* 0x0000004a58327225 */ /* 0x000fc800078e0032 */
[----:B------:R-:W-:Y:S02]  /*22ab0*/  IMAD.IADD R71, R67, 0x1, R73 ;  /* 0x0000000143477824 */ /* 0x000fe400078e0249 */
[----:B------:R-:W-:Y:S01]  /*22ac0*/  IMAD.X R69, RZ, RZ, RZ, P0 ;  /* 0x000000ffff457224 */ /* 0x000fe200000e06ff */
[----:B------:R-:W-:Y:S01]  /*22ad0*/  IADD3 R72, P0, PT, R35, R72, RZ ;  /* 0x0000004823487210 */ /* 0x000fe20007f1e0ff */
[----:B------:R-:W-:Y:S01]  /*22ae0*/  IMAD.IADD R35, R32, 0x1, R51 ;  /* 0x0000000120237824 */ /* 0x000fe200078e0233 */
[----:B------:R-:W-:Y:S01]  /*22af0*/  IADD3 R70, P1, PT, R71, R50, RZ ;  /* 0x0000003247467210 */ /* 0x000fe20007f3e0ff */
[----:B------:R-:W-:Y:S01]  /*22b00*/  IMAD.MOV.U32 R51, RZ, RZ, RZ ;  /* 0x000000ffff337224 */ /* 0x000fe200078e00ff */
[----:B------:R-:W-:Y:S01]  /*22b10*/  MOV R50, R34 ;  /* 0x0000002200327202 */ /* 0x000fe20000000f00 */
[----:B------:R-:W-:-:S04]  /*22b20*/  IMAD.WIDE.U32 R68, R77, R95, R68 ;  /* 0x0000005f4d447225 */ /* 0x000fc800078e0044 */
        /* <DEDUP_REMOVED lines=20> */
[----:B------:R-:W-:Y:S01]  /*22c70*/  IMAD.WIDE.U32 R68, R75, R82, R68 ;  /* 0x000000524b447225 */ /* 0x000fe200078e0044 */
[----:B------:R-:W-:-:S03]  /*22c80*/  IADD3 R31, PT, PT, R31, R73, RZ ;  /* 0x000000491f1f7210 */ /* 0x000fc60007ffe0ff */
[----:B------:R-:W-:Y:S02]  /*22c90*/  IMAD.X R35, RZ, RZ, RZ, P1 ;  /* 0x000000ffff237224 */ /* 0x000fe400008e06ff */
        /* <DEDUP_REMOVED lines=20> */
[----:B------:R-:W-:Y:S02]  /*22de0*/  HFMA2 R31, -RZ, RZ, 0, 0 ;  /* 0x00000000ff1f7431 */ /* 0x000fe400000001ff */
[----:B------:R-:W-:Y:S02]  /*22df0*/  IMAD.X R35, RZ, RZ, RZ, P0 ;  /* 0x000000ffff237224 */ /* 0x000fe400000e06ff */
[----:B------:R-:W-:Y:S01]  /*22e00*/  IMAD.WIDE.U32 R70, R72, 0x3d1, RZ ;  /* 0x000003d148467825 */ /* 0x000fe200078e00ff */
[----:B------:R-:W-:-:S03]  /*22e10*/  IADD3 R86, P0, PT, R86, R87, RZ ;  /* 0x0000005756567210 */ /* 0x000fc60007f1e0ff */
        /* <DEDUP_REMOVED lines=15> */
[----:B------:R-:W-:-:S04]  /*22f10*/  IMAD.WIDE.U32 R34, R68, 0x3d1, R34 ;  /* 0x000003d144227825 */ /* 0x000fc800078e0022 */
[----:B------:R-:W-:Y:S01]  /*22f20*/  IMAD.X R67, RZ, RZ, RZ, P1 ;  /* 0x000000ffff437224 */ /* 0x000fe200008e06ff */
[----:B------:R-:W-:Y:S01]  /*22f30*/  IADD3 R62, P3, P4, R34, R62, R51 ;  /* 0x0000003e223e7210 */ /* 0x000fe20007c7e033 */
[----:B------:R-:W-:Y:S01]  /*22f40*/  IMAD.X R71, RZ, RZ, RZ, P0 ;  /* 0x000000ffff477224 */ /* 0x000fe200000e06ff */
[----:B------:R-:W-:Y:S01]  /*22f50*/  MOV R34, RZ ;  /* 0x000000ff00227202 */ /* 0x000fe20000000f00 */
[----:B------:R-:W-:-:S04]  /*22f60*/  IMAD.WIDE.U32 R66, R83, R84, R66 ;  /* 0x0000005453427225 */ /* 0x000fc800078e0042 */
[----:B------:R-:W-:-:S04]  /*22f70*/  IMAD.WIDE.U32 R70, R75, R76, R70 ;  /* 0x0000004c4b467225 */ /* 0x000fc800078e0046 */
[----:B------:R-:W-:Y:S02]  /*22f80*/  IMAD.IADD R59, R59, 0x1, R67 ;  /* 0x000000013b3b7824 */ /* 0x000fe400078e0243 */
[----:B------:R-:W-:Y:S02]  /*22f90*/  IMAD.IADD R34, R35, 0x1, R34 ;  /* 0x0000000123227824 */ /* 0x000fe400078e0222 */
[----:B------:R-:W-:Y:S02]  /*22fa0*/  HFMA2 R35, -RZ, RZ, 0, 0 ;  /* 0x00000000ff237431 */ /* 0x000fe400000001ff */
[----:B------:R-:W-:Y:S01]  /*22fb0*/  IMAD.IADD R51, R62, 0x1, R72 ;  /* 0x000000013e337824 */ /* 0x000fe200078e0248 */
[----:B------:R-:W-:Y:S01]  /*22fc0*/  IADD3 R70, P2, PT, R59, R70, RZ ;  /* 0x000000463b467210 */ /* 0x000fe20007f5e0ff */
[----:B------:R-:W-:Y:S01]  /*22fd0*/  IMAD.IADD R63, R55, 0x1, R71 ;  /* 0x00000001373f7824 */ /* 0x000fe200078e0247 */
[----:B------:R-:W-:Y:S01]  /*22fe0*/  IADD3.X R59, PT, PT, RZ, RZ, RZ, P3, P4 ;  /* 0x000000ffff3b7210 */ /* 0x000fe20001fe84ff */
[----:B------:R-:W-:Y:S01]  /*22ff0*/  IMAD.MOV.U32 R61, RZ, RZ, RZ ;  /* 0x000000ffff3d7224 */ /* 0x000fe200078e00ff */
[----:B------:R-:W-:Y:S01]  /*23000*/  ISETP.GE.U32.AND P0, PT, R51, R62, PT ;  /* 0x0000003e3300720c */ /* 0x000fe20003f06070 */
[----:B------:R-:W-:Y:S01]  /*23010*/  IMAD.X R71, RZ, RZ, RZ, P2 ;  /* 0x000000ffff477224 */ /* 0x000fe200010e06ff */
[----:B------:R-:W-:Y:S01]  /*23020*/  IADD3 R62, P1, PT, R63, R86, RZ ;  /* 0x000000563f3e7210 */ /* 0x000fe20007f3e0ff */
[----:B------:R-:W-:-:S04]  /*23030*/  IMAD.WIDE.U32 R34, R90, 0x3d1, R34 ;  /* 0x000003d15a227825 */ /* 0x000fc800078e0022 */
[----:B------:R-:W-:Y:S01]  /*23040*/  IMAD.X R63, RZ, RZ, RZ, P1 ;  /* 0x000000ffff3f7224 */ /* 0x000fe200008e06ff */
[----:B------:R-:W-:Y:S01]  /*23050*/  IADD3 R58, P1, P2, R34, R59, R58 ;  /* 0x0000003b223a7210 */ /* 0x000fe20007a3e03a */
[----:B------:R-:W-:Y:S01]  /*23060*/  IMAD.WIDE.U32 R72, R83, R74, R70 ;  /* 0x0000004a53487225 */ /* 0x000fe200078e0046 */
[----:B------:R-:W-:-:S03]  /*23070*/  SEL R59, RZ, 0x1, P0 ;  /* 0x00000001ff3b7807 */ /* 0x000fc60000000000 */
[----:B------:R-:W-:Y:S01]  /*23080*/  IMAD.IADD R70, R35, 0x1, R61 ;  /* 0x0000000123467824 */ /* 0x000fe200078e023d */
[----:B------:R-:W-:Y:S01]  /*23090*/  IADD3.X R61, PT, PT, RZ, RZ, RZ, P1, P2 ;  /* 0x000000ffff3d7210 */ /* 0x000fe20000fe44ff */
[----:B------:R-:W-:Y:S01]  /*230a0*/  IMAD.WIDE.U32 R62, R77, R75, R62 ;  /* 0x0000004b4d3e7225 */ /* 0x000fe200078e003e */
[----:B------:R-:W-:-:S03]  /*230b0*/  IADD3 R68, P2, P3, R68, R58, R59 ;  /* 0x0000003a44447210 */ /* 0x000fc60007b5e03b */
[----:B------:R-:W-:Y:S02]  /*230c0*/  IMAD.IADD R35, R32, 0x1, R73 ;  /* 0x0000000120237824 */ /* 0x000fe400078e0249 */
[----:B------:R-:W-:Y:S02]  /*230d0*/  IMAD.MOV.U32 R71, RZ, RZ, RZ ;  /* 0x000000ffff477224 */ /* 0x000fe400078e00ff */
[----:B------:R-:W-:Y:S01]  /*230e0*/  IMAD.IADD R58, R57, 0x1, R63 ;  /* 0x00000001393a7824 */ /* 0x000fe200078e023f */
[----:B------:R-:W-:Y:S01]  /*230f0*/  IADD3 R34, P0, PT, R35, R62, RZ ;  /* 0x0000003e23227210 */ /* 0x000fe20007f1e0ff */
[----:B------:R-:W-:Y:S01]  /*23100*/  IMAD.WIDE.U32 R70, R66, 0x3d1, R70 ;  /* 0x000003d142467825 */ /* 0x000fe200078e0046 */
[----:B------:R-:W-:-:S03]  /*23110*/  IADD3.X R57, PT, PT, RZ, RZ, RZ, P2, P3 ;  /* 0x000000ffff397210 */ /* 0x000fc600017e64ff */
[----:B------:R-:W-:Y:S01]  /*23120*/  IMAD.X R35, RZ, RZ, RZ, P0 ;  /* 0x000000ffff237224 */ /* 0x000fe200000e06ff */
[----:B------:R-:W-:Y:S01]  /*23130*/  IADD3 R54, P0, P1, R70, R61, R54 ;  /* 0x0000003d46367210 */ /* 0x000fe2000791e036 */
[----:B------:R-:W-:Y:S01]  /*23140*/  IMAD.MOV.U32 R61, RZ, RZ, RZ ;  /* 0x000000ffff3d7224 */ /* 0x000fe200078e00ff */
[----:B------:R-:W-:Y:S01]  /*23150*/  IADD3 R70, PT, PT, R71, R65, RZ ;  /* 0x0000004147467210 */ /* 0x000fe20007ffe0ff */
[----:B------:R-:W-:Y:S01]  /*23160*/  IMAD.WIDE.U32 R34, R83, R76, R34 ;  /* 0x0000004c53227225 */ /* 0x000fe200078e0022 */
[----:B------:R-:W-:Y:S02]  /*23170*/  IADD3.X R59, PT, PT, RZ, RZ, RZ, P0, P1 ;  /* 0x000000ffff3b7210 */ /* 0x000fe400007e24ff */
[----:B------:R-:W-:Y:S01]  /*23180*/  IADD3 R90, P3, P4, R90, R57, R54 ;  /* 0x000000395a5a7210 */ /* 0x000fe20007c7e036 */
[----:B------:R-:W-:Y:S02]  /*23190*/  IMAD.MOV.U32 R71, RZ, RZ, RZ ;  /* 0x000000ffff477224 */ /* 0x000fe400078e00ff */
[----:B------:R-:W-:Y:S01]  /*231a0*/  IMAD.IADD R55, R55, 0x1, R35 ;  /* 0x0000000137377824 */ /* 0x000fe200078e0223 */
[----:B------:R-:W-:Y:S01]  /*231b0*/  IADD3.X R35, PT, PT, RZ, RZ, RZ, P3, P4 ;  /* 0x000000ffff237210 */ /* 0x000fe20001fe84ff */
[----:B------:R-:W-:-:S03]  /*231c0*/  IMAD.WIDE.U32 R70, R72, 0x3d1, R70 ;  /* 0x000003d148467825 */ /* 0x000fc600078e0046 */
[----:B------:R-:W-:Y:S01]  /*231d0*/  IADD3 R58, P0, PT, R55, R58, RZ ;  /* 0x0000003a373a7210 */ /* 0x000fe20007f1e0ff */
[----:B------:R-:W-:Y:S01]  /*231e0*/  IMAD.IADD R54, R71, 0x1, R61 ;  /* 0x0000000147367824 */ /* 0x000fe200078e023d */
[----:B------:R-:W-:Y:S02]  /*231f0*/  MOV R55, RZ ;  /* 0x000000ff00377202 */ /* 0x000fe40000000f00 */
[----:B------:R-:W-:Y:S01]  /*23200*/  IADD3 R64, P1, P2, R70, R59, R64 ;  /* 0x0000003b46407210 */ /* 0x000fe20007a3e040 */
[----:B------:R-:W-:Y:S02]  /*23210*/  IMAD.X R59, RZ, RZ, RZ, P0 ;  /* 0x000000ffff3b7224 */ /* 0x000fe400000e06ff */
[----:B------:R-:W-:Y:S01]  /*23220*/  IMAD.WIDE.U32 R54, R34, 0x3d1, R54 ;  /* 0x000003d122367825 */ /* 0x000fe200078e0036 */
[----:B------:R-:W-:Y:S02]  /*23230*/  IADD3.X R57, PT, PT, RZ, RZ, RZ, P1, P2 ;  /* 0x000000ffff397210 */ /* 0x000fe40000fe44ff */
[----:B------:R-:W-:Y:S01]  /*23240*/  IADD3 R66, P2, P3, R66, R35, R64 ;  /* 0x0000002342427210 */ /* 0x000fe20007b5e040 */
[----:B------:R-:W-:Y:S01]  /*23250*/  IMAD.WIDE.U32 R58, R77, R83, R58 ;  /* 0x000000534d3a7225 */ /* 0x000fe200078e003a */
[----:B------:R-:W-:-:S02]  /*23260*/  IADD3 R56, P0, P1, R54, R57, R56 ;  /* 0x0000003936387210 */ /* 0x000fc4000791e038 */
[----:B------:R-:W-:Y:S01]  /*23270*/  IADD3.X R35, PT, PT, RZ, RZ, RZ, P2, P3 ;  /* 0x000000ffff237210 */ /* 0x000fe200017e64ff */
[----:B------:R-:W-:Y:S01]  /*23280*/  IMAD.IADD R54, R55, 0x1, R61 ;  /* 0x0000000137367824 */ /* 0x000fe200078e023d */
[----:B------:R-:W-:Y:S01]  /*23290*/  IADD3.X R57, PT, PT, RZ, RZ, RZ, P0, P1 ;  /* 0x000000ffff397210 */ /* 0x000fe200007e24ff */
[----:B------:R-:W-:Y:S01]  /*232a0*/  IMAD.MOV.U32 R55, RZ, RZ, RZ ;  /* 0x000000ffff377224 */ /* 0x000fe200078e00ff */
[----:B------:R-:W-:Y:S01]  /*232b0*/  IADD3 R72, P2, P3, R72, R35, R56 ;  /* 0x0000002348487210 */ /* 0x000fe20007b5e038 */
[----:B------:R-:W-:Y:S02]  /*232c0*/  IMAD.MOV.U32 R56, RZ, RZ, R36 ;  /* 0x000000ffff387224 */ /* 0x000fe400078e0024 */
[----:B------:R-:W-:Y:S01]  /*232d0*/  IMAD.WIDE.U32 R54, R58, 0x3d1, R54 ;  /* 0x000003d13a367825 */ /* 0x000fe200078e0036 */
[----:B------:R-:W-:Y:S02]  /*232e0*/  IADD3.X R35, PT, PT, RZ, RZ, RZ, P2, P3 ;  /* 0x000000ffff237210 */ /* 0x000fe400017e64ff */
[----:B------:R-:W-:Y:S01]  /*232f0*/  IADD3 R60, P0, P1, R54, R57, R60 ;  /* 0x00000039363c7210 */ /* 0x000fe2000791e03c */
[----:B------:R-:W-:-:S02]  /*23300*/  IMAD.IADD R54, R55, 0x1, R61 ;  /* 0x0000000137367824 */ /* 0x000fc400078e023d */
[----:B------:R-:W-:Y:S02]  /*23310*/  HFMA2 R55, -RZ, RZ, 0, 0 ;  /* 0x00000000ff377431 */ /* 0x000fe400000001ff */
[----:B------:R-:W-:Y:S01]  /*23320*/  IMAD.IADD R57, R33, 0x1, R59 ;  /* 0x0000000121397824 */ /* 0x000fe200078e023b */
[----:B------:R-:W-:Y:S01]  /*23330*/  IADD3 R35, P2, P3, R34, R35, R60 ;  /* 0x0000002322237210 */ /* 0x000fe20007b5e03c */
[----:B------:R-:W-:Y:S01]  /*23340*/  IMAD.MOV.U32 R60, RZ, RZ, R19 ;  /* 0x000000ffff3c7224 */ /* 0x000fe200078e0013 */
[----:B------:R-:W-:Y:S01]  /*23350*/  IADD3.X R33, PT, PT, RZ, RZ, RZ, P0, P1 ;  /* 0x000000ffff217210 */ /* 0x000fe200007e24ff */
[----:B------:R-:W-:Y:S01]  /*23360*/  IMAD.MOV.U32 R61, RZ, RZ, R18 ;  /* 0x000000ffff3d7224 */ /* 0x000fe200078e0012 */
[----:B------:R-:W-:Y:S01]  /*23370*/  IADD3.X R59, PT, PT, RZ, RZ, RZ, P2, P3 ;  /* 0x000000ffff3b7210 */ /* 0x000fe200017e64ff */
[----:B------:R-:W-:-:S03]  /*23380*/  IMAD.WIDE.U32 R54, R57, 0x3d1, R54 ;  /* 0x000003d139367825 */ /* 0x000fc600078e0036 */
[----:B------:R-:W-:Y:S01]  /*23390*/  IADD3 R50, P0, P1, R54, R33, R50 ;  /* 0x0000002136327210 */ /* 0x000fe2000791e032 */
[----:B------:R-:W-:-:S03]  /*233a0*/  IMAD.MOV.U32 R54, RZ, RZ, RZ ;  /* 0x000000ffff367224 */ /* 0x000fc600078e00ff */
[----:B------:R-:W-:Y:S01]  /*233b0*/  IADD3 R59, P2, P3, R58, R59, R50 ;  /* 0x0000003b3a3b7210 */ /* 0x000fe20007b5e032 */
[----:B------:R-:W-:Y:S01]  /*233c0*/  IMAD.IADD R54, R55, 0x1, R54 ;  /* 0x0000000137367824 */ /* 0x000fe200078e0236 */
[----:B------:R-:W-:Y:S01]  /*233d0*/  IADD3.X R33, PT, PT, RZ, RZ, RZ, P0, P1 ;  /* 0x000000ffff217210 */ /* 0x000fe200007e24ff */
[----:B------:R-:W-:Y:S01]  /*233e0*/  IMAD.MOV.U32 R55, RZ, RZ, RZ ;  /* 0x000000ffff377224 */ /* 0x000fe200078e00ff */
[----:B------:R-:W-:Y:S01]  /*233f0*/  IADD3.X R34, PT, PT, RZ, RZ, RZ, P2, P3 ;  /* 0x000000ffff227210 */ /* 0x000fe200017e64ff */
[----:B------:R-:W-:-:S03]  /*23400*/  IMAD.MOV.U32 R58, RZ, RZ, R20 ;  /* 0x000000ffff3a7224 */ /* 0x000fc600078e0014 */
[----:B------:R-:W-:-:S04]  /*23410*/  IADD3 R34, P0, P1, R34, R54, R33 ;  /* 0x0000003622227210 */ /* 0x000fc8000791e021 */
[----:B------:R-:W-:Y:S02]  /*23420*/  IADD3 R34, P2, PT, R34, R57, RZ ;  /* 0x0000003922227210 */ /* 0x000fe40007f5e0ff */
[----:B------:R-:W-:Y:S02]  /*23430*/  IADD3.X R50, PT, PT, RZ, RZ, RZ, P0, P1 ;  /* 0x000000ffff327210 */ /* 0x000fe400007e24ff */
[----:B------:R-:W-:Y:S01]  /*23440*/  MOV R57, R21 ;  /* 0x0000001500397202 */ /* 0x000fe20000000f00 */
[----:B------:R-:W-:-:S04]  /*23450*/  IMAD.WIDE.U32 R32, R34, 0x3d1, RZ ;  /* 0x000003d122207825 */ /* 0x000fc800078e00ff */
[----:B------:R-:W-:Y:S01]  /*23460*/  IMAD.X R50, RZ, RZ, R50, P2 ;  /* 0x000000ffff327224 */ /* 0x000fe200010e0632 */
[----:B------:R-:W-:Y:S01]  /*23470*/  IADD3 R31, P0, PT, R31, R32, RZ ;  /* 0x000000201f1f7210 */ /* 0x000fe20007f1e0ff */
[----:B------:R-:W-:-:S04]  /*23480*/  IMAD.IADD R33, R33, 0x1, R55 ;  /* 0x0000000121217824 */ /* 0x000fc800078e0237 */
[----:B------:R-:W-:Y:S01]  /*23490*/  IMAD R55, R50, 0x3d1, R33 ;  /* 0x000003d132377824 */ /* 0x000fe200078e0221 */
[----:B------:R-:W-:-:S03]  /*234a0*/  IADD3.X R33, PT, PT, RZ, RZ, RZ, P0, !PT ;  /* 0x000000ffff217210 */ /* 0x000fc600007fe4ff */
[----:B------:R-:W-:-:S05]  /*234b0*/  IMAD.IADD R32, R34, 0x1, R55 ;  /* 0x0000000122207824 */ /* 0x000fca00078e0237 */
[----:B------:R-:W-:-:S04]  /*234c0*/  IADD3 R51, P0, P1, R32, R33, R51 ;  /* 0x0000002120337210 */ /* 0x000fc8000791e033 */
        /* <DEDUP_REMOVED lines=14> */
[----:B------:R-:W-:Y:S02]  /*235b0*/  IMAD.MOV.U32 R59, RZ, RZ, R17 ;  /* 0x000000ffff3b7224 */ /* 0x000fe400078e0011 */
[----:B------:R-:W-:Y:S01]  /*235c0*/  IMAD.MOV.U32 R74, RZ, RZ, R34 ;  /* 0x000000ffff4a7224 */ /* 0x000fe200078e0022 */
[----:B------:R-:W-:-:S13]  /*235d0*/  ISETP.GE.U32.AND P0, PT, R21, R28, PT ;  /* 0x0000001c1500720c */ /* 0x000fda0003f06070 */
[----:B------:R-:W-:Y:S05]  /*235e0*/  @!P0 BRA `(.L_x_99) ;  /* 0x0000000000ec8947 */ /* 0x000fea0003800000 */
[----:B------:R-:W0:Y:S01]  /*235f0*/  LDC R28, c[0x3][0x1c] ;  /* 0x00c00700ff1c7b82 */ /* 0x000e220000000800 */
[----:B------:R-:W-:Y:S01]  /*23600*/  IMAD.MOV.U32 R18, RZ, RZ, R51 ;  /* 0x000000ffff127224 */ /* 0x000fe200078e0033 */
[----:B------:R-:W-:Y:S01]  /*23610*/  MOV R19, R77 ;  /* 0x0000004d00137202 */ /* 0x000fe20000000f00 */
[----:B------:R-:W-:-:S07]  /*23620*/  IMAD.MOV.U32 R17, RZ, RZ, R75 ;  /* 0x000000ffff117224 */ /* 0x000fce00078e004b */
.L_x_101:
        /* <DEDUP_REMOVED lines=25> */
.L_x_100:
        /* <DEDUP_REMOVED lines=30> */
.L_x_99:
[----:B------:R-:W-:-:S04]  /*239a0*/  IMAD.WIDE.U32 R66, R16, R16, RZ ;  /* 0x0000001010427225 */ /* 0x000fc800078e00ff */
[----:B------:R-:W-:Y:S02]  /*239b0*/  IMAD.MOV.U32 R17, RZ, RZ, RZ ;  /* 0x000000ffff117224 */ /* 0x000fe400078e00ff */
[----:B------:R-:W-:Y:S02]  /*239c0*/  IMAD.MOV.U32 R19, RZ, RZ, RZ ;  /* 0x000000ffff137224 */ /* 0x000fe400078e00ff */
[----:B------:R-:W-:Y:S02]  /*239d0*/  IMAD.IADD R18, R17, 0x1, R67 ;  /* 0x0000000111127824 */ /* 0x000fe400078e0243 */
        /* <DEDUP_REMOVED lines=19> */
[----:B------:R-:W-:-:S04]  /*23b10*/  MOV R51, RZ ;  /* 0x000000ff00337202 */ /* 0x000fc80000000f00 */
[----:B------:R-:W-:Y:S01]  /*23b20*/  IADD3 R34, P0, PT, R35, R54, RZ ;  /* 0x0000003623227210 */ /* 0x000fe20007f1e0ff */
[----:B------:R-:W-:-:S04]  /*23b30*/  IMAD.WIDE.U32 R50, R16, R13, R50 ;  /* 0x0000000d10327225 */ /* 0x000fc800078e0032 */
[----:B------:R-:W-:Y:S02]  /*23b40*/  IMAD.X R35, RZ, RZ, RZ, P0 ;  /* 0x000000ffff237224 */ /* 0x000fe400000e06ff */
[----:B------:R-:W-:Y:S02]  /*23b50*/  IMAD.IADD R54, R85, 0x1, R55 ;  /* 0x0000000155367824 */ /* 0x000fe400078e0237 */
[----:B------:R-:W-:-:S04]  /*23b60*/  IMAD.WIDE.U32 R34, R14, R13, R34 ;  /* 0x0000000d0e227225 */ /* 0x000fc800078e0022 */
[C---:B------:R-:W-:Y:S01]  /*23b70*/  IMAD.IADD R19, R87.reuse, 0x1, R51 ;  /* 0x0000000157137824 */ /* 0x040fe200078e0233 */
[----:B------:R-:W-:Y:S01]  /*23b80*/  MOV R51, RZ ;  /* 0x000000ff00337202 */ /* 0x000fe20000000f00 */
        /* <DEDUP_REMOVED lines=16> */
[----:B------:R-:W-:Y:S01]  /*23c90*/  IMAD.MOV.U32 R35, RZ, RZ, RZ ;  /* 0x000000ffff237224 */ /* 0x000fe200078e00ff */
[----:B------:R-:W-:Y:S01]  /*23ca0*/  IADD3 R68, P0, PT, R69, R54, RZ ;  /* 0x0000003645447210 */ /* 0x000fe20007f1e0ff */
[----:B------:R-:W-:-:S04]  /*23cb0*/  IMAD.WIDE.U32 R18, R13, R13, R18 ;  /* 0x0000000d0d127225 */ /* 0x000fc800078e0012 */
[----:B------:R-:W-:Y:S01]  /*23cc0*/  IMAD.WIDE.U32 R34, R16, R12, R34 ;  /* 0x0000000c10227225 */ /* 0x000fe200078e0022 */
[----:B------:R-:W-:-:S03]  /*23cd0*/  IADD3 R19, PT, PT, R87, R19, RZ ;  /* 0x0000001357137210 */ /* 0x000fc60007ffe0ff */
[----:B------:R-:W-:Y:S02]  /*23ce0*/  IMAD.X R69, RZ, RZ, RZ, P0 ;  /* 0x000000ffff457224 */ /* 0x000fe400000e06ff */
[----:B------:R-:W-:Y:S02]  /*23cf0*/  IMAD.IADD R65, R85, 0x1, R35 ;  /* 0x0000000155417824 */ /* 0x000fe400078e0223 */
[----:B------:R-:W-:Y:S02]  /*23d00*/  IMAD.IADD R54, R63, 0x1, R55 ;  /* 0x000000013f367824 */ /* 0x000fe400078e0237 */
[----:B------:R-:W-:Y:S01]  /*23d10*/  IMAD.WIDE.U32 R68, R14, R11, R68 ;  /* 0x0000000b0e447225 */ /* 0x000fe200078e0044 */
[----:B------:R-:W-:-:S03]  /*23d20*/  IADD3 R64, P0, PT, R65, R18, RZ ;  /* 0x0000001241407210 */ /* 0x000fc60007f1e0ff */
[----:B------:R-:W-:Y:S01]  /*23d30*/  IMAD.MOV.U32 R55, RZ, RZ, RZ ;  /* 0x000000ffff377224 */ /* 0x000fe200078e00ff */
[----:B------:R-:W-:Y:S01]  /*23d40*/  IADD3 R68, P1, PT, R19, R68, RZ ;  /* 0x0000004413447210 */ /* 0x000fe20007f3e0ff */
[----:B------:R-:W-:Y:S02]  /*23d50*/  IMAD.IADD R33, R51, 0x1, R69 ;  /* 0x0000000133217824 */ /* 0x000fe400078e0245 */
[----:B------:R-:W-:-:S04]  /*23d60*/  IMAD.WIDE.U32 R54, R16, R10, R54 ;  /* 0x0000000a10367225 */ /* 0x000fc800078e0036 */
[----:B------:R-:W-:Y:S01]  /*23d70*/  IMAD.X R65, RZ, RZ, RZ, P0 ;  /* 0x000000ffff417224 */ /* 0x000fe200000e06ff */
[----:B------:R-:W-:Y:S01]  /*23d80*/  IADD3 R18, P0, PT, R33, R54, RZ ;  /* 0x0000003621127210 */ /* 0x000fe20007f1e0ff */
[----:B------:R-:W-:Y:S02]  /*23d90*/  IMAD.X R69, RZ, RZ, RZ, P1 ;  /* 0x000000ffff457224 */ /* 0x000fe400008e06ff */
[----:B------:R-:W-:Y:S01]  /*23da0*/  IMAD.WIDE.U32 R64, R14, R12, R64 ;  /* 0x0000000c0e407225 */ /* 0x000fe200078e0040 */
[----:B------:R-:W-:-:S03]  /*23db0*/  IADD3.X R19, PT, PT, RZ, RZ, RZ, P0, !PT ;  /* 0x000000ffff137210 */ /* 0x000fc600007fe4ff */
[----:B------:R-:W-:-:S04]  /*23dc0*/  IMAD.WIDE.U32 R68, R13, R12, R68 ;  /* 0x0000000c0d447225 */ /* 0x000fc800078e0044 */
[----:B------:R-:W-:Y:S02]  /*23dd0*/  IMAD.MOV.U32 R35, RZ, RZ, RZ ;  /* 0x000000ffff237224 */ /* 0x000fe400078e00ff */
[----:B------:R-:W-:Y:S02]  /*23de0*/  IMAD.IADD R33, R85, 0x1, R65 ;  /* 0x0000000155217824 */ /* 0x000fe400078e0241 */
[----:B------:R-:W-:-:S03]  /*23df0*/  IMAD.WIDE.U32 R18, R14, R3, R18 ;  /* 0x000000030e127225 */ /* 0x000fc600078e0012 */
[----:B------:R-:W-:Y:S01]  /*23e00*/  IADD3 R68, P0, PT, R33, R68, RZ ;  /* 0x0000004421447210 */ /* 0x000fe20007f1e0ff */
[----:B------:R-:W-:Y:S02]  /*23e10*/  IMAD.IADD R65, R85, 0x1, R69 ;  /* 0x0000000155417824 */ /* 0x000fe400078e0245 */
[----:B------:R-:W-:Y:S01]  /*23e20*/  IMAD.IADD R54, R35, 0x1, R55 ;  /* 0x0000000123367824 */ /* 0x000fe200078e0237 */
[----:B------:R-:W-:Y:S01]  /*23e30*/  IADD3.X R69, PT, PT, RZ, RZ, RZ, P0, !PT ;  /* 0x000000ffff457210 */ /* 0x000fe200007fe4ff */
[----:B------:R-:W-:Y:S01]  /*23e40*/  IMAD.MOV.U32 R55, RZ, RZ, RZ ;  /* 0x000000ffff377224 */ /* 0x000fe200078e00ff */
[----:B------:R-:W-:Y:S01]  /*23e50*/  IADD3 R32, P1, PT, R65, R18, RZ ;  /* 0x0000001241207210 */ /* 0x000fe20007f3e0ff */
[----:B------:R-:W-:Y:S02]  /*23e60*/  IMAD.MOV.U32 R65, RZ, RZ, RZ ;  /* 0x000000ffff417224 */ /* 0x000fe400078e00ff */
[----:B------:R-:W-:-:S04]  /*23e70*/  IMAD.WIDE.U32 R54, R15, R16, R54 ;  /* 0x000000100f367225 */ /* 0x000fc800078e0036 */
        /* <DEDUP_REMOVED lines=9> */
[----:B------:R-:W-:Y:S01]  /*23f10*/  IADD3 R65, PT, PT, R17, R55, RZ ;  /* 0x0000003711417210 */ /* 0x000fe20007ffe0ff */
        /* <DEDUP_REMOVED lines=34> */
[----:B------:R-:W-:Y:S01]  /*24140*/  IADD3.X R33, PT, PT, RZ, RZ, RZ, P1, !PT ;  /* 0x000000ffff217210 */ /* 0x000fe20000ffe4ff */
        /* <DEDUP_REMOVED lines=47> */
[----:B------:R-:W-:Y:S02]  /*24440*/  IMAD.IADD R33, R63, 0x1, R19 ;  /* 0x000000013f217824 */ /* 0x000fe400078e0213 */
[----:B------:R-:W-:-:S04]  /*24450*/  IMAD.WIDE.U32 R72, R15, R12, R72 ;  /* 0x0000000c0f487225 */ /* 0x000fc800078e0048 */
[----:B------:R-:W-:-:S04]  /*24460*/  IMAD.WIDE.U32 R70, R15, R16, R70 ;  /* 0x000000100f467225 */ /* 0x000fc800078e0046 */
[----:B------:R-:W-:Y:S01]  /*24470*/  IMAD.X R19, RZ, RZ, RZ, P0 ;  /* 0x000000ffff137224 */ /* 0x000fe200000e06ff */
[----:B------:R-:W-:Y:S01]  /*24480*/  IADD3 R16, P0, PT, R33, R72, RZ ;  /* 0x0000004821107210 */ /* 0x000fe20007f1e0ff */
        /* <DEDUP_REMOVED lines=30> */
[----:B------:R-:W-:Y:S02]  /*24670*/  MOV R13, RZ ;  /* 0x000000ff000d7202 */ /* 0x000fe40000000f00 */
[----:B------:R-:W-:Y:S01]  /*24680*/  IADD3.X R89, PT, PT, RZ, RZ, RZ, P0, !PT ;  /* 0x000000ffff597210 */ /* 0x000fe200007fe4ff */
[----:B------:R-:W-:-:S02]  /*24690*/  IMAD.IADD R87, R87, 0x1, R19 ;  /* 0x0000000157577824 */ /* 0x000fc400078e0213 */
[----:B------:R-:W-:-:S04]  /*246a0*/  IMAD.WIDE.U32 R16, R11, R10, R16 ;  /* 0x0000000a0b107225 */ /* 0x000fc800078e0010 */
[----:B------:R-:W-:Y:S01]  /*246b0*/  IMAD.WIDE.U32 R88, R3, R10, R88 ;  /* 0x0000000a03587225 */ /* 0x000fe200078e0058 */
[----:B------:R-:W-:-:S03]  /*246c0*/  IADD3 R72, P0, PT, R87, R16, RZ ;  /* 0x0000001057487210 */ /* 0x000fc60007f1e0ff */
[----:B------:R-:W-:Y:S02]  /*246d0*/  IMAD.IADD R17, R35, 0x1, R17 ;  /* 0x0000000123117824 */ /* 0x000fe400078e0211 */
[----:B------:R-:W-:Y:S02]  /*246e0*/  IMAD.IADD R14, R51, 0x1, R73 ;  /* 0x00000001330e7824 */ /* 0x000fe400078e0249 */
[----:B------:R-:W-:Y:S01]  /*246f0*/  IMAD.IADD R89, R35, 0x1, R89 ;  /* 0x0000000123597824 */ /* 0x000fe200078e0259 */
[----:B------:R-:W-:Y:S01]  /*24700*/  IADD3 R86, P1, PT, R17, R88, RZ ;  /* 0x0000005811567210 */ /* 0x000fe20007f3e0ff */
        /* <DEDUP_REMOVED lines=19> */
[----:B------:R-:W-:-:S04]  /*24840*/  IMAD.WIDE.U32 R12, R18, 0x3d1, R12 ;  /* 0x000003d1120c7825 */ /* 0x000fc800078e000c */
[----:B------:R-:W-:Y:S01]  /*24850*/  IMAD.X R67, RZ, RZ, RZ, P0 ;  /* 0x000000ffff437224 */ /* 0x000fe200000e06ff */
[----:B------:R-:W-:Y:S01]  /*24860*/  IADD3 R33, P3, P4, R12, R62, R33 ;  /* 0x0000003e0c217210 */ /* 0x000fe20007c7e021 */
[----:B------:R-:W-:Y:S01]  /*24870*/  IMAD.WIDE.U32 R16, R15, R11, R16 ;  /* 0x0000000b0f107225 */ /* 0x000fe200078e0010 */
[----:B------:R-:W-:-:S03]  /*24880*/  MOV R12, RZ ;  /* 0x000000ff000c7202 */ /* 0x000fc60000000f00 */
[----:B------:R-:W-:-:S04]  /*24890*/  IMAD.WIDE.U32 R66, R10, R10, R66 ;  /* 0x0000000a0a427225 */ /* 0x000fc800078e0042 */
[----:B------:R-:W-:Y:S02]  /*248a0*/  IMAD.IADD R51, R51, 0x1, R17 ;  /* 0x0000000133337824 */ /* 0x000fe400078e0211 */
[----:B------:R-:W-:Y:S02]  /*248b0*/  IMAD.IADD R14, R33, 0x1, R68 ;  /* 0x00000001210e7824 */ /* 0x000fe400078e0244 */
[----:B------:R-:W-:Y:S01]  /*248c0*/  IMAD.IADD R68, R35, 0x1, R67 ;  /* 0x0000000123447824 */ /* 0x000fe200078e0243 */
[----:B------:R-:W-:Y:S01]  /*248d0*/  IADD3 R66, P2, PT, R51, R66, RZ ;  /* 0x0000004233427210 */ /* 0x000fe20007f5e0ff */
[----:B------:R-:W-:Y:S01]  /*248e0*/  IMAD.IADD R12, R13, 0x1, R12 ;  /* 0x000000010d0c7824 */ /* 0x000fe200078e020c */
[----:B------:R-:W-:Y:S01]  /*248f0*/  MOV R13, RZ ;  /* 0x000000ff000d7202 */ /* 0x000fe20000000f00 */
[----:B------:R-:W-:Y:S01]  /*24900*/  IMAD.MOV.U32 R11, RZ, RZ, RZ ;  /* 0x000000ffff0b7224 */ /* 0x000fe200078e00ff */
[----:B------:R-:W-:Y:S01]  /*24910*/  IADD3 R68, P1, PT, R68, R69, RZ ;  /* 0x0000004544447210 */ /* 0x000fe20007f3e0ff */
[----:B------:R-:W-:Y:S01]  /*24920*/  IMAD.X R67, RZ, RZ, RZ, P2 ;  /* 0x000000ffff437224 */ /* 0x000fe200010e06ff */
[----:B------:R-:W-:Y:S01]  /*24930*/  ISETP.GE.U32.AND P0, PT, R14, R33, PT ;  /* 0x000000210e00720c */ /* 0x000fe20003f06070 */
[----:B------:R-:W-:-:S04]  /*24940*/  IMAD.WIDE.U32 R12, R72, 0x3d1, R12 ;  /* 0x000003d1480c7825 */ /* 0x000fc800078e000c */
[----:B------:R-:W-:Y:S02]  /*24950*/  IMAD.X R69, RZ, RZ, RZ, P1 ;  /* 0x000000ffff457224 */ /* 0x000fe400008e06ff */
[----:B------:R-:W-:Y:S01]  /*24960*/  IMAD.WIDE.U32 R66, R15, R3, R66 ;  /* 0x000000030f427225 */ /* 0x000fe200078e0042 */
[----:B------:R-:W-:-:S03]  /*24970*/  IADD3.X R3, PT, PT, RZ, RZ, RZ, P3, P4 ;  /* 0x000000ffff037210 */ /* 0x000fc60001fe84ff */
[----:B------:R-:W-:Y:S01]  /*24980*/  IMAD.IADD R62, R13, 0x1, R11 ;  /* 0x000000010d3e7824 */ /* 0x000fe200078e020b */
[----:B------:R-:W-:Y:S01]  /*24990*/  IADD3 R50, P1, P2, R12, R3, R50 ;  /* 0x000000030c327210 */ /* 0x000fe20007a3e032 */
[----:B------:R-:W-:Y:S01]  /*249a0*/  IMAD.WIDE.U32 R68, R15, R10, R68 ;  /* 0x0000000a0f447225 */ /* 0x000fe200078e0044 */
[----:B------:R-:W-:Y:S02]  /*249b0*/  SEL R3, RZ, 0x1, P0 ;  /* 0x00000001ff037807 */ /* 0x000fe40000000000 */
[----:B------:R-:W-:Y:S01]  /*249c0*/  IADD3.X R11, PT, PT, RZ, RZ, RZ, P1, P2 ;  /* 0x000000ffff0b7210 */ /* 0x000fe20000fe44ff */
[----:B------:R-:W-:Y:S01]  /*249d0*/  IMAD.IADD R13, R63, 0x1, R67 ;  /* 0x000000013f0d7824 */ /* 0x000fe200078e0243 */
[----:B------:R-:W-:Y:S01]  /*249e0*/  IADD3 R18, P2, P3, R18, R50, R3 ;  /* 0x0000003212127210 */ /* 0x000fe20007b5e003 */
[----:B------:R-:W-:Y:S02]  /*249f0*/  IMAD.MOV.U32 R63, RZ, RZ, RZ ;  /* 0x000000ffff3f7224 */ /* 0x000fe400078e00ff */
[----:B------:R-:W-:Y:S01]  /*24a00*/  IMAD.MOV.U32 R17, RZ, RZ, RZ ;  /* 0x000000ffff117224 */ /* 0x000fe200078e00ff */
[----:B------:R-:W-:Y:S01]  /*24a10*/  IADD3 R12, P0, PT, R13, R68, RZ ;  /* 0x000000440d0c7210 */ /* 0x000fe20007f1e0ff */
[----:B------:R-:W-:Y:S01]  /*24a20*/  IMAD.WIDE.U32 R62, R16, 0x3d1, R62 ;  /* 0x000003d1103e7825 */ /* 0x000fe200078e003e */
[----:B------:R-:W-:-:S02]  /*24a30*/  IADD3.X R3, PT, PT, RZ, RZ, RZ, P2, P3 ;  /* 0x000000ffff037210 */ /* 0x000fc400017e64ff */
[----:B------:R-:W-:Y:S01]  /*24a40*/  IADD3.X R13, PT, PT, RZ, RZ, RZ, P0, !PT ;  /* 0x000000ffff0d7210 */ /* 0x000fe200007fe4ff */
[----:B------:R-:W-:Y:S01]  /*24a50*/  IMAD.IADD R68, R35, 0x1, R69 ;  /* 0x0000000123447824 */ /* 0x000fe200078e0245 */
        /* <DEDUP_REMOVED lines=8> */
[----:B------:R-:W-:Y:S01]  /*24ae0*/  IMAD.IADD R35, R35, 0x1, R13 ;  /* 0x0000000123237824 */ /* 0x000fe200078e020d */
[----:B------:R-:W-:Y:S01]  /*24af0*/  IADD3 R62, P1, P2, R62, R11, R64 ;  /* 0x0000000b3e3e7210 */ /* 0x000fe20007a3e040 */
[----:B------:R-:W-:Y:S01]  /*24b00*/  IMAD.IADD R10, R63, 0x1, R17 ;  /* 0x000000013f0a7824 */ /* 0x000fe200078e0211 */
[----:B------:R-:W-:Y:S01]  /*24b10*/  MOV R13, RZ ;  /* 0x000000ff000d7202 */ /* 0x000fe20000000f00 */
[----:B------:R-:W-:Y:S01]  /*24b20*/  IMAD.MOV.U32 R11, RZ, RZ, RZ ;  /* 0x000000ffff0b7224 */ /* 0x000fe200078e00ff */
        /* <DEDUP_REMOVED lines=43> */
[----:B------:R-:W-:Y:S01]  /*24de0*/  IADD3.X R35, PT, PT, RZ, RZ, RZ, P0, P1 ;  /* 0x000000ffff237210 */ /* 0x000fe200007e24ff */
[----:B------:R-:W-:-:S03]  /*24df0*/  IMAD.MOV.U32 R54, RZ, RZ, R15 ;  /* 0x000000ffff367224 */ /* 0x000fc600078e000f */
[----:B------:R-:W-:-:S05]  /*24e00*/  IADD3 R12, P0, PT, R35, R72, RZ ;  /* 0x00000048230c7210 */ /* 0x000fca0007f1e0ff */
[----:B------:R-:W-:Y:S02]  /*24e10*/  IMAD.X R50, RZ, RZ, RZ, P0 ;  /* 0x000000ffff327224 */ /* 0x000fe400000e06ff */
[----:B------:R-:W-:-:S03]  /*24e20*/  IMAD.MOV.U32 R51, RZ, RZ, R12 ;  /* 0x000000ffff337224 */ /* 0x000fc600078e000c */
[----:B------:R-:W-:-:S05]  /*24e30*/  IADD3 R11, P0, PT, R50, R33, RZ ;  /* 0x00000021320b7210 */ /* 0x000fca0007f1e0ff */
[----:B------:R-:W-:Y:S02]  /*24e40*/  IMAD.X R55, RZ, RZ, RZ, P0 ;  /* 0x000000ffff377224 */ /* 0x000fe400000e06ff */
[----:B------:R-:W-:-:S03]  /*24e50*/  IMAD.MOV.U32 R34, RZ, RZ, R11 ;  /* 0x000000ffff227224 */ /* 0x000fc600078e000b */
[----:B------:R-:W-:-:S04]  /*24e60*/  IADD3 R3, P0, PT, R55, R66, RZ ;  /* 0x0000004237037210 */ /* 0x000fc80007f1e0ff */
[----:B------:R-:W-:Y:S01]  /*24e70*/  MOV R32, R3 ;  /* 0x0000000300207202 */ /* 0x000fe20000000f00 */
[----:B------:R-:W-:-:S05]  /*24e80*/  IMAD.X R33, RZ, RZ, RZ, P0 ;  /* 0x000000ffff217224 */ /* 0x000fca00000e06ff */
[----:B------:R-:W-:-:S04]  /*24e90*/  IADD3 R10, P0, PT, R33, R16, RZ ;  /* 0x00000010210a7210 */ /* 0x000fc80007f1e0ff */
[----:B------:R-:W-:Y:S01]  /*24ea0*/  IADD3.X R16, PT, PT, RZ, RZ, RZ, P0, !PT ;  /* 0x000000ffff107210 */ /* 0x000fe200007fe4ff */
[----:B------:R-:W-:-:S04]  /*24eb0*/  IMAD.MOV.U32 R19, RZ, RZ, R10 ;  /* 0x000000ffff137224 */ /* 0x000fc800078e000a */
[----:B------:R-:W-:-:S05]  /*24ec0*/  IMAD.IADD R13, R16, 0x1, R13 ;  /* 0x00000001100d7824 */ /* 0x000fca00078e020d */
[----:B------:R-:W-:-:S13]  /*24ed0*/  ISETP.GE.U32.AND P0, PT, R13, R28, PT ;  /* 0x0000001c0d00720c */ /* 0x000fda0003f06070 */
[----:B------:R-:W-:Y:S05]  /*24ee0*/  @!P0 BRA `(.L_x_102) ;  /* 0x0000000000e08947 */ /* 0x000fea0003800000 */
[----:B------:R-:W0:Y:S02]  /*24ef0*/  LDC R28, c[0x3][0x1c] ;  /* 0x00c00700ff1c7b82 */ /* 0x000e240000000800 */
.L_x_104:
        /* <DEDUP_REMOVED lines=25> */
.L_x_103:
        /* <DEDUP_REMOVED lines=30> */
.L_x_102:
[----:B------:R-:W-:Y:S01]  /*25270*/  SHF.L.U64.HI R10, R19, 0x1, R16 ;  /* 0x00000001130a7819 */ /* 0x000fe20000010210 */
[----:B------:R-:W-:Y:S01]  /*25280*/  IMAD.MOV.U32 R11, RZ, RZ, RZ ;  /* 0x000000ffff0b7224 */ /* 0x000fe200078e00ff */
[----:B------:R-:W-:Y:S01]  /*25290*/  SHF.R.U64 R14, R17, 0x1f, R62 ;  /* 0x0000001f110e7819 */ /* 0x000fe2000000123e */
[----:B------:R-:W-:Y:S01]  /*252a0*/  IMAD.SHL.U32 R3, R18, 0x2, RZ ;  /* 0x0000000212037824 */ /* 0x000fe200078e00ff */
[----:B------:R-:W-:Y:S01]  /*252b0*/  LOP3.LUT R10, R10, 0x1, RZ, 0xc0, !PT ;  /* 0x000000010a0a7812 */ /* 0x000fe200078ec0ff */
[----:B------:R-:W-:Y:S01]  /*252c0*/  IMAD.SHL.U32 R15, R51, 0x2, RZ ;  /* 0x00000002330f7824 */ /* 0x000fe200078e00ff */
[----:B------:R-:W-:Y:S01]  /*252d0*/  LOP3.LUT R14, R14, 0x1, RZ, 0xc0, !PT ;  /* 0x000000010e0e7812 */ /* 0x000fe200078ec0ff */
[----:B------:R-:W-:Y:S01]  /*252e0*/  IMAD.SHL.U32 R17, R17, 0x2, RZ ;  /* 0x0000000211117824 */ /* 0x000fe200078e00ff */
[----:B------:R-:W-:Y:S01]  /*252f0*/  SHF.L.U64.HI R18, R18, 0x1, R63 ;  /* 0x0000000112127819 */ /* 0x000fe2000001023f */
[----:B------:R-:W-:Y:S01]  /*25300*/  IMAD.WIDE.U32 R12, R13, 0x2, R10 ;  /* 0x000000020d0c7825 */ /* 0x000fe200078e000a */
[----:B------:R-:W-:-:S02]  /*25310*/  SHF.L.U64.HI R35, R54, 0x1, R35 ;  /* 0x0000000136237819 */ /* 0x000fc40000010223 */
[----:B------:R-:W-:Y:S02]  /*25320*/  SHF.L.U64.HI R50, R51, 0x1, R50 ;  /* 0x0000000133327819 */ /* 0x000fe40000010232 */
[----:B------:R-:W-:Y:S02]  /*25330*/  ISETP.GT.U32.AND P0, PT, R12, -0x1, PT ;  /* 0xffffffff0c00780c */ /* 0x000fe40003f04070 */
[----:B------:R-:W-:Y:S02]  /*25340*/  SHF.L.U64.HI R55, R34, 0x1, R55 ;  /* 0x0000000122377819 */ /* 0x000fe40000010237 */
[----:B------:R-:W-:Y:S01]  /*25350*/  ISETP.GT.U32.AND.EX P0, PT, R13, RZ, PT, P0 ;  /* 0x000000ff0d00720c */ /* 0x000fe20003f04100 */
[C---:B------:R-:W-:Y:S01]  /*25360*/  IMAD.SHL.U32 R13, R32.reuse, 0x2, RZ ;  /* 0x00000002200d7824 */ /* 0x040fe200078e00ff */
[----:B------:R-:W-:Y:S02]  /*25370*/  SHF.L.U64.HI R33, R32, 0x1, R33 ;  /* 0x0000000120217819 */ /* 0x000fe40000010221 */
[----:B------:R-:W-:Y:S01]  /*25380*/  LOP3.LUT R62, R14, 0xfffffffe, R3, 0xf8, !PT ;  /* 0xfffffffe0e3e7812 */ /* 0x000fe200078ef803 */
[----:B------:R-:W-:Y:S01]  /*25390*/  IMAD.SHL.U32 R14, R34, 0x2, RZ ;  /* 0x00000002220e7824 */ /* 0x000fe200078e00ff */
[----:B------:R-:W-:Y:S01]  /*253a0*/  SHF.L.U32 R16, R54, 0x1, RZ ;  /* 0x0000000136107819 */ /* 0x000fe200000006ff */
[----:B------:R-:W-:Y:S01]  /*253b0*/  IMAD.SHL.U32 R3, R19, 0x2, RZ ;  /* 0x0000000213037824 */ /* 0x000fe200078e00ff */
[----:B------:R-:W-:Y:S01]  /*253c0*/  LOP3.LUT R18, R18, 0x1, RZ, 0xc0, !PT ;  /* 0x0000000112127812 */ /* 0x000fe200078ec0ff */
[----:B------:R-:W-:Y:S01]  /*253d0*/  IMAD.MOV.U32 R51, RZ, RZ, R62 ;  /* 0x000000ffff337224 */ /* 0x000fe200078e003e */
[----:B------:R-:W-:-:S02]  /*253e0*/  LOP3.LUT R35, R35, 0x1, RZ, 0xc0, !PT ;  /* 0x0000000123237812 */ /* 0x000fc400078ec0ff */
[----:B------:R-:W-:Y:S02]  /*253f0*/  LOP3.LUT R50, R50, 0x1, RZ, 0xc0, !PT ;  /* 0x0000000132327812 */ /* 0x000fe400078ec0ff */
[----:B------:R-:W-:Y:S02]  /*25400*/  LOP3.LUT R55, R55, 0x1, RZ, 0xc0, !PT ;  /* 0x0000000137377812 */ /* 0x000fe400078ec0ff */
[----:B------:R-:W-:Y:S02]  /*25410*/  LOP3.LUT R33, R33, 0x1, RZ, 0xc0, !PT ;  /* 0x0000000121217812 */ /* 0x000fe400078ec0ff */
[----:B------:R-:W-:Y:S02]  /*25420*/  LOP3.LUT R16, R18, 0xfffffffe, R16, 0xf8, !PT ;  /* 0xfffffffe12107812 */ /* 0x000fe400078ef810 */
[----:B------:R-:W-:Y:S02]  /*25430*/  LOP3.LUT R15, R35, 0xfffffffe, R15, 0xf8, !PT ;  /* 0xfffffffe230f7812 */ /* 0x000fe400078ef80f */
[----:B------:R-:W-:-:S02]  /*25440*/  LOP3.LUT R34, R50, 0xfffffffe, R14, 0xf8, !PT ;  /* 0xfffffffe32227812 */ /* 0x000fc400078ef80e */
        /* <DEDUP_REMOVED lines=30> */
.L_x_105:
        /* <DEDUP_REMOVED lines=22> */
.L_x_106:
[----:B------:R-:W-:Y:S01]  /*25790*/  SHF.L.U64.HI R10, R19, 0x1, R10 ;  /* 0x00000001130a7819 */ /* 0x000fe2000001020a */
[----:B------:R-:W-:Y:S01]  /*257a0*/  IMAD.MOV.U32 R11, RZ, RZ, RZ ;  /* 0x000000ffff0b7224 */ /* 0x000fe200078e00ff */
[----:B------:R-:W-:Y:S01]  /*257b0*/  SHF.R.U32.HI R3, RZ, 0x1f, R17 ;  /* 0x0000001fff037819 */ /* 0x000fe20000011611 */
[----:B------:R-:W-:Y:S01]  /*257c0*/  IMAD.SHL.U32 R14, R51, 0x2, RZ ;  /* 0x00000002330e7824 */ /* 0x000fe200078e00ff */
[----:B------:R-:W-:Y:S01]  /*257d0*/  LOP3.LUT R10, R10, 0x1, RZ, 0xc0, !PT ;  /* 0x000000010a0a7812 */ /* 0x000fe200078ec0ff */
[----:B------:R-:W-:Y:S01]  /*257e0*/  IMAD.SHL.U32 R17, R17, 0x2, RZ ;  /* 0x0000000211117824 */ /* 0x000fe200078e00ff */
[----:B------:R-:W-:Y:S02]  /*257f0*/  SHF.L.U64.HI R51, R51, 0x1, R18 ;  /* 0x0000000133337819 */ /* 0x000fe40000010212 */
[----:B------:R-:W-:Y:S01]  /*25800*/  SHF.L.U64.HI R18, R16, 0x1, R35 ;  /* 0x0000000110127819 */ /* 0x000fe20000010223 */
[----:B------:R-:W-:Y:S01]  /*25810*/  IMAD.WIDE.U32 R12, R12, 0x2, R10 ;  /* 0x000000020c0c7825 */ /* 0x000fe200078e000a */
[----:B------:R-:W-:-:S02]  /*25820*/  LOP3.LUT R54, R3, 0xfffffffe, R14, 0xf8, !PT ;  /* 0xfffffffe03367812 */ /* 0x000fc400078ef80e */
[C---:B------:R-:W-:Y:S01]  /*25830*/  SHF.L.U64.HI R35, R15.reuse, 0x1, R50 ;  /* 0x000000010f237819 */ /* 0x040fe20000010232 */
[----:B------:R-:W-:Y:S01]  /*25840*/  IMAD.SHL.U32 R16, R16, 0x2, RZ ;  /* 0x0000000210107824 */ /* 0x000fe200078e00ff */
[----:B------:R-:W-:Y:S01]  /*25850*/  ISETP.GT.U32.AND P0, PT, R12, -0x1, PT ;  /* 0xffffffff0c00780c */ /* 0x000fe20003f04070 */
[C---:B------:R-:W-:Y:S01]  /*25860*/  IMAD.SHL.U32 R14, R34.reuse, 0x2, RZ ;  /* 0x00000002220e7824 */ /* 0x040fe200078e00ff */
[----:B------:R-:W-:Y:S01]  /*25870*/  SHF.L.U64.HI R50, R34, 0x1, R55 ;  /* 0x0000000122327819 */ /* 0x000fe20000010237 */
[----:B------:R-:W-:Y:S01]  /*25880*/  IMAD.SHL.U32 R15, R15, 0x2, RZ ;  /* 0x000000020f0f7824 */ /* 0x000fe200078e00ff */
[----:B------:R-:W-:Y:S01]  /*25890*/  ISETP.GT.U32.AND.EX P0, PT, R13, RZ, PT, P0 ;  /* 0x000000ff0d00720c */ /* 0x000fe20003f04100 */
[----:B------:R-:W-:Y:S01]  /*258a0*/  IMAD.SHL.U32 R3, R19, 0x2, RZ ;  /* 0x0000000213037824 */ /* 0x000fe200078e00ff */
[----:B------:R-:W-:Y:S02]  /*258b0*/  LOP3.LUT R51, R51, 0x1, RZ, 0xc0, !PT ;  /* 0x0000000133337812 */ /* 0x000fe400078ec0ff */
[----:B------:R-:W-:-:S02]  /*258c0*/  SHF.L.U64.HI R34, R32, 0x1, R33 ;  /* 0x0000000120227819 */ /* 0x000fc40000010221 */
[----:B------:R-:W-:Y:S01]  /*258d0*/  SHF.L.U32 R13, R32, 0x1, RZ ;  /* 0x00000001200d7819 */ /* 0x000fe200000006ff */
[----:B------:R-:W-:Y:S01]  /*258e0*/  IMAD.MOV.U32 R32, RZ, RZ, R54 ;  /* 0x000000ffff207224 */ /* 0x000fe200078e0036 */
        /* <DEDUP_REMOVED lines=40> */
.L_x_107:
        /* <DEDUP_REMOVED lines=22> */
.L_x_108:
[----:B------:R-:W-:Y:S01]  /*25cd0*/  SHF.L.U64.HI R18, R32, 0x1, R11 ;  /* 0x0000000120127819 */ /* 0x000fe2000001020b */
[----:B------:R-:W-:Y:S01]  /*25ce0*/  IMAD.SHL.U32 R11, R16, 0x2, RZ ;  /* 0x00000002100b7824 */ /* 0x000fe200078e00ff */
[C---:B------:R-:W-:Y:S01]  /*25cf0*/  SHF.L.U64.HI R14, R13.reuse, 0x1, R14 ;  /* 0x000000010d0e7819 */ /* 0x040fe2000001020e */
[----:B------:R-:W-:Y:S01]  /*25d00*/  IMAD.SHL.U32 R13, R13, 0x2, RZ ;  /* 0x000000020d0d7824 */ /* 0x000fe200078e00ff */
[----:B------:R-:W-:Y:S01]  /*25d10*/  LOP3.LUT R18, R18, 0x1, RZ, 0xc0, !PT ;  /* 0x0000000112127812 */ /* 0x000fe200078ec0ff */
[----:B------:R-:W-:Y:S01]  /*25d20*/  IMAD.SHL.U32 R32, R32, 0x2, RZ ;  /* 0x0000000220207824 */ /* 0x000fe200078e00ff */
[----:B------:R-:W-:Y:S01]  /*25d30*/  SHF.L.U64.HI R10, R19, 0x1, R10 ;  /* 0x00000001130a7819 */ /* 0x000fe2000001020a */
[----:B------:R-:W-:Y:S01]  /*25d40*/  IMAD.SHL.U32 R73, R17, 0x2, RZ ;  /* 0x0000000211497824 */ /* 0x000fe200078e00ff */
[----:B------:R-:W-:Y:S02]  /*25d50*/  LOP3.LUT R14, R14, 0x1, RZ, 0xc0, !PT ;  /* 0x000000010e0e7812 */ /* 0x000fe400078ec0ff */
[----:B------:R-:W-:-:S02]  /*25d60*/  SHF.L.U64.HI R16, R16, 0x1, R35 ;  /* 0x0000000110107819 */ /* 0x000fc40000010223 */
[----:B------:R-:W-:Y:S01]  /*25d70*/  LOP3.LUT R35, R18, 0xfffffffe, R13, 0xf8, !PT ;  /* 0xfffffffe12237812 */ /* 0x000fe200078ef80d */
[----:B------:R-:W-:Y:S01]  /*25d80*/  IMAD.SHL.U32 R13, R33, 0x2, RZ ;  /* 0x00000002210d7824 */ /* 0x000fe200078e00ff */
[----:B------:R-:W-:Y:S02]  /*25d90*/  LOP3.LUT R10, R10, 0x1, RZ, 0xc0, !PT ;  /* 0x000000010a0a7812 */ /* 0x000fe400078ec0ff */
[----:B------:R-:W-:Y:S01]  /*25da0*/  LOP3.LUT R18, R14, 0xfffffffe, R11, 0xf8, !PT ;  /* 0xfffffffe0e127812 */ /* 0x000fe200078ef80b */
[----:B------:R-:W-:Y:S01]  /*25db0*/  IMAD.MOV.U32 R11, RZ, RZ, RZ ;  /* 0x000000ffff0b7224 */ /* 0x000fe200078e00ff */
[C---:B------:R-:W-:Y:S02]  /*25dc0*/  SHF.L.U64.HI R14, R15.reuse, 0x1, R50 ;  /* 0x000000010f0e7819 */ /* 0x040fe40000010232 */
[----:B------:R-:W-:Y:S01]  /*25dd0*/  SHF.R.U32.HI R3, RZ, 0x1f, R17 ;  /* 0x0000001fff037819 */ /* 0x000fe20000011611 */
[----:B------:R-:W-:Y:S01]  /*25de0*/  IMAD.WIDE.U32 R10, R12, 0x2, R10 ;  /* 0x000000020c0a7825 */ /* 0x000fe200078e000a */
[----:B------:R-:W-:-:S02]  /*25df0*/  SHF.L.U32 R15, R15, 0x1, RZ ;  /* 0x000000010f0f7819 */ /* 0x000fc400000006ff */
[----:B------:R-:W-:Y:S01]  /*25e00*/  SHF.L.U64.HI R12, R33, 0x1, R34 ;  /* 0x00000001210c7819 */ /* 0x000fe20000010222 */
[----:B------:R-:W-:Y:S01]  /*25e10*/  IMAD.MOV.U32 R71, RZ, RZ, R10 ;  /* 0x000000ffff477224 */ /* 0x000fe200078e000a */
[----:B------:R-:W-:Y:S02]  /*25e20*/  ISETP.GT.U32.AND P0, PT, R10, -0x1, PT ;  /* 0xffffffff0a00780c */ /* 0x000fe40003f04070 */
[----:B------:R-:W-:Y:S02]  /*25e30*/  LOP3.LUT R16, R16, 0x1, RZ, 0xc0, !PT ;  /* 0x0000000110107812 */ /* 0x000fe400078ec0ff */
[----:B------:R-:W-:Y:S02]  /*25e40*/  ISETP.GT.U32.AND.EX P0, PT, R11, RZ, PT, P0 ;  /* 0x000000ff0b00720c */ /* 0x000fe40003f04100 */
[----:B------:R-:W-:Y:S02]  /*25e50*/  LOP3.LUT R14, R14, 0x1, RZ, 0xc0, !PT ;  /* 0x000000010e0e7812 */ /* 0x000fe400078ec0ff */
[----:B------:R-:W-:Y:S01]  /*25e60*/  LOP3.LUT R70, R3, 0xfffffffe, R32, 0xf8, !PT ;  /* 0xfffffffe03467812 */ /* 0x000fe200078ef820 */
[----:B------:R-:W-:Y:S01]  /*25e70*/  IMAD.SHL.U32 R3, R19, 0x2, RZ ;  /* 0x0000000213037824 */ /* 0x000fe200078e00ff */
[----:B------:R-:W-:-:S02]  /*25e80*/  LOP3.LUT R12, R12, 0x1, RZ, 0xc0, !PT ;  /* 0x000000010c0c7812 */ /* 0x000fc400078ec0ff */
[----:B------:R-:W-:Y:S02]  /*25e90*/  LOP3.LUT R15, R16, 0xfffffffe, R15, 0xf8, !PT ;  /* 0xfffffffe100f7812 */ /* 0x000fe400078ef80f */
[----:B------:R-:W-:Y:S02]  /*25ea0*/  LOP3.LUT R19, R14, 0xfffffffe, R13, 0xf8, !PT ;  /* 0xfffffffe0e137812 */ /* 0x000fe400078ef80d */
[----:B------:R-:W-:Y:S01]  /*25eb0*/  LOP3.LUT R13, R12, 0xfffffffe, R3, 0xf8, !PT ;  /* 0xfffffffe0c0d7812 */ /* 0x000fe200078ef803 */
[----:B------:R-:W-:Y:S01]  /*25ec0*/  IMAD.MOV.U32 R3, RZ, RZ, R35 ;  /* 0x000000ffff037224 */ /* 0x000fe200078e0023 */
[----:B------:R-:W-:Y:S01]  /*25ed0*/  MOV R10, R18 ;  /* 0x00000012000a7202 */ /* 0x000fe20000000f00 */
        /* <DEDUP_REMOVED lines=30> */
.L_x_109:
        /* <DEDUP_REMOVED lines=22> */
.L_x_110:
[----:B------:R-:W-:-:S04]  /*26220*/  IMAD.WIDE.U32 R32, R44, R80, RZ ;  /* 0x000000502c207225 */ /* 0x000fc800078e00ff */
[----:B------:R-:W-:Y:S02]  /*26230*/  IMAD.MOV.U32 R14, RZ, RZ, R33 ;  /* 0x000000ffff0e7224 */ /* 0x000fe400078e0021 */
[----:B------:R-:W-:Y:S02]  /*26240*/  IMAD.MOV.U32 R15, RZ, RZ, RZ ;  /* 0x000000ffff0f7224 */ /* 0x000fe400078e00ff */
[----:B------:R-:W-:Y:S02]  /*26250*/  IMAD.MOV.U32 R17, RZ, RZ, RZ ;  /* 0x000000ffff117224 */ /* 0x000fe400078e00ff */
[----:B------:R-:W-:-:S04]  /*26260*/  IMAD.WIDE.U32 R14, R45, R80, R14 ;  /* 0x000000502d0e7225 */ /* 0x000fc800078e000e */
[----:B------:R-:W-:Y:S01]  /*26270*/  IMAD.MOV.U32 R35, RZ, RZ, RZ ;  /* 0x000000ffff237224 */ /* 0x000fe200078e00ff */
[----:B------:R-:W-:Y:S01]  /*26280*/  MOV R16, R15 ;  /* 0x0000000f00107202 */ /* 0x000fe20000000f00 */
[----:B------:R-:W-:Y:S02]  /*26290*/  IMAD.MOV.U32 R15, RZ, RZ, RZ ;  /* 0x000000ffff0f7224 */ /* 0x000fe400078e00ff */
[----:B------:R-:W-:Y:S02]  /*262a0*/  IMAD.MOV.U32 R63, RZ, RZ, RZ ;  /* 0x000000ffff3f7224 */ /* 0x000fe400078e00ff */
[----:B------:R-:W-:-:S04]  /*262b0*/  IMAD.WIDE.U32 R16, R46, R80, R16 ;  /* 0x000000502e107225 */ /* 0x000fc800078e0010 */
[----:B------:R-:W-:-:S04]  /*262c0*/  IMAD.WIDE.U32 R14, R44, R37, R14 ;  /* 0x000000252c0e7225 */ /* 0x000fc800078e000e */
[----:B------:R-:W-:Y:S01]  /*262d0*/  IMAD.MOV.U32 R34, RZ, RZ, R17 ;  /* 0x000000ffff227224 */ /* 0x000fe200078e0011 */
[----:B------:R-:W-:Y:S01]  /*262e0*/  IADD3 R18, P0, PT, R16, R15, RZ ;  /* 0x0000000f10127210 */ /* 0x000fe20007f1e0ff */
[----:B------:R-:W-:Y:S02]  /*262f0*/  IMAD.MOV.U32 R15, RZ, RZ, RZ ;  /* 0x000000ffff0f7224 */ /* 0x000fe400078e00ff */
[----:B------:R-:W-:-:S04]  /*26300*/  IMAD.WIDE.U32 R34, R47, R80, R34 ;  /* 0x000000502f227225 */ /* 0x000fc800078e0022 */
[----:B------:R-:W-:Y:S02]  /*26310*/  IMAD.X R19, RZ, RZ, RZ, P0 ;  /* 0x000000ffff137224 */ /* 0x000fe400000e06ff */
[----:B------:R-:W-:Y:S02]  /*26320*/  IMAD.MOV.U32 R62, RZ, RZ, R35 ;  /* 0x000000ffff3e7224 */ /* 0x000fe400078e0023 */
[----:B------:R-:W-:-:S04]  /*26330*/  IMAD.WIDE.U32 R18, R45, R37, R18 ;  /* 0x000000252d127225 */ /* 0x000fc800078e0012 */
[----:B------:R-:W-:Y:S01]  /*26340*/  IMAD.WIDE.U32 R62, R48, R80, R62 ;  /* 0x00000050303e7225 */ /* 0x000fe200078e003e */
[----:B------:R-:W-:-:S03]  /*26350*/  IADD3 R16, P0, PT, R34, R19, RZ ;  /* 0x0000001322107210 */ /* 0x000fc60007f1e0ff */
[----:B------:R-:W-:Y:S01]  /*26360*/  IMAD.MOV.U32 R19, RZ, RZ, RZ ;  /* 0x000000ffff137224 */ /* 0x000fe200078e00ff */
[----:B------:R-:W-:Y:S01]  /*26370*/  IADD3.X R17, PT, PT, RZ, RZ, RZ, P0, !PT ;  /* 0x000000ffff117210 */ /* 0x000fe200007fe4ff */
[----:B------:R-:W-:-:S04]  /*26380*/  IMAD.WIDE.U32 R18, R44, R38, R18 ;  /* 0x000000262c127225 */ /* 0x000fc800078e0012 */
[----:B------:R-:W-:-:S05]  /*26390*/  IMAD.WIDE.U32 R16, R46, R37, R16 ;  /* 0x000000252e107225 */ /* 0x000fca00078e0010 */
[----:B------:R-:W-:Y:S02]  /*263a0*/  IADD3 R50, P0, PT, R62, R17, RZ ;  /* 0x000000113e327210 */ /* 0x000fe40007f1e0ff */
[----:B------:R-:W-:Y:S02]  /*263b0*/  IADD3 R16, P1, PT, R16, R19, RZ ;  /* 0x0000001310107210 */ /* 0x000fe40007f3e0ff */
[----:B------:R-:W-:Y:S01]  /*263c0*/  MOV R62, R63 ;  /* 0x0000003f003e7202 */ /* 0x000fe20000000f00 */
[----:B------:R-:W-:Y:S02]  /*263d0*/  IMAD.X R51, RZ, RZ, RZ, P0 ;  /* 0x000000ffff337224 */ /* 0x000fe400000e06ff */
[----:B------:R-:W-:Y:S02]  /*263e0*/  IMAD.X R17, RZ, RZ, RZ, P1 ;  /* 0x000000ffff117224 */ /* 0x000fe400008e06ff */
[----:B------:R-:W-:Y:S02]  /*263f0*/  IMAD.MOV.U32 R63, RZ, RZ, RZ ;  /* 0x000000ffff3f7224 */ /* 0x000fe400078e00ff */
[----:B------:R-:W-:-:S04]  /*26400*/  IMAD.WIDE.U32 R50, R47, R37, R50 ;  /* 0x000000252f327225 */ /* 0x000fc800078e0032 */
[----:B------:R-:W-:-:S04]  /*26410*/  IMAD.WIDE.U32 R16, R45, R38, R16 ;  /* 0x000000262d107225 */ /* 0x000fc800078e0010 */
[----:B------:R-:W-:Y:S01]  /*26420*/  IMAD.WIDE.U32 R62, R49, R80, R62 ;  /* 0x00000050313e7225 */ /* 0x000fe200078e003e */
[----:B------:R-:W-:-:S03]  /*26430*/  IADD3 R50, P1, PT, R50, R17, RZ ;  /* 0x0000001132327210 */ /* 0x000fc60007f3e0ff */
[----:B------:R-:W-:Y:S01]  /*26440*/  HFMA2 R17, -RZ, RZ, 0, 0 ;  /* 0x00000000ff117431 */ /* 0x000fe200000001ff */
[----:B------:R-:W-:Y:S01]  /*26450*/  IADD3 R34, P0, PT, R62, R51, RZ ;  /* 0x000000333e227210 */ /* 0x000fe20007f1e0ff */
[----:B------:R-:W-:Y:S02]  /*26460*/  IMAD.MOV.U32 R62, RZ, RZ, R63 ;  /* 0x000000ffff3e7224 */ /* 0x000fe400078e003f */
        /* <DEDUP_REMOVED lines=91> */
[----:B------:R-:W-:Y:S01]  /*26a20*/  IMAD.MOV.U32 R35, RZ, RZ, RZ ;  /* 0x000000ffff237224 */ /* 0x000fe200078e00ff */
        /* <DEDUP_REMOVED lines=10> */
[----:B------:R-:W-:-:S03]  /*26ad0*/  IADD3.X R39, PT, PT, RZ, RZ, RZ, P1, !PT ;  /* 0x000000ffff277210 */ /* 0x000fc60000ffe4ff */
[----:B------:R-:W-:Y:S01]  /*26ae0*/  IMAD.X R63, RZ, RZ, RZ, P0 ;  /* 0x000000ffff3f7224 */ /* 0x000fe200000e06ff */
[----:B------:R-:W-:Y:S01]  /*26af0*/  IADD3 R66, P3, PT, R66, R69, RZ ;  /* 0x0000004542427210 */ /* 0x000fe20007f7e0ff */
[----:B------:R-:W-:Y:S01]  /*26b00*/  IMAD.WIDE.U32 R38, R49, R41, R38 ;  /* 0x0000002931267225 */ /* 0x000fe200078e0026 */
[----:B------:R-:W-:-:S03]  /*26b10*/  IADD3 R64, P2, PT, R64, R67, RZ ;  /* 0x0000004340407210 */ /* 0x000fc60007f5e0ff */
        /* <DEDUP_REMOVED lines=9> */
[----:B------:R-:W-:-:S03]  /*26bb0*/  IADD3 R44, P2, PT, R44, R67, RZ ;  /* 0x000000432c2c7210 */ /* 0x000fc60007f5e0ff */
[----:B------:R-:W-:Y:S02]  /*26bc0*/  IMAD.X R39, RZ, RZ, RZ, P1 ;  /* 0x000000ffff277224 */ /* 0x000fe400008e06ff */
[----:B------:R-:W-:-:S04]  /*26bd0*/  IMAD.WIDE.U32 R64, R78, R41, R64 ;  /* 0x000000294e407225 */ /* 0x000fc800078e0040 */
        /* <DEDUP_REMOVED lines=8> */
[----:B------:R-:W-:Y:S01]  /*26c60*/  IMAD.WIDE.U32 R62, R79, R41, R62 ;  /* 0x000000294f3e7225 */ /* 0x000fe200078e003e */
[----:B------:R-:W-:-:S03]  /*26c70*/  IADD3.X R39, PT, PT, RZ, RZ, RZ, P2, !PT ;  /* 0x000000ffff277210 */ /* 0x000fc600017fe4ff */
[----:B------:R-:W-:-:S04]  /*26c80*/  IMAD.WIDE.U32 R40, R66, 0x3d1, RZ ;  /* 0x000003d142287825 */ /* 0x000fc800078e00ff */
[----:B------:R-:W-:-:S04]  /*26c90*/  IMAD.WIDE.U32 R64, R49, R42, R64 ;  /* 0x0000002a31407225 */ /* 0x000fc800078e0040 */
[----:B------:R-:W-:Y:S01]  /*26ca0*/  IMAD.IADD R33, R32, 0x1, R40 ;  /* 0x0000000120217824 */ /* 0x000fe200078e0228 */
[----:B------:R-:W-:Y:S01]  /*26cb0*/  IADD3 R40, P1, PT, R62, R65, RZ ;  /* 0x000000413e287210 */ /* 0x000fe20007f3e0ff */
[----:B------:R-:W-:Y:S01]  /*26cc0*/  IMAD.WIDE.U32 R38, R47, R43, R38 ;  /* 0x0000002b2f267225 */ /* 0x000fe200078e0026 */
[----:B------:R-:W-:Y:S02]  /*26cd0*/  MOV R47, RZ ;  /* 0x000000ff002f7202 */ /* 0x000fe40000000f00 */
[----:B------:R-:W-:Y:S01]  /*26ce0*/  ISETP.GE.U32.AND P0, PT, R33, R32, PT ;  /* 0x000000202100720c */ /* 0x000fe20003f06070 */
[----:B------:R-:W-:Y:S01]  /*26cf0*/  IMAD.IADD R46, R41, 0x1, R15 ;  /* 0x00000001292e7824 */ /* 0x000fe200078e020f */
[----:B------:R-:W-:Y:S01]  /*26d00*/  IADD3 R64, P2, PT, R64, R39, RZ ;  /* 0x0000002740407210 */ /* 0x000fe20007f5e0ff */
[----:B------:R-:W-:Y:S01]  /*26d10*/  IMAD.X R41, RZ, RZ, RZ, P1 ;  /* 0x000000ffff297224 */ /* 0x000fe200008e06ff */
[----:B------:R-:W-:Y:S01]  /*26d20*/  SEL R15, RZ, 0x1, P0 ;  /* 0x00000001ff0f7807 */ /* 0x000fe20000000000 */
[----:B------:R-:W-:-:S04]  /*26d30*/  IMAD.WIDE.U32 R46, R44, 0x3d1, R46 ;  /* 0x000003d12c2e7825 */ /* 0x000fc800078e002e */
[----:B------:R-:W-:Y:S01]  /*26d40*/  IMAD.X R65, RZ, RZ, RZ, P2 ;  /* 0x000000ffff417224 */ /* 0x000fe200010e06ff */
[----:B------:R-:W-:Y:S01]  /*26d50*/  IADD3 R15, P2, P3, R46, R14, R15 ;  /* 0x0000000e2e0f7210 */ /* 0x000fe20007b5e00f */
[----:B------:R-:W-:-:S03]  /*26d60*/  IMAD.WIDE.U32 R40, R78, R42, R40 ;  /* 0x0000002a4e287225 */ /* 0x000fc600078e0028 */
[----:B------:R-:W-:Y:S01]  /*26d70*/  IADD3.X R17, PT, PT, RZ, RZ, RZ, P2, P3 ;  /* 0x000000ffff117210 */ /* 0x000fe200017e64ff */
[----:B------:R-:W-:Y:S01]  /*26d80*/  IMAD.WIDE.U32 R64, R48, R43, R64 ;  /* 0x0000002b30407225 */ /* 0x000fe200078e0040 */
[----:B------:R-:W-:-:S03]  /*26d90*/  IADD3 R62, P0, PT, R63, R41, RZ ;  /* 0x000000293f3e7210 */ /* 0x000fc60007f1e0ff */
[----:B------:R-:W-:Y:S01]  /*26da0*/  IMAD.MOV.U32 R46, RZ, RZ, RZ ;  /* 0x000000ffff2e7224 */ /* 0x000fe200078e00ff */
[----:B------:R-:W-:Y:S01]  /*26db0*/  IADD3 R14, P1, PT, R40, R65, RZ ;  /* 0x00000041280e7210 */ /* 0x000fe20007f3e0ff */
[----:B------:R-:W-:Y:S02]  /*26dc0*/  IMAD.IADD R66, R66, 0x1, R15 ;  /* 0x0000000142427824 */ /* 0x000fe400078e020f */
[----:B------:R-:W-:Y:S02]  /*26dd0*/  IMAD.IADD R46, R47, 0x1, R46 ;  /* 0x000000012f2e7824 */ /* 0x000fe400078e022e */
[----:B------:R-:W-:Y:S02]  /*26de0*/  IMAD.MOV.U32 R47, RZ, RZ, RZ ;  /* 0x000000ffff2f7224 */ /* 0x000fe400078e00ff */
[----:B------:R-:W-:Y:S01]  /*26df0*/  IMAD.X R63, RZ, RZ, RZ, P0 ;  /* 0x000000ffff3f7224 */ /* 0x000fe200000e06ff */
[----:B------:R-:W-:Y:S01]  /*26e00*/  ISETP.GE.U32.AND P0, PT, R66, R15, PT ;  /* 0x0000000f4200720c */ /* 0x000fe20003f06070 */
[----:B------:R-:W-:Y:S01]  /*26e10*/  IMAD.WIDE.U32 R46, R38, 0x3d1, R46 ;  /* 0x000003d1262e7825 */ /* 0x000fe200078e002e */
[----:B------:R-:W-:-:S03]  /*26e20*/  IADD3.X R15, PT, PT, RZ, RZ, RZ, P1, !PT ;  /* 0x000000ffff0f7210 */ /* 0x000fc60000ffe4ff */
[----:B------:R-:W-:Y:S01]  /*26e30*/  IMAD.MOV.U32 R41, RZ, RZ, RZ ;  /* 0x000000ffff297224 */ /* 0x000fe200078e00ff */
[----:B------:R-:W-:Y:S01]  /*26e40*/  IADD3 R46, P1, P2, R46, R17, R18 ;  /* 0x000000112e2e7210 */ /* 0x000fe20007a3e012 */
[----:B------:R-:W-:Y:S01]  /*26e50*/  IMAD.WIDE.U32 R62, R79, R42, R62 ;  /* 0x0000002a4f3e7225 */ /* 0x000fe200078e003e */
[----:B------:R-:W-:-:S03]  /*26e60*/  SEL R17, RZ, 0x1, P0 ;  /* 0x00000001ff117807 */ /* 0x000fc60000000000 */
[----:B------:R-:W-:-:S04]  /*26e70*/  IMAD.WIDE.U32 R14, R49, R43, R14 ;  /* 0x0000002b310e7225 */ /* 0x000fc800078e000e */
[----:B------:R-:W-:Y:S01]  /*26e80*/  IMAD.IADD R40, R47, 0x1, R41 ;  /* 0x000000012f287824 */ /* 0x000fe200078e0229 */
[----:B------:R-:W-:Y:S01]  /*26e90*/  IADD3 R18, P0, PT, R62, R15, RZ ;  /* 0x0000000f3e127210 */ /* 0x000fe20007f1e0ff */
[----:B------:R-:W-:Y:S01]  /*26ea0*/  IMAD.MOV.U32 R41, RZ, RZ, RZ ;  /* 0x000000ffff297224 */ /* 0x000fe200078e00ff */
[----:B------:R-:W-:Y:S01]  /*26eb0*/  IADD3.X R15, PT, PT, RZ, RZ, RZ, P1, P2 ;  /* 0x000000ffff0f7210 */ /* 0x000fe20000fe44ff */
[----:B------:R-:W-:Y:S01]  /*26ec0*/  IMAD.MOV.U32 R47, RZ, RZ, RZ ;  /* 0x000000ffff2f7224 */ /* 0x000fe200078e00ff */
[----:B------:R-:W-:Y:S01]  /*26ed0*/  IADD3 R44, P2, P3, R44, R46, R17 ;  /* 0x0000002e2c2c7210 */ /* 0x000fe20007b5e011 */
[----:B------:R-:W-:Y:S01]  /*26ee0*/  IMAD.WIDE.U32 R40, R64, 0x3d1, R40 ;  /* 0x000003d140287825 */ /* 0x000fe200078e0028 */
[----:B------:R-:W-:-:S03]  /*26ef0*/  IADD3.X R19, PT, PT, RZ, RZ, RZ, P0, !PT ;  /* 0x000000ffff137210 */ /* 0x000fc600007fe4ff */
        /* <DEDUP_REMOVED lines=8> */
[----:B------:R-:W-:Y:S02]  /*26f80*/  IADD3 R38, P0, PT, R63, R17, RZ ;  /* 0x000000113f267210 */ /* 0x000fe40007f1e0ff */
[----:B------:R-:W-:Y:S01]  /*26f90*/  IADD3.X R17, PT, PT, RZ, RZ, RZ, P1, P4 ;  /* 0x000000ffff117210 */ /* 0x000fe20000fe84ff */
[----:B------:R-:W-:Y:S01]  /*26fa0*/  IMAD.IADD R18, R47, 0x1, R35 ;  /* 0x000000012f127824 */ /* 0x000fe200078e0223 */
[----:B------:R-:W-:Y:S01]  /*26fb0*/  IADD3 R50, P2, P3, R46, R19, R50 ;  /* 0x000000132e327210 */ /* 0x000fe20007b5e032 */
[----:B------:R-:W-:-:S02]  /*26fc0*/  HFMA2 R19, -RZ, RZ, 0, 0 ;  /* 0x00000000ff137431 */ /* 0x000fc400000001ff */
[----:B------:R-:W-:Y:S02]  /*26fd0*/  IMAD.X R39, RZ, RZ, RZ, P0 ;  /* 0x000000ffff277224 */ /* 0x000fe400000e06ff */
[----:B------:R-:W-:Y:S01]  /*26fe0*/  IMAD.MOV.U32 R41, RZ, RZ, RZ ;  /* 0x000000ffff297224 */ /* 0x000fe200078e00ff */
[----:B------:R-:W-:Y:S01]  /*26ff0*/  IADD3 R64, P1, P0, R64, R17, R50 ;  /* 0x0000001140407210 */ /* 0x000fe2000783e032 */
[----:B------:R-:W-:Y:S01]  /*27000*/  IMAD.WIDE.U32 R38, R79, R43, R38 ;  /* 0x0000002b4f267225 */ /* 0x000fe200078e0026 */
[----:B------:R-:W-:-:S03]  /*27010*/  IADD3.X R17, PT, PT, RZ, RZ, RZ, P2, P3 ;  /* 0x000000ffff117210 */ /* 0x000fc600017e64ff */
[----:B------:R-:W-:-:S04]  /*27020*/  IMAD.WIDE.U32 R18, R16, 0x3d1, R18 ;  /* 0x000003d110127825 */ /* 0x000fc800078e0012 */
[----:B------:R-:W-:Y:S01]  /*27030*/  IMAD.IADD R40, R19, 0x1, R41 ;  /* 0x0000000113287824 */ /* 0x000fe200078e0229 */
[----:B------:R-:W-:Y:S01]  /*27040*/  IADD3 R19, P2, PT, -R73, R31, RZ ;  /* 0x0000001f49137210 */ /* 0x000fe20007f5e1ff */
[----:B------:R-:W-:Y:S01]  /*27050*/  IMAD.MOV.U32 R41, RZ, RZ, RZ ;  /* 0x000000ffff297224 */ /* 0x000fe200078e00ff */
[----:B------:R-:W-:Y:S02]  /*27060*/  IADD3 R32, P3, P4, R18, R17, R34 ;  /* 0x0000001112207210 */ /* 0x000fe40007c7e022 */
[----:B------:R-:W-:Y:S01]  /*27070*/  IADD3.X R17, PT, PT, RZ, RZ, RZ, P1, P0 ;  /* 0x000000ffff117210 */ /* 0x000fe20000fe04ff */
[----:B------:R-:W-:Y:S01]  /*27080*/  IMAD.WIDE.U32 R34, R38, 0x3d1, R40 ;  /* 0x000003d126227825 */ /* 0x000fe200078e0028 */
[----:B------:R-:W-:-:S03]  /*27090*/  IADD3.X R31, PT, PT, RZ, RZ, RZ, P3, P4 ;  /* 0x000000ffff1f7210 */ /* 0x000fc60001fe84ff */
[----:B------:R-:W-:Y:S01]  /*270a0*/  IMAD.X R55, RZ, RZ, -0x1, P2 ;  /* 0xffffffffff377424 */ /* 0x000fe200010e06ff */
[----:B------:R-:W-:Y:S01]  /*270b0*/  IADD3 R32, P2, P3, R14, R17, R32 ;  /* 0x000000110e207210 */ /* 0x000fe20007b5e020 */
[----:B------:R-:W-:Y:S01]  /*270c0*/  IMAD.MOV.U32 R40, RZ, RZ, -0x1 ;  /* 0xffffffffff287424 */ /* 0x000fe200078e00ff */
[----:B------:R-:W-:Y:S02]  /*270d0*/  IADD3 R54, P0, P1, R34, R31, R54 ;  /* 0x0000001f22367210 */ /* 0x000fe4000791e036 */
[----:B------:R-:W-:Y:S02]  /*270e0*/  SHF.R.U32.HI R55, RZ, 0x1f, R55 ;  /* 0x0000001fff377819 */ /* 0x000fe40000011637 */
[----:B------:R-:W-:Y:S02]  /*270f0*/  IADD3.X R17, PT, PT, RZ, RZ, RZ, P2, P3 ;  /* 0x000000ffff117210 */ /* 0x000fe400017e64ff */
[----:B------:R-:W-:Y:S01]  /*27100*/  IADD3 R34, PT, PT, R35, R37, RZ ;  /* 0x0000002523227210 */ /* 0x000fe20007ffe0ff */
[----:B------:R-:W-:Y:S01]  /*27110*/  IMAD.MOV.U32 R35, RZ, RZ, RZ ;  /* 0x000000ffff237224 */ /* 0x000fe200078e00ff */
[----:B------:R-:W-:-:S02]  /*27120*/  IADD3 R55, P2, P3, R20, -R55, -R70 ;  /* 0x8000003714377210 */ /* 0x000fc40007b5e846 */
[----:B------:R-:W-:Y:S01]  /*27130*/  IADD3 R20, P4, P5, R16, R17, R54 ;  /* 0x0000001110147210 */ /* 0x000fe20007d9e036 */
[----:B------:R-:W-:Y:S01]  /*27140*/  IMAD.WIDE.U32 R16, R39, 0x3d1, R34 ;  /* 0x000003d127107825 */ /* 0x000fe200078e0022 */
[----:B------:R-:W-:Y:S02]  /*27150*/  IADD3.X R35, PT, PT, RZ, RZ, RZ, P0, P1 ;  /* 0x000000ffff237210 */ /* 0x000fe400007e24ff */
[----:B------:R-:W-:Y:S02]  /*27160*/  IADD3.X R54, PT, PT, RZ, -0x1, R40, P2, P3 ;  /* 0xffffffffff367810 */ /* 0x000fe400017e6428 */
[----:B------:R-:W-:Y:S02]  /*27170*/  IADD3.X R31, PT, PT, RZ, RZ, RZ, P4, P5 ;  /* 0x000000ffff1f7210 */ /* 0x000fe400027ea4ff */
[----:B------:R-:W-:Y:S01]  /*27180*/  IADD3 R68, P2, P3, R16, R35, R68 ;  /* 0x0000002310447210 */ /* 0x000fe20007b5e044 */
[----:B------:R-:W-:Y:S01]  /*27190*/  IMAD.MOV.U32 R16, RZ, RZ, RZ ;  /* 0x000000ffff107224 */ /* 0x000fe200078e00ff */
[----:B------:R-:W-:-:S02]  /*271a0*/  SHF.R.U32.HI R54, RZ, 0x1f, R54 ;  /* 0x0000001fff367819 */ /* 0x000fc40000011636 */
[----:B------:R-:W-:Y:S01]  /*271b0*/  IADD3 R31, P4, P5, R38, R31, R68 ;  /* 0x0000001f261f7210 */ /* 0x000fe20007d9e044 */
[----:B------:R-:W-:Y:S01]  /*271c0*/  IMAD.IADD R16, R17, 0x1, R16 ;  /* 0x0000000111107824 */ /* 0x000fe200078e0210 */
[----:B------:R-:W-:Y:S02]  /*271d0*/  IADD3 R54, P0, P1, R75, -R54, -R3 ;  /* 0x800000364b367210 */ /* 0x000fe4000791e803 */
[----:B------:R-:W-:Y:S02]  /*271e0*/  IADD3.X R3, PT, PT, RZ, RZ, RZ, P2, P3 ;  /* 0x000000ffff037210 */ /* 0x000fe400017e64ff */
[----:B------:R-:W-:Y:S02]  /*271f0*/  IADD3.X R38, PT, PT, RZ, RZ, RZ, P4, P5 ;  /* 0x000000ffff267210 */ /* 0x000fe400027ea4ff */
[----:B------:R-:W-:Y:S02]  /*27200*/  IADD3.X R51, PT, PT, RZ, -0x1, R40, P0, P1 ;  /* 0xffffffffff337810 */ /* 0x000fe400007e2428 */
[----:B------:R-:W-:Y:S01]  /*27210*/  IADD3 R38, P2, P3, R38, R16, R3 ;  /* 0x0000001026267210 */ /* 0x000fe20007b5e003 */
[----:B------:R-:W-:Y:S01]  /*27220*/  IMAD.MOV.U32 R3, RZ, RZ, RZ ;  /* 0x000000ffff037224 */ /* 0x000fe200078e00ff */
[----:B------:R-:W-:-:S02]  /*27230*/  SHF.R.U32.HI R51, RZ, 0x1f, R51 ;  /* 0x0000001fff337819 */ /* 0x000fc40000011633 */
[----:B------:R-:W-:Y:S02]  /*27240*/  IADD3 R38, P4, PT, R39, R38, RZ ;  /* 0x0000002627267210 */ /* 0x000fe40007f9e0ff */
[----:B------:R-:W-:Y:S02]  /*27250*/  IADD3.X R14, PT, PT, RZ, RZ, RZ, P2, P3 ;  /* 0x000000ffff0e7210 */ /* 0x000fe400017e64ff */
[----:B------:R-:W-:Y:S01]  /*27260*/  IADD3 R51, P0, P1, R36, -R51, -R10 ;  /* 0x8000003324337210 */ /* 0x000fe2000791e80a */
[----:B------:R-:W-:Y:S01]  /*27270*/  IMAD.WIDE.U32 R16, R38, 0x3d1, RZ ;  /* 0x000003d126107825 */ /* 0x000fe200078e00ff */
[----:B------:R-:W-:Y:S02]  /*27280*/  IADD3.X R14, PT, PT, RZ, R14, RZ, P4, !PT ;  /* 0x0000000eff0e7210 */ /* 0x000fe400027fe4ff */
[----:B------:R-:W-:Y:S01]  /*27290*/  IADD3.X R50, PT, PT, RZ, -0x1, R40, P0, P1 ;  /* 0xffffffffff327810 */ /* 0x000fe200007e2428 */
[----:B------:R-:W-:Y:S01]  /*272a0*/  IMAD.IADD R3, R17, 0x1, R3 ;  /* 0x0000000111037824 */ /* 0x000fe200078e0203 */
[----:B------:R-:W-:-:S02]  /*272b0*/  IADD3 R17, P2, PT, R33, R16, RZ ;  /* 0x0000001021117210 */ /* 0x000fc40007f5e0ff */
[----:B------:R-:W-:Y:S01]  /*272c0*/  SHF.R.U32.HI R50, RZ, 0x1f, R50 ;  /* 0x0000001fff327819 */ /* 0x000fe20000011632 */
[----:B------:R-:W-:Y:S02]  /*272d0*/  IMAD R3, R14, 0x3d1, R3 ;  /* 0x000003d10e037824 */ /* 0x000fe400078e0203 */
[----:B------:R-:W-:Y:S01]  /*272e0*/  IMAD.X R42, RZ, RZ, RZ, P2 ;  /* 0x000000ffff2a7224 */ /* 0x000fe200010e06ff */
[----:B------:R-:W-:Y:S01]  /*272f0*/  IADD3 R50, P0, P1, R77, -R50, -R11 ;  /* 0x800000324d327210 */ /* 0x000fe2000791e80b */
[----:B------:R-:W-:-:S03]  /*27300*/  IMAD.IADD R3, R38, 0x1, R3 ;  /* 0x0000000126037824 */ /* 0x000fc600078e0203 */
[----:B------:R-:W-:Y:S02]  /*27310*/  IADD3.X R11, PT, PT, RZ, -0x1, R40, P0, P1 ;  /* 0xffffffffff0b7810 */ /* 0x000fe400007e2428 */
[----:B------:R-:W-:Y:S02]  /*27320*/  IADD3 R10, P0, P1, R3, R42, R66 ;  /* 0x0000002a030a7210 */ /* 0x000fe4000791e042 */
[----:B------:R-:W-:Y:S02]  /*27330*/  SHF.R.U32.HI R3, RZ, 0x1f, R11 ;  /* 0x0000001fff037819 */ /* 0x000fe4000001160b */
[----:B------:R-:W-:Y:S02]  /*27340*/  IADD3.X R41, PT, PT, RZ, RZ, RZ, P0, P1 ;  /* 0x000000ffff297210 */ /* 0x000fe400007e24ff */
[----:B------:R-:W-:Y:S02]  /*27350*/  IADD3 R83, P0, P1, R83, -R3, -R12 ;  /* 0x8000000353537210 */ /* 0x000fe4000791e80c */
[----:B------:R-:W-:-:S02]  /*27360*/  IADD3 R11, P2, P3, R14, R41, R44 ;  /* 0x000000290e0b7210 */ /* 0x000fc40007b5e02c */
[----:B------:R-:W-:Y:S02]  /*27370*/  IADD3.X R3, PT, PT, RZ, -0x1, R40, P0, P1 ;  /* 0xffffffffff037810 */ /* 0x000fe400007e2428 */
[----:B------:R-:W-:Y:S02]  /*27380*/  IADD3.X R39, PT, PT, RZ, RZ, RZ, P2, P3 ;  /* 0x000000ffff277210 */ /* 0x000fe400017e64ff */
[----:B------:R-:W-:Y:S02]  /*27390*/  SHF.R.U32.HI R3, RZ, 0x1f, R3 ;  /* 0x0000001fff037819 */ /* 0x000fe40000011603 */
[----:B------:R-:W-:Y:S02]  /*273a0*/  IADD3 R12, P2, PT, R39, R15, RZ ;  /* 0x0000000f270c7210 */ /* 0x000fe40007f5e0ff */
[----:B------:R-:W-:-:S03]  /*273b0*/  IADD3 R74, P0, P1, R74, -R3, -R13 ;  /* 0x800000034a4a7210 */ /* 0x000fc6000791e80d */
[----:B------:R-:W-:Y:S01]  /*273c0*/  IMAD.X R38, RZ, RZ, RZ, P2 ;  /* 0x000000ffff267224 */ /* 0x000fe200010e06ff */
[----:B------:R-:W-:-:S04]  /*273d0*/  IADD3.X R18, PT, PT, RZ, -0x1, R40, P0, P1 ;  /* 0xffffffffff127810 */ /* 0x000fc800007e2428 */
[----:B------:R-:W-:Y:S02]  /*273e0*/  IADD3 R13, P0, PT, R38, R64, RZ ;  /* 0x00000040260d7210 */ /* 0x000fe40007f1e0ff */
[----:B------:R-:W-:-:S03]  /*273f0*/  SHF.R.U32.HI R18, RZ, 0x1f, R18 ;  /* 0x0000001fff127819 */ /* 0x000fc60000011612 */
[----:B------:R-:W-:Y:S01]  /*27400*/  IMAD.X R37, RZ, RZ, RZ, P0 ;  /* 0x000000ffff257224 */ /* 0x000fe200000e06ff */
[----:B------:R-:W-:-:S04]  /*27410*/  IADD3 R18, P0, P1, R21, -R18, -R71 ;  /* 0x8000001215127210 */ /* 0x000fc8000791e847 */
[----:B------:R-:W-:Y:S02]  /*27420*/  IADD3.X R3, PT, PT, RZ, -0x1, R40, P0, P1 ;  /* 0xffffffffff037810 */ /* 0x000fe400007e2428 */
[----:B------:R-:W-:Y:S02]  /*27430*/  ISETP.GT.U32.AND P0, PT, R18, -0x1, PT ;  /* 0xffffffff1200780c */ /* 0x000fe40003f04070 */
[----:B------:R-:W-:Y:S02]  /*27440*/  IADD3 R15, P2, PT, R37, R32, RZ ;  /* 0x00000020250f7210 */ /* 0x000fe40007f5e0ff */
[----:B------:R-:W-:Y:S02]  /*27450*/  ISETP.GT.AND.EX P0, PT, R3, -0x1, PT, P0 ;  /* 0xffffffff0300780c */ /* 0x000fe40003f04300 */
[----:B------:R-:W-:-:S04]  /*27460*/  IADD3.X R35, PT, PT, RZ, RZ, RZ, P2, !PT ;  /* 0x000000ffff237210 */ /* 0x000fc800017fe4ff */
[----:B------:R-:W-:-:S07]  /*27470*/  IADD3 R14, P1, PT, R35, R20, RZ ;  /* 0x00000014230e7210 */ /* 0x000fce0007f3e0ff */
[----:B------:R-:W-:Y:S06]  /*27480*/  @P0 BRA `(.L_x_111) ;  /* 0x0000000000400947 */ /* 0x000fec0003800000 */
        /* <DEDUP_REMOVED lines=16> */
.L_x_111:
[----:B------:R-:W-:Y:S01]  /*27590*/  IMAD.X R16, RZ, RZ, RZ, P1 ;  /* 0x000000ffff107224 */ /* 0x000fe200008e06ff */
[----:B------:R-:W-:Y:S01]  /*275a0*/  MOV R40, R10 ;  /* 0x0000000a00287202 */ /* 0x000fe20000000f00 */
[----:B------:R-:W-:Y:S02]  /*275b0*/  IMAD.MOV.U32 R21, RZ, RZ, R83 ;  /* 0x000000ffff157224 */ /* 0x000fe400078e0053 */
[----:B------:R-:W-:Y:S02]  /*275c0*/  IMAD.IADD R3, R16, 0x1, R31 ;  /* 0x0000000110037824 */ /* 0x000fe400078e021f */
[----:B------:R-:W-:Y:S02]  /*275d0*/  IMAD.MOV.U32 R20, RZ, RZ, R74 ;  /* 0x000000ffff147224 */ /* 0x000fe400078e004a */
[----:B------:R-:W-:Y:S01]  /*275e0*/  IMAD.MOV.U32 R32, RZ, RZ, R11 ;  /* 0x000000ffff207224 */ /* 0x000fe200078e000b */
[----:B------:R-:W-:Y:S01]  /*275f0*/  ISETP.GE.U32.AND P0, PT, R3, R28, PT ;  /* 0x0000001c0300720c */ /* 0x000fe20003f06070 */
[----:B------:R-:W-:-:S02]  /*27600*/  IMAD.MOV.U32 R31, RZ, RZ, R12 ;  /* 0x000000ffff1f7224 */ /* 0x000fc400078e000c */
[----:B------:R-:W-:Y:S02]  /*27610*/  IMAD.MOV.U32 R36, RZ, RZ, R13 ;  /* 0x000000ffff247224 */ /* 0x000fe400078e000d */
[----:B------:R-:W-:Y:S02]  /*27620*/  IMAD.MOV.U32 R34, RZ, RZ, R15 ;  /* 0x000000ffff227224 */ /* 0x000fe400078e000f */
[----:B------:R-:W-:-:S06]  /*27630*/  IMAD.MOV.U32 R33, RZ, RZ, R14 ;  /* 0x000000ffff217224 */ /* 0x000fcc00078e000e */
[----:B------:R-:W-:Y:S05]  /*27640*/  @!P0 BRA `(.L_x_112) ;  /* 0x0000000000e08947 */ /* 0x000fea0003800000 */
[----:B------:R-:W0:Y:S02]  /*27650*/  LDC R28, c[0x3][0x1c] ;  /* 0x00c00700ff1c7b82 */ /* 0x000e240000000800 */
.L_x_114:
        /* <DEDUP_REMOVED lines=25> */
.L_x_113:
        /* <DEDUP_REMOVED lines=30> */
.L_x_112:
[----:B------:R-:W-:Y:S01]  /*279d0*/  SHF.L.U64.HI R12, R40, 0x1, R41 ;  /* 0x00000001280c7819 */ /* 0x000fe20000010229 */
[----:B------:R-:W-:Y:S01]  /*279e0*/  IMAD.SHL.U32 R11, R32, 0x2, RZ ;  /* 0x00000002200b7824 */ /* 0x000fe200078e00ff */
[----:B------:R-:W-:Y:S01]  /*279f0*/  SHF.L.U64.HI R10, R33, 0x1, R16 ;  /* 0x00000001210a7819 */ /* 0x000fe20000010210 */
[----:B------:R-:W-:Y:S01]  /*27a00*/  IMAD.SHL.U32 R13, R40, 0x2, RZ ;  /* 0x00000002280d7824 */ /* 0x000fe200078e00ff */
[----:B------:R-:W-:Y:S01]  /*27a10*/  LOP3.LUT R12, R12, 0x1, RZ, 0xc0, !PT ;  /* 0x000000010c0c7812 */ /* 0x000fe200078ec0ff */
[----:B------:R-:W-:Y:S01]  /*27a20*/  IMAD.SHL.U32 R15, R36, 0x2, RZ ;  /* 0x00000002240f7824 */ /* 0x000fe200078e00ff */
[----:B------:R-:W-:Y:S02]  /*27a30*/  LOP3.LUT R10, R10, 0x1, RZ, 0xc0, !PT ;  /* 0x000000010a0a7812 */ /* 0x000fe400078ec0ff */
[----:B------:R-:W-:Y:S01]  /*27a40*/  LOP3.LUT R40, R12, 0xfffffffe, R11, 0xf8, !PT ;  /* 0xfffffffe0c287812 */ /* 0x000fe200078ef80b */
[----:B------:R-:W-:Y:S01]  /*27a50*/  IMAD.MOV.U32 R11, RZ, RZ, RZ ;  /* 0x000000ffff0b7224 */ /* 0x000fe200078e00ff */
[C---:B------:R-:W-:Y:S01]  /*27a60*/  SHF.R.U64 R14, R17.reuse, 0x1f, R42 ;  /* 0x0000001f110e7819 */ /* 0x040fe2000000122a */
[----:B------:R-:W-:Y:S01]  /*27a70*/  IMAD.SHL.U32 R17, R17, 0x2, RZ ;  /* 0x0000000211117824 */ /* 0x000fe200078e00ff */
[----:B------:R-:W-:Y:S01]  /*27a80*/  SHF.L.U64.HI R32, R32, 0x1, R39 ;  /* 0x0000000120207819 */ /* 0x000fe20000010227 */
[----:B------:R-:W-:Y:S01]  /*27a90*/  IMAD.WIDE.U32 R10, R3, 0x2, R10 ;  /* 0x00000002030a7825 */ /* 0x000fe200078e000a */
[----:B------:R-:W-:-:S02]  /*27aa0*/  LOP3.LUT R14, R14, 0x1, RZ, 0xc0, !PT ;  /* 0x000000010e0e7812 */ /* 0x000fc400078ec0ff */
[C---:B------:R-:W-:Y:S01]  /*27ab0*/  SHF.L.U64.HI R16, R31.reuse, 0x1, R38 ;  /* 0x000000011f107819 */ /* 0x040fe20000010226 */
[----:B------:R-:W-:Y:S01]  /*27ac0*/  IMAD.SHL.U32 R31, R31, 0x2, RZ ;  /* 0x000000021f1f7824 */ /* 0x000fe200078e00ff */
[----:B------:R-:W-:Y:S01]  /*27ad0*/  ISETP.GT.U32.AND P0, PT, R10, -0x1, PT ;  /* 0xffffffff0a00780c */ /* 0x000fe20003f04070 */
[----:B------:R-:W-:Y:S01]  /*27ae0*/  IMAD.SHL.U32 R3, R33, 0x2, RZ ;  /* 0x0000000221037824 */ /* 0x000fe200078e00ff */
[----:B------:R-:W-:Y:S02]  /*27af0*/  LOP3.LUT R39, R14, 0xfffffffe, R13, 0xf8, !PT ;  /* 0xfffffffe0e277812 */ /* 0x000fe400078ef80d */
[----:B------:R-:W-:Y:S01]  /*27b00*/  ISETP.GT.U32.AND.EX P0, PT, R11, RZ, PT, P0 ;  /* 0x000000ff0b00720c */ /* 0x000fe20003f04100 */
[----:B------:R-:W-:Y:S01]  /*27b10*/  IMAD.MOV.U32 R11, RZ, RZ, R10 ;  /* 0x000000ffff0b7224 */ /* 0x000fe200078e000a */
[----:B------:R-:W-:Y:S02]  /*27b20*/  SHF.L.U64.HI R14, R36, 0x1, R37 ;  /* 0x00000001240e7819 */ /* 0x000fe40000010225 */
[----:B------:R-:W-:-:S02]  /*27b30*/  SHF.L.U64.HI R12, R34, 0x1, R35 ;  /* 0x00000001220c7819 */ /* 0x000fc40000010223 */
[----:B------:R-:W-:Y:S02]  /*27b40*/  LOP3.LUT R32, R32, 0x1, RZ, 0xc0, !PT ;  /* 0x0000000120207812 */ /* 0x000fe400078ec0ff */
[----:B------:R-:W-:Y:S02]  /*27b50*/  SHF.L.U32 R13, R34, 0x1, RZ ;  /* 0x00000001220d7819 */ /* 0x000fe400000006ff */
        /* <DEDUP_REMOVED lines=41> */
.L_x_115:
        /* <DEDUP_REMOVED lines=21> */
[----:B------:R-:W-:Y:S01]  /*27f40*/  IADD3 R11, PT, PT, R11, -R28, -R3 ;  /* 0x8000001c0b0b7210 */ /* 0x000fe20007ffe803 */
[----:B------:R-:W-:Y:S06]  /*27f50*/  BRA `(.L_x_50) ;  /* 0x000000c400a07947 */ /* 0x000fec0003800000 */
.L_x_75:
[----:B------:R-:W-:Y:S01]  /*27f60*/  IADD3 R11, P0, PT, -R24, R19, RZ ;  /* 0x00000013180b7210 */ /* 0x000fe20007f1e1ff */
[----:B------:R-:W-:Y:S01]  /*27f70*/  IMAD.MOV.U32 R32, RZ, RZ, -0x1 ;  /* 0xffffffffff207424 */ /* 0x000fe200078e00ff */
[----:B------:R-:W-:-:S03]  /*27f80*/  IADD3 R67, P1, PT, -R89, R72, RZ ;  /* 0x0000004859437210 */ /* 0x000fc60007f3e1ff */
[----:B------:R-:W-:Y:S01]  /*27f90*/  IMAD.X R10, RZ, RZ, -0x1, P0 ;  /* 0xffffffffff0a7424 */ /* 0x000fe200000e06ff */
[----:B------:R-:W-:-:S04]  /*27fa0*/  IADD3.X R7, PT, PT, RZ, -0x1, RZ, P1, !PT ;  /* 0xffffffffff077810 */ /* 0x000fc80000ffe4ff */
[----:B------:R-:W-:Y:S02]  /*27fb0*/  SHF.R.U32.HI R10, RZ, 0x1f, R10 ;  /* 0x0000001fff0a7819 */ /* 0x000fe4000001160a */
[----:B------:R-:W-:Y:S02]  /*27fc0*/  SHF.R.U32.HI R7, RZ, 0x1f, R7 ;  /* 0x0000001fff077819 */ /* 0x000fe40000011607 */
[----:B------:R-:W-:Y:S02]  /*27fd0*/  IADD3 R10, P0, P1, R18, -R10, -R27 ;  /* 0x8000000a120a7210 */ /* 0x000fe4000791e81b */
[----:B------:R-:W-:Y:S02]  /*27fe0*/  IADD3 R50, P2, P3, R73, -R7, -R82 ;  /* 0x8000000749327210 */ /* 0x000fe40007b5e852 */
[--C-:B------:R-:W-:Y:S02]  /*27ff0*/  IADD3.X R6, PT, PT, RZ, -0x1, R32.reuse, P0, P1 ;  /* 0xffffffffff067810 */ /* 0x100fe400007e2420 */
[----:B------:R-:W-:-:S02]  /*28000*/  IADD3.X R42, PT, PT, RZ, -0x1, R32, P2, P3 ;  /* 0xffffffffff2a7810 */ /* 0x000fc400017e6420 */
        /* <DEDUP_REMOVED lines=34> */
[----:B------:R-:W-:Y:S02]  /*28230*/  ISETP.GT.U32.AND P1, PT, R17, -0x1, PT ;  /* 0xffffffff1100780c */ /* 0x000fe40003f24070 */
[----:B------:R-:W-:-:S02]  /*28240*/  IADD3.X R7, PT, PT, RZ, -0x1, R32, P0, P2 ;  /* 0xffffffffff077810 */ /* 0x000fc400007e4420 */
[----:B------:R-:W-:Y:S02]  /*28250*/  IADD3.X R6, PT, PT, RZ, -0x1, R32, P3, P4 ;  /* 0xffffffffff067810 */ /* 0x000fe40001fe8420 */
[----:B------:R-:W-:Y:S02]  /*28260*/  ISETP.GT.AND.EX P1, PT, R7, -0x1, PT, P1 ;  /* 0xffffffff0700780c */ /* 0x000fe40003f24310 */
[----:B------:R-:W-:-:S04]  /*28270*/  ISETP.GT.U32.AND P0, PT, R31, -0x1, PT ;  /* 0xffffffff1f00780c */ /* 0x000fc80003f04070 */
[----:B------:R-:W-:-:S07]  /*28280*/  ISETP.GT.AND.EX P0, PT, R6, -0x1, PT, P0 ;  /* 0xffffffff0600780c */ /* 0x000fce0003f04300 */
[----:B------:R-:W-:Y:S06]  /*28290*/  @P1 BRA `(.L_x_116) ;  /* 0x0000000000441947 */ /* 0x000fec0003800000 */
[----:B------:R-:W1:Y:S02]  /*282a0*/  LDC.64 R6, c[0x3][RZ] ;  /* 0x00c00000ff067b82 */ /* 0x000e640000000a00 */
[----:B-1----:R-:W-:-:S05]  /*282b0*/  IMAD.IADD R11, R11, 0x1, R6 ;  /* 0x000000010b0b7824 */ /* 0x002fca00078e0206 */
[----:B------:R-:W-:-:S04]  /*282c0*/  ISETP.GE.U32.AND P1, PT, R11, R6, PT ;  /* 0x000000060b00720c */ /* 0x000fc80003f26070 */
[----:B------:R-:W-:-:S04]  /*282d0*/  SEL R6, RZ, 0x1, P1 ;  /* 0x00000001ff067807 */ /* 0x000fc80000800000 */
[----:B------:R-:W-:-:S04]  /*282e0*/  IADD3 R10, P1, P2, R7, R10, R6 ;  /* 0x0000000a070a7210 */ /* 0x000fc80007a3e006 */
[----:B------:R-:W-:-:S04]  /*282f0*/  IADD3.X R6, PT, PT, RZ, RZ, RZ, P1, P2 ;  /* 0x000000ffff067210 */ /* 0x000fc80000fe44ff */
[----:B0-----:R-:W-:-:S04]  /*28300*/  IADD3 R16, P1, P2, R63, R6, R16 ;  /* 0x000000063f107210 */ /* 0x001fc80007a3e010 */
        /* <DEDUP_REMOVED lines=10> */
.L_x_116:
[----:B------:R-:W-:Y:S05]  /*283b0*/  @P0 BRA `(.L_x_117) ;  /* 0x0000000000440947 */ /* 0x000fea0003800000 */
        /* <DEDUP_REMOVED lines=17> */
.L_x_117:
[----:B------:R-:W-:-:S04]  /*284d0*/  IMAD.WIDE.U32 R36, R11, R11, RZ ;  /* 0x0000000b0b247225 */ /* 0x000fc800078e00ff */
[----:B------:R-:W-:Y:S02]  /*284e0*/  HFMA2 R51, -RZ, RZ, 0, 0 ;  /* 0x00000000ff337431 */ /* 0x000fe400000001ff */
[----:B0-----:R-:W-:Y:S01]  /*284f0*/  IMAD.MOV.U32 R4, RZ, RZ, R37 ;  /* 0x000000ffff047224 */ /* 0x001fe200078e0025 */
[----:B------:R-:W-:Y:S01]  /*28500*/  MOV R37, RZ ;  /* 0x000000ff00257202 */ /* 0x000fe20000000f00 */
[----:B------:R-:W-:Y:S02]  /*28510*/  IMAD.MOV.U32 R5, RZ, RZ, RZ ;  /* 0x000000ffff057224 */ /* 0x000fe400078e00ff */
        /* <DEDUP_REMOVED lines=23> */
[----:B------:R-:W-:Y:S02]  /*28690*/  IMAD.IADD R33, R37, 0x1, R35 ;  /* 0x0000000125217824 */ /* 0x000fe400078e0223 */
[----:B------:R-:W-:-:S04]  /*286a0*/  IMAD.WIDE.U32 R6, R10, R16, R8 ;  /* 0x000000100a067225 */ /* 0x000fc800078e0008 */
[----:B------:R-:W-:Y:S01]  /*286b0*/  IMAD.MOV.U32 R5, RZ, RZ, RZ ;  /* 0x000000ffff057224 */ /* 0x000fe200078e00ff */
[----:B------:R-:W-:Y:S01]  /*286c0*/  IADD3 R9, PT, PT, R37, R7, RZ ;  /* 0x0000000725097210 */ /* 0x000fe20007ffe0ff */
[----:B------:R-:W-:Y:S01]  /*286d0*/  IMAD.MOV.U32 R35, RZ, RZ, RZ ;  /* 0x000000ffff237224 */ /* 0x000fe200078e00ff */
[----:B------:R-:W-:Y:S01]  /*286e0*/  IADD3 R32, P1, PT, R33, R6, RZ ;  /* 0x0000000621207210 */ /* 0x000fe20007f3e0ff */
[----:B------:R-:W-:-:S04]  /*286f0*/  IMAD.WIDE.U32 R4, R11, R14, R4 ;  /* 0x0000000e0b047225 */ /* 0x000fc800078e0004 */
[----:B------:R-:W-:Y:S01]  /*28700*/  IMAD.X R33, RZ, RZ, RZ, P1 ;  /* 0x000000ffff217224 */ /* 0x000fe200008e06ff */
        /* <DEDUP_REMOVED lines=10> */
[----:B------:R-:W-:Y:S02]  /*287b0*/  IMAD.MOV.U32 R4, RZ, RZ, R32 ;  /* 0x000000ffff047224 */ /* 0x000fe400078e0020 */
        /* <DEDUP_REMOVED lines=19> */
[----:B------:R-:W-:Y:S02]  /*288f0*/  IMAD.X R33, RZ, RZ, RZ, P0 ;  /* 0x000000ffff217224 */ /* 0x000fe400000e06ff */
[----:B------:R-:W-:-:S04]  /*28900*/  IMAD.WIDE.U32 R40, R16, R15, R40 ;  /* 0x0000000f10287225 */ /* 0x000fc800078e0028 */
[----:B------:R-:W-:Y:S02]  /*28910*/  IMAD.IADD R6, R7, 0x1, R5 ;  /* 0x0000000107067824 */ /* 0x000fe400078e0205 */
[----:B------:R-:W-:Y:S02]  /*28920*/  IMAD.IADD R7, R43, 0x1, R9 ;  /* 0x000000012b077824 */ /* 0x000fe400078e0209 */
[----:B------:R-:W-:-:S03]  /*28930*/  IMAD.WIDE.U32 R32, R10, R13, R32 ;  /* 0x0000000d0a207225 */ /* 0x000fc600078e0020 */
[----:B------:R-:W-:Y:S01]  /*28940*/  IADD3 R40, P0, PT, R7, R40, RZ ;  /* 0x0000002807287210 */ /* 0x000fe20007f1e0ff */
[----:B------:R-:W-:Y:S01]  /*28950*/  IMAD.IADD R55, R43, 0x1, R41 ;  /* 0x000000012b377824 */ /* 0x000fe200078e0229 */
[----:B------:R-:W-:Y:S01]  /*28960*/  MOV R7, RZ ;  /* 0x000000ff00077202 */ /* 0x000fe20000000f00 */
[----:B------:R-:W-:Y:S02]  /*28970*/  IMAD.IADD R53, R35, 0x1, R33 ;  /* 0x0000000123357824 */ /* 0x000fe400078e0221 */
[----:B------:R-:W-:Y:S01]  /*28980*/  IMAD.MOV.U32 R33, RZ, RZ, RZ ;  /* 0x000000ffff217224 */ /* 0x000fe200078e00ff */
[----:B------:R-:W-:Y:S01]  /*28990*/  IADD3 R54, P1, PT, R55, R32, RZ ;  /* 0x0000002037367210 */ /* 0x000fe20007f3e0ff */
[----:B------:R-:W-:Y:S02]  /*289a0*/  IMAD.MOV.U32 R32, RZ, RZ, R8 ;  /* 0x000000ffff207224 */ /* 0x000fe400078e0008 */
        /* <DEDUP_REMOVED lines=93> */
[----:B------:R-:W-:Y:S01]  /*28f80*/  IMAD.MOV.U32 R41, RZ, RZ, RZ ;  /* 0x000000ffff297224 */ /* 0x000fe200078e00ff */
[----:B------:R-:W-:Y:S01]  /*28f90*/  IADD3 R54, P0, PT, R55, R52, RZ ;  /* 0x0000003437367210 */ /* 0x000fe20007f1e0ff */
[----:B------:R-:W-:Y:S02]  /*28fa0*/  IMAD.X R57, RZ, RZ, RZ, P1 ;  /* 0x000000ffff397224 */ /* 0x000fe400008e06ff */
[----:B------:R-:W-:-:S04]  /*28fb0*/  IMAD.WIDE.U32 R58, R16, R12, R58 ;  /* 0x0000000c103a7225 */ /* 0x000fc800078e003a */
[----:B------:R-:W-:Y:S01]  /*28fc0*/  IMAD.WIDE.U32 R40, R17, R11, R40 ;  /* 0x0000000b11287225 */ /* 0x000fe200078e0028 */
[----:B------:R-:W-:-:S03]  /*28fd0*/  IADD3 R7, PT, PT, R5, R59, RZ ;  /* 0x0000003b05077210 */ /* 0x000fc60007ffe0ff */
        /* <DEDUP_REMOVED lines=22> */
[----:B------:R-:W-:Y:S01]  /*29140*/  IMAD.WIDE.U32 R54, R17, R14, R58 ;  /* 0x0000000e11367225 */ /* 0x000fe200078e003a */
[----:B------:R-:W-:-:S03]  /*29150*/  IADD3.X R57, PT, PT, RZ, RZ, RZ, P0, !PT ;  /* 0x000000ffff397210 */ /* 0x000fc600007fe4ff */
[----:B------:R-:W-:Y:S01]  /*29160*/  IMAD.X R63, RZ, RZ, RZ, P1 ;  /* 0x000000ffff3f7224 */ /* 0x000fe200008e06ff */
[----:B------:R-:W-:Y:S01]  /*29170*/  IADD3 R60, P0, PT, R61, R54, RZ ;  /* 0x000000363d3c7210 */ /* 0x000fe20007f1e0ff */
[----:B------:R-:W-:-:S04]  /*29180*/  IMAD.WIDE.U32 R56, R17, R16, R56 ;  /* 0x0000001011387225 */ /* 0x000fc800078e0038 */
[----:B------:R-:W-:-:S04]  /*29190*/  IMAD.WIDE.U32 R58, R52, 0x3d1, RZ ;  /* 0x000003d1343a7825 */ /* 0x000fc800078e00ff */
[----:B------:R-:W-:Y:S02]  /*291a0*/  IMAD.MOV.U32 R7, RZ, RZ, RZ ;  /* 0x000000ffff077224 */ /* 0x000fe400078e00ff */
[----:B------:R-:W-:Y:S02]  /*291b0*/  IMAD.X R61, RZ, RZ, RZ, P0 ;  /* 0x000000ffff3d7224 */ /* 0x000fe400000e06ff */
[----:B------:R-:W-:-:S04]  /*291c0*/  IMAD.WIDE.U32 R62, R14, R12, R62 ;  /* 0x0000000c0e3e7225 */ /* 0x000fc800078e003e */
[----:B------:R-:W-:Y:S02]  /*291d0*/  IMAD.IADD R37, R37, 0x1, R57 ;  /* 0x0000000125257824 */ /* 0x000fe400078e0239 */
[----:B------:R-:W-:Y:S02]  /*291e0*/  IMAD.IADD R93, R36, 0x1, R58 ;  /* 0x00000001245d7824 */ /* 0x000fe400078e023a */
[----:B------:R-:W-:Y:S01]  /*291f0*/  IMAD.IADD R54, R59, 0x1, R7 ;  /* 0x000000013b367824 */ /* 0x000fe200078e0207 */
[----:B------:R-:W-:Y:S01]  /*29200*/  IADD3 R7, PT, PT, R5, R63, RZ ;  /* 0x0000003f05077210 */ /* 0x000fe20007ffe0ff */
[----:B------:R-:W-:Y:S01]  /*29210*/  IMAD.WIDE.U32 R60, R13, R12, R60 ;  /* 0x0000000c0d3c7225 */ /* 0x000fe200078e003c */
[----:B------:R-:W-:Y:S02]  /*29220*/  IADD3 R62, P2, PT, R37, R62, RZ ;  /* 0x0000003e253e7210 */ /* 0x000fe40007f5e0ff */
[----:B------:R-:W-:Y:S01]  /*29230*/  ISETP.GE.U32.AND P0, PT, R93, R36, PT ;  /* 0x000000245d00720c */ /* 0x000fe20003f06070 */
[----:B------:R-:W-:Y:S01]  /*29240*/  IMAD.IADD R59, R39, 0x1, R55 ;  /* 0x00000001273b7824 */ /* 0x000fe200078e0237 */
[----:B------:R-:W-:Y:S01]  /*29250*/  IADD3 R36, P1, PT, R7, R60, RZ ;  /* 0x0000003c07247210 */ /* 0x000fe20007f3e0ff */
[----:B------:R-:W-:Y:S01]  /*29260*/  IMAD.IADD R58, R5, 0x1, R61 ;  /* 0x00000001053a7824 */ /* 0x000fe200078e023d */
[----:B------:R-:W-:Y:S01]  /*29270*/  SEL R7, RZ, 0x1, P0 ;  /* 0x00000001ff077807 */ /* 0x000fe20000000000 */
[----:B------:R-:W-:-:S02]  /*29280*/  IMAD.X R63, RZ, RZ, RZ, P2 ;  /* 0x000000ffff3f7224 */ /* 0x000fc400010e06ff */
[----:B------:R-:W-:Y:S01]  /*29290*/  IMAD.MOV.U32 R55, RZ, RZ, RZ ;  /* 0x000000ffff377224 */ /* 0x000fe200078e00ff */
[----:B------:R-:W-:Y:S01]  /*292a0*/  IADD3 R58, P0, PT, R58, R59, RZ ;  /* 0x0000003b3a3a7210 */ /* 0x000fe20007f1e0ff */
[----:B------:R-:W-:Y:S02]  /*292b0*/  IMAD.X R37, RZ, RZ, RZ, P1 ;  /* 0x000000ffff257224 */ /* 0x000fe400008e06ff */
[----:B------:R-:W-:Y:S01]  /*292c0*/  IMAD.WIDE.U32 R62, R17, R15, R62 ;  /* 0x0000000f113e7225 */ /* 0x000fe200078e003e */
[----:B------:R-:W-:-:S03]  /*292d0*/  IADD3.X R59, PT, PT, RZ, RZ, RZ, P0, !PT ;  /* 0x000000ffff3b7210 */ /* 0x000fc600007fe4ff */
[----:B------:R-:W-:-:S04]  /*292e0*/  IMAD.WIDE.U32 R54, R56, 0x3d1, R54 ;  /* 0x000003d138367825 */ /* 0x000fc800078e0036 */
[----:B------:R-:W-:Y:S01]  /*292f0*/  IMAD.WIDE.U32 R36, R13, R12, R36 ;  /* 0x0000000c0d247225 */ /* 0x000fe200078e0024 */
[----:B------:R-:W-:-:S03]  /*29300*/  IADD3 R38, P2, P3, R54, R38, R7 ;  /* 0x0000002636267210 */ /* 0x000fc60007b5e007 */
[----:B------:R-:W-:Y:S01]  /*29310*/  IMAD.IADD R43, R43, 0x1, R63 ;  /* 0x000000012b2b7824 */ /* 0x000fe200078e023f */
[----:B------:R-:W-:Y:S01]  /*29320*/  IADD3.X R9, PT, PT, RZ, RZ, RZ, P2, P3 ;  /* 0x000000ffff097210 */ /* 0x000fe200017e64ff */
[----:B------:R-:W-:-:S03]  /*29330*/  IMAD.WIDE.U32 R58, R17, R13, R58 ;  /* 0x0000000d113a7225 */ /* 0x000fc600078e003a */
[----:B------:R-:W-:Y:S01]  /*29340*/  IADD3 R36, P1, PT, R43, R36, RZ ;  /* 0x000000242b247210 */ /* 0x000fe20007f3e0ff */
[----:B------:R-:W-:Y:S02]  /*29350*/  IMAD.IADD R53, R5, 0x1, R37 ;  /* 0x0000000105357824 */ /* 0x000fe400078e0225 */
[----:B------:R-:W-:Y:S01]  /*29360*/  IMAD.MOV.U32 R54, RZ, RZ, RZ ;  /* 0x000000ffff367224 */ /* 0x000fe200078e00ff */
[----:B------:R-:W-:Y:S01]  /*29370*/  IADD3.X R37, PT, PT, RZ, RZ, RZ, P1, !PT ;  /* 0x000000ffff257210 */ /* 0x000fe20000ffe4ff */
[----:B------:R-:W-:Y:S01]  /*29380*/  IMAD.IADD R7, R38, 0x1, R52 ;  /* 0x0000000126077824 */ /* 0x000fe200078e0234 */
[----:B------:R-:W-:Y:S01]  /*29390*/  IADD3 R52, P0, PT, R53, R58, RZ ;  /* 0x0000003a35347210 */ /* 0x000fe20007f1e0ff */
[----:B------:R-:W-:Y:S02]  /*293a0*/  IMAD.IADD R54, R55, 0x1, R54 ;  /* 0x0000000137367824 */ /* 0x000fe400078e0236 */
        /* <DEDUP_REMOVED lines=10> */
[----:B------:R-:W-:Y:S02]  /*29450*/  IMAD.IADD R58, R35, 0x1, R59 ;  /* 0x00000001233a7824 */ /* 0x000fe400078e023b */
[----:B------:R-:W-:Y:S01]  /*29460*/  IMAD.MOV.U32 R54, RZ, RZ, RZ ;  /* 0x000000ffff367224 */ /* 0x000fe200078e00ff */
[----:B------:R-:W-:Y:S01]  /*29470*/  IADD3 R38, P1, PT, R39, R52, RZ ;  /* 0x0000003427267210 */ /* 0x000fe20007f3e0ff */
[----:B------:R-:W-:Y:S01]  /*29480*/  IMAD.MOV.U32 R33, RZ, RZ, RZ ;  /* 0x000000ffff217224 */ /* 0x000fe200078e00ff */
[----:B------:R-:W-:Y:S01]  /*29490*/  IADD3 R52, P4, PT, R53, R58, RZ ;  /* 0x0000003a35347210 */ /* 0x000fe20007f9e0ff */
[----:B------:R-:W-:-:S02]  /*294a0*/  IMAD.IADD R54, R55, 0x1, R54 ;  /* 0x0000000137367824 */ /* 0x000fc400078e0236 */
[----:B------:R-:W-:Y:S02]  /*294b0*/  IMAD.MOV.U32 R55, RZ, RZ, RZ ;  /* 0x000000ffff377224 */ /* 0x000fe400078e00ff */
[----:B------:R-:W-:Y:S01]  /*294c0*/  IMAD.X R39, RZ, RZ, RZ, P1 ;  /* 0x000000ffff277224 */ /* 0x000fe200008e06ff */
[----:B------:R-:W-:Y:S01]  /*294d0*/  IADD3 R56, P0, P1, R56, R34, R9 ;  /* 0x0000002238387210 */ /* 0x000fe2000791e009 */
[----:B------:R-:W-:Y:S01]  /*294e0*/  IMAD.WIDE.U32 R54, R36, 0x3d1, R54 ;  /* 0x000003d124367825 */ /* 0x000fe200078e0036 */
[----:B------:R-:W-:-:S03]  /*294f0*/  IADD3.X R9, PT, PT, RZ, RZ, RZ, P3, P2 ;  /* 0x000000ffff097210 */ /* 0x000fc60001fe44ff */
[----:B------:R-:W-:Y:S01]  /*29500*/  IMAD.X R53, RZ, RZ, RZ, P4 ;  /* 0x000000ffff357224 */ /* 0x000fe200020e06ff */
[----:B------:R-:W-:Y:S01]  /*29510*/  IADD3 R4, P3, P2, R54, R9, R4 ;  /* 0x0000000936047210 */ /* 0x000fe20007a7e004 */
[----:B------:R-:W-:Y:S01]  /*29520*/  IMAD.WIDE.U32 R38, R17, R13, R38 ;  /* 0x0000000d11267225 */ /* 0x000fe200078e0026 */
[----:B------:R-:W-:-:S03]  /*29530*/  IADD3.X R9, PT, PT, RZ, RZ, RZ, P0, P1 ;  /* 0x000000ffff097210 */ /* 0x000fc600007e24ff */
[----:B------:R-:W-:Y:S01]  /*29540*/  IMAD.WIDE.U32 R52, R17, R12, R52 ;  /* 0x0000000c11347225 */ /* 0x000fe200078e0034 */
[----:B------:R-:W-:Y:S02]  /*29550*/  IADD3 R35, PT, PT, R35, R39, RZ ;  /* 0x0000002723237210 */ /* 0x000fe40007ffe0ff */
[----:B------:R-:W-:Y:S01]  /*29560*/  IADD3 R62, P0, P1, R62, R9, R4 ;  /* 0x000000093e3e7210 */ /* 0x000fe2000791e004 */
[----:B------:R-:W-:Y:S01]  /*29570*/  IMAD.IADD R54, R55, 0x1, R33 ;  /* 0x0000000137367824 */ /* 0x000fe200078e0221 */
[----:B------:R-:W-:Y:S01]  /*29580*/  IADD3 R34, P4, PT, R35, R52, RZ ;  /* 0x0000003423227210 */ /* 0x000fe20007f9e0ff */
[----:B------:R-:W-:Y:S01]  /*29590*/  IMAD.MOV.U32 R55, RZ, RZ, RZ ;  /* 0x000000ffff377224 */ /* 0x000fe200078e00ff */
[----:B------:R-:W-:Y:S01]  /*295a0*/  IADD3.X R33, PT, PT, RZ, RZ, RZ, P3, P2 ;  /* 0x000000ffff217210 */ /* 0x000fe20001fe44ff */
[----:B------:R-:W-:Y:S01]  /*295b0*/  IMAD.MOV.U32 R9, RZ, RZ, RZ ;  /* 0x000000ffff097224 */ /* 0x000fe200078e00ff */
[----:B------:R-:W-:Y:S01]  /*295c0*/  IADD3.X R37, PT, PT, RZ, RZ, RZ, P0, P1 ;  /* 0x000000ffff257210 */ /* 0x000fe200007e24ff */
[----:B------:R-:W-:Y:S01]  /*295d0*/  IMAD.WIDE.U32 R54, R38, 0x3d1, R54 ;  /* 0x000003d126367825 */ /* 0x000fe200078e0036 */
[----:B------:R-:W-:-:S03]  /*295e0*/  IADD3 R4, PT, PT, R5, R53, RZ ;  /* 0x0000003505047210 */ /* 0x000fc60007ffe0ff */
[----:B------:R-:W-:Y:S01]  /*295f0*/  IMAD.X R35, RZ, RZ, RZ, P4 ;  /* 0x000000ffff237224 */ /* 0x000fe200020e06ff */
[----:B------:R-:W-:Y:S01]  /*29600*/  IADD3 R33, P2, P3, R54, R33, R32 ;  /* 0x0000002136217210 */ /* 0x000fe20007b5e020 */
[----:B------:R-:W-:Y:S02]  /*29610*/  IMAD.IADD R32, R55, 0x1, R9 ;  /* 0x0000000137207824 */ /* 0x000fe400078e0209 */
[----:B------:R-:W-:Y:S01]  /*29620*/  IMAD.WIDE.U32 R34, R17, R12, R34 ;  /* 0x0000000c11227225 */ /* 0x000fe200078e0022 */
[----:B------:R-:W-:Y:S02]  /*29630*/  IADD3 R37, P1, P0, R36, R37, R33 ;  /* 0x0000002524257210 */ /* 0x000fe4000783e021 */
[----:B------:R-:W-:Y:S01]  /*29640*/  IADD3.X R9, PT, PT, RZ, RZ, RZ, P2, P3 ;  /* 0x000000ffff097210 */ /* 0x000fe200017e64ff */
[----:B------:R-:W-:Y:S02]  /*29650*/  IMAD.MOV.U32 R33, RZ, RZ, RZ ;  /* 0x000000ffff217224 */ /* 0x000fe400078e00ff */
[----:B------:R-:W-:-:S02]  /*29660*/  IMAD.IADD R5, R5, 0x1, R35 ;  /* 0x0000000105057824 */ /* 0x000fc400078e0223 */
[----:B------:R-:W-:-:S03]  /*29670*/  IMAD.WIDE.U32 R32, R34, 0x3d1, R32 ;  /* 0x000003d122207825 */ /* 0x000fc600078e0020 */
[----:B------:R-:W-:Y:S01]  /*29680*/  IADD3 R4, P4, PT, R5, R4, RZ ;  /* 0x0000000405047210 */ /* 0x000fe20007f9e0ff */
[----:B------:R-:W-:Y:S01]  /*29690*/  IMAD.MOV.U32 R35, RZ, RZ, RZ ;  /* 0x000000ffff237224 */ /* 0x000fe200078e00ff */
[----:B------:R-:W-:Y:S01]  /*296a0*/  IADD3 R32, P2, P3, R32, R9, R8 ;  /* 0x0000000920207210 */ /* 0x000fe20007b5e008 */
[----:B------:R-:W-:Y:S01]  /*296b0*/  IMAD.MOV.U32 R39, RZ, RZ, RZ ;  /* 0x000000ffff277224 */ /* 0x000fe200078e00ff */
[----:B------:R-:W-:Y:S01]  /*296c0*/  IADD3.X R9, PT, PT, RZ, RZ, RZ, P1, P0 ;  /* 0x000000ffff097210 */ /* 0x000fe20000fe04ff */
[----:B------:R-:W-:Y:S02]  /*296d0*/  IMAD.X R5, RZ, RZ, RZ, P4 ;  /* 0x000000ffff057224 */ /* 0x000fe400020e06ff */
[----:B------:R-:W-:Y:S01]  /*296e0*/  IMAD.IADD R8, R33, 0x1, R35 ;  /* 0x0000000121087824 */ /* 0x000fe200078e0223 */
[----:B------:R-:W-:Y:S01]  /*296f0*/  IADD3 R38, P0, P1, R38, R9, R32 ;  /* 0x0000000926267210 */ /* 0x000fe2000791e020 */
[----:B------:R-:W-:Y:S02]  /*29700*/  HFMA2 R9, -RZ, RZ, 0, 0 ;  /* 0x00000000ff097431 */ /* 0x000fe400000001ff */
[----:B------:R-:W-:Y:S01]  /*29710*/  IMAD.WIDE.U32 R4, R17, R17, R4 ;  /* 0x0000001111047225 */ /* 0x000fe200078e0004 */
[----:B------:R-:W-:-:S02]  /*29720*/  IADD3.X R33, PT, PT, RZ, RZ, RZ, P2, P3 ;  /* 0x000000ffff217210 */ /* 0x000fc400017e64ff */
        /* <DEDUP_REMOVED lines=15> */
[----:B------:R-:W-:Y:S02]  /*29820*/  IADD3 R4, P0, P1, R4, R8, R9 ;  /* 0x0000000804047210 */ /* 0x000fe4000791e009 */
[----:B------:R-:W-:Y:S02]  /*29830*/  MOV R9, RZ ;  /* 0x000000ff00097202 */ /* 0x000fe40000000f00 */
[----:B------:R-:W-:Y:S02]  /*29840*/  IADD3 R6, P2, PT, R5, R4, RZ ;  /* 0x0000000405067210 */ /* 0x000fe40007f5e0ff */
        /* <DEDUP_REMOVED lines=12> */
[----:B------:R-:W-:Y:S01]  /*29910*/  IADD3.X R7, PT, PT, RZ, RZ, RZ, P0, P1 ;  /* 0x000000ffff077210 */ /* 0x000fe200007e24ff */
[----:B------:R-:W-:-:S03]  /*29920*/  IMAD.MOV.U32 R85, RZ, RZ, R8 ;  /* 0x000000ffff557224 */ /* 0x000fc600078e0008 */
[----:B------:R-:W-:-:S05]  /*29930*/  IADD3 R7, P0, PT, R7, R62, RZ ;  /* 0x0000003e07077210 */ /* 0x000fca0007f1e0ff */
[----:B------:R-:W-:Y:S02]  /*29940*/  IMAD.X R6, RZ, RZ, RZ, P0 ;  /* 0x000000ffff067224 */ /* 0x000fe400000e06ff */
[----:B------:R-:W-:-:S03]  /*29950*/  IMAD.MOV.U32 R34, RZ, RZ, R7 ;  /* 0x000000ffff227224 */ /* 0x000fc600078e0007 */
[----:B------:R-:W-:-:S04]  /*29960*/  IADD3 R6, P0, PT, R6, R37, RZ ;  /* 0x0000002506067210 */ /* 0x000fc80007f1e0ff */
[----:B------:R-:W-:Y:S02]  /*29970*/  IADD3.X R5, PT, PT, RZ, RZ, RZ, P0, !PT ;  /* 0x000000ffff057210 */ /* 0x000fe400007fe4ff */
[----:B------:R-:W-:Y:S02]  /*29980*/  MOV R77, R6 ;  /* 0x00000006004d7202 */ /* 0x000fe40000000f00 */
        /* <DEDUP_REMOVED lines=9> */
[----:B--23--:R-:W1:Y:S01]  /*29a20*/  LDCU UR5, c[0x3][0x18] ;  /* 0x00c00300ff0577ac */ /* 0x00ce620008000800 */
[----:B------:R-:W2:Y:S01]  /*29a30*/  LDCU UR8, c[0x3][0x8] ;  /* 0x00c00100ff0877ac */ /* 0x000ea20008000800 */
[----:B----4-:R-:W3:Y:S01]  /*29a40*/  LDCU UR6, c[0x3][0x10] ;  /* 0x00c00200ff0677ac */ /* 0x010ee20008000800 */
[----:B------:R-:W4:Y:S01]  /*29a50*/  LDCU UR7, c[0x3][0xc] ;  /* 0x00c00180ff0777ac */ /* 0x000f220008000800 */
[----:B------:R-:W0:Y:S01]  /*29a60*/  LDCU UR4, c[0x3][0x14] ;  /* 0x00c00280ff0477ac */ /* 0x000e220008000800 */
[----:B------:R-:W0:Y:S02]  /*29a70*/  LDCU.64 UR12, c[0x3][URZ] ;  /* 0x00c00000ff0c77ac */ /* 0x000e240008000a00 */
.L_x_120:
[----:B0-----:R-:W-:-:S13]  /*29a80*/  ISETP.GT.U32.AND P0, PT, R73, R28, PT ;  /* 0x0000001c4900720c */ /* 0x001fda0003f04070 */
[----:B------:R-:W-:Y:S05]  /*29a90*/  @P0 BRA `(.L_x_119) ;  /* 0x00000000005c0947 */ /* 0x000fea0003800000 */
[----:B-1----:R-:W-:-:S13]  /*29aa0*/  ISETP.LT.U32.AND P0, PT, R4, UR5, PT ;  /* 0x0000000504007c0c */ /* 0x002fda000bf01070 */
[----:B------:R-:W-:Y:S05]  /*29ab0*/  @P0 BRA `(.L_x_118) ;  /* 0x0000000000e00947 */ /* 0x000fea0003800000 */
[----:B------:R-:W-:-:S13]  /*29ac0*/  ISETP.LE.U32.AND P0, PT, R4, UR5, PT ;  /* 0x0000000504007c0c */ /* 0x000fda000bf03070 */
[----:B------:R-:W-:Y:S05]  /*29ad0*/  @!P0 BRA `(.L_x_119) ;  /* 0x00000000004c8947 */ /* 0x000fea0003800000 */
[----:B------:R-:W-:-:S13]  /*29ae0*/  ISETP.LT.U32.AND P0, PT, R5, UR4, PT ;  /* 0x0000000405007c0c */ /* 0x000fda000bf01070 */
[----:B------:R-:W-:Y:S05]  /*29af0*/  @P0 BRA `(.L_x_118) ;  /* 0x0000000000d00947 */ /* 0x000fea0003800000 */
[----:B------:R-:W-:-:S13]  /*29b00*/  ISETP.LE.U32.AND P0, PT, R5, UR4, PT ;  /* 0x0000000405007c0c */ /* 0x000fda000bf03070 */
        /* <DEDUP_REMOVED lines=16> */
.L_x_119:
[----:B------:R-:W0:Y:S01]  /*29c10*/  LDC.64 R4, c[0x3][RZ] ;  /* 0x00c00000ff047b82 */ /* 0x000e220000000a00 */
[----:B------:R-:W-:-:S07]  /*29c20*/  IMAD.MOV.U32 R9, RZ, RZ, -0x1 ;  /* 0xffffffffff097424 */ /* 0x000fce00078e00ff */
[----:B------:R-:W5:Y:S01]  /*29c30*/  LDC.64 R6, c[0x3][0x8] ;  /* 0x00c00200ff067b82 */ /* 0x000f620000000a00 */
[----:B0-----:R-:W-:-:S05]  /*29c40*/  IADD3 R93, P0, PT, R93, -R4, RZ ;  /* 0x800000045d5d7210 */ /* 0x001fca0007f1e0ff */
[----:B------:R-:W-:-:S05]  /*29c50*/  IMAD.X R4, RZ, RZ, -0x1, P0 ;  /* 0xffffffffff047424 */ /* 0x000fca00000e06ff */
[----:B------:R-:W-:-:S04]  /*29c60*/  SHF.R.U32.HI R4, RZ, 0x1f, R4 ;  /* 0x0000001fff047819 */ /* 0x000fc80000011604 */
[----:B------:R-:W-:Y:S02]  /*29c70*/  IADD3 R87, P0, P1, R87, -R4, -R5 ;  /* 0x8000000457577210 */ /* 0x000fe4000791e805 */
[----:B------:R-:W0:Y:S02]  /*29c80*/  LDC.64 R4, c[0x3][0x10] ;  /* 0x00c00400ff047b82 */ /* 0x000e240000000a00 */
[----:B------:R-:W-:-:S04]  /*29c90*/  IADD3.X R8, PT, PT, RZ, -0x1, R9, P0, P1 ;  /* 0xffffffffff087810 */ /* 0x000fc800007e2409 */
[----:B------:R-:W-:-:S04]  /*29ca0*/  SHF.R.U32.HI R8, RZ, 0x1f, R8 ;  /* 0x0000001fff087819 */ /* 0x000fc80000011608 */
[----:B-----5:R-:W-:-:S04]  /*29cb0*/  IADD3 R85, P0, P1, R85, -R8, -R6 ;  /* 0x8000000855557210 */ /* 0x020fc8000791e806 */
[----:B------:R-:W-:Y:S02]  /*29cc0*/  IADD3.X R6, PT, PT, RZ, -0x1, R9, P0, P1 ;  /* 0xffffffffff067810 */ /* 0x000fe400007e2409 */
[----:B------:R-:W-:Y:S02]  /*29cd0*/  MOV R8, R85 ;  /* 0x0000005500087202 */ /* 0x000fe40000000f00 */
[----:B------:R-:W-:-:S04]  /*29ce0*/  SHF.R.U32.HI R6, RZ, 0x1f, R6 ;  /* 0x0000001fff067819 */ /* 0x000fc80000011606 */
[----:B------:R-:W-:Y:S02]  /*29cf0*/  IADD3 R34, P0, P1, R34, -R6, -R7 ;  /* 0x8000000622227210 */ /* 0x000fe4000791e807 */
[----:B------:R-:W5:Y:S02]  /*29d00*/  LDC R7, c[0x3][0x18] ;  /* 0x00c00600ff077b82 */ /* 0x000f640000000800 */
[----:B------:R-:W-:-:S04]  /*29d10*/  IADD3.X R6, PT, PT, RZ, -0x1, R9, P0, P1 ;  /* 0xffffffffff067810 */ /* 0x000fc800007e2409 */
[----:B------:R-:W-:-:S04]  /*29d20*/  SHF.R.U32.HI R6, RZ, 0x1f, R6 ;  /* 0x0000001fff067819 */ /* 0x000fc80000011606 */
[----:B0-----:R-:W-:-:S04]  /*29d30*/  IADD3 R77, P0, P1, R77, -R6, -R4 ;  /* 0x800000064d4d7210 */ /* 0x001fc8000791e804 */
[----:B------:R-:W-:Y:S01]  /*29d40*/  IADD3.X R4, PT, PT, RZ, -0x1, R9, P0, P1 ;  /* 0xffffffffff047810 */ /* 0x000fe200007e2409 */
[----:B------:R-:W-:-:S03]  /*29d50*/  IMAD.MOV.U32 R6, RZ, RZ, R77 ;  /* 0x000000ffff067224 */ /* 0x000fc600078e004d */
[----:B------:R-:W-:-:S04]  /*29d60*/  SHF.R.U32.HI R4, RZ, 0x1f, R4 ;  /* 0x0000001fff047819 */ /* 0x000fc80000011604 */
[----:B------:R-:W-:-:S04]  /*29d70*/  IADD3 R32, P0, P1, R32, -R4, -R5 ;  /* 0x8000000420207210 */ /* 0x000fc8000791e805 */
[----:B------:R-:W-:Y:S01]  /*29d80*/  IADD3.X R4, PT, PT, RZ, -0x1, R9, P0, P1 ;  /* 0xffffffffff047810 */ /* 0x000fe200007e2409 */
[----:B------:R-:W-:-:S03]  /*29d90*/  IMAD.MOV.U32 R5, RZ, RZ, R32 ;  /* 0x000000ffff057224 */ /* 0x000fc600078e0020 */
[----:B------:R-:W-:-:S04]  /*29da0*/  SHF.R.U32.HI R4, RZ, 0x1f, R4 ;  /* 0x0000001fff047819 */ /* 0x000fc80000011604 */
[----:B-----5:R-:W-:Y:S01]  /*29db0*/  IADD3 R75, P0, P1, R75, -R4, -R7 ;  /* 0x800000044b4b7210 */ /* 0x020fe2000791e807 */
[----:B------:R-:W-:-:S03]  /*29dc0*/  IMAD.MOV.U32 R7, RZ, RZ, R34 ;  /* 0x000000ffff077224 */ /* 0x000fc600078e0022 */
[----:B------:R-:W-:Y:S01]  /*29dd0*/  IADD3.X R4, PT, PT, RZ, -0x1, R9, P0, P1 ;  /* 0xffffffffff047810 */ /* 0x000fe200007e2409 */
[----:B------:R-:W-:-:S03]  /*29de0*/  IMAD.MOV.U32 R9, RZ, RZ, R87 ;  /* 0x000000ffff097224 */ /* 0x000fc600078e0057 */
[----:B------:R-:W-:-:S04]  /*29df0*/  SHF.R.U32.HI R4, RZ, 0x1f, R4 ;  /* 0x0000001fff047819 */ /* 0x000fc80000011604 */
[----:B------:R-:W-:Y:S01]  /*29e00*/  IADD3 R73, PT, PT, R73, -R28, -R4 ;  /* 0x8000001c49497210 */ /* 0x000fe20007ffe804 */
[----:B------:R-:W-:-:S03]  /*29e10*/  IMAD.MOV.U32 R4, RZ, RZ, R75 ;  /* 0x000000ffff047224 */ /* 0x000fc600078e004b */
[----:B------:R-:W-:-:S13]  /*29e20*/  ISETP.GE.U32.AND P0, PT, R73, R28, PT ;  /* 0x0000001c4900720c */ /* 0x000fda0003f06070 */
[----:B------:R-:W-:Y:S05]  /*29e30*/  @P0 BRA `(.L_x_120) ;  /* 0xfffffffc00100947 */ /* 0x000fea000383ffff */
.L_x_118:
[----:B------:R-:W-:Y:S01]  /*29e40*/  IMAD.WIDE.U32 R64, R93, R11, RZ ;  /* 0x0000000b5d407225 */ /* 0x000fe200078e00ff */
[----:B------:R-:W-:Y:S02]  /*29e50*/  MOV R53, RZ ;  /* 0x000000ff00357202 */ /* 0x000fe40000000f00 */
[----:B------:R-:W-:Y:S01]  /*29e60*/  MOV R61, RZ ;  /* 0x000000ff003d7202 */ /* 0x000fe20000000f00 */
[----:B------:R-:W-:Y:S01]  /*29e70*/  IMAD.MOV.U32 R55, RZ, RZ, RZ ;  /* 0x000000ffff377224 */ /* 0x000fe200078e00ff */
[----:B------:R-:W-:Y:S01]  /*29e80*/  MOV R35, RZ ;  /* 0x000000ff00237202 */ /* 0x000fe20000000f00 */
[----:B------:R-:W-:Y:S01]  /*29e90*/  IMAD.MOV.U32 R5, RZ, RZ, RZ ;  /* 0x000000ffff057224 */ /* 0x000fe200078e00ff */
[----:B------:R-:W-:Y:S01]  /*29ea0*/  MOV R43, RZ ;  /* 0x000000ff002b7202 */ /* 0x000fe20000000f00 */
[----:B------:R-:W-:Y:S01]  /*29eb0*/  IMAD.MOV.U32 R57, RZ, RZ, RZ ;  /* 0x000000ffff397224 */ /* 0x000fe200078e00ff */
[----:B------:R-:W-:Y:S01]  /*29ec0*/  IADD3 R4, PT, PT, R65, R55, RZ ;  /* 0x0000003741047210 */ /* 0x000fe20007ffe0ff */
[----:B------:R-:W-:-:S02]  /*29ed0*/  IMAD.MOV.U32 R63, RZ, RZ, RZ ;  /* 0x000000ffff3f7224 */ /* 0x000fc400078e00ff */
        /* <DEDUP_REMOVED lines=10> */
[----:B------:R-:W-:Y:S01]  /*29f80*/  IMAD.IADD R4, R63, 0x1, R5 ;  /* 0x000000013f047824 */ /* 0x000fe200078e0205 */
[----:B------:R-:W-:Y:S01]  /*29f90*/  MOV R5, RZ ;  /* 0x000000ff00057202 */ /* 0x000fe20000000f00 */
        /* <DEDUP_REMOVED lines=16> */
[----:B------:R-:W-:-:S04]  /*2a0a0*/  IMAD.WIDE.U32 R40, R14, R93, R40 ;  /* 0x0000005d0e287225 */ /* 0x000fc800078e0028 */
[----:B------:R-:W-:Y:S01]  /*2a0b0*/  IMAD.MOV.U32 R51, RZ, RZ, RZ ;  /* 0x000000ffff337224 */ /* 0x000fe200078e00ff */
[----:B------:R-:W-:Y:S01]  /*2a0c0*/  IADD3 R6, P0, PT, R5, R40, RZ ;  /* 0x0000002805067210 */ /* 0x000fe20007f1e0ff */
[----:B------:R-:W-:Y:S02]  /*2a0d0*/  IMAD.X R5, RZ, RZ, RZ, P1 ;  /* 0x000000ffff057224 */ /* 0x000fe400008e06ff */
[----:B------:R-:W-:Y:S02]  /*2a0e0*/  IMAD.IADD R40, R35, 0x1, R41 ;  /* 0x0000000123287824 */ /* 0x000fe400078e0229 */
[----:B------:R-:W-:Y:S02]  /*2a0f0*/  IMAD.X R7, RZ, RZ, RZ, P0 ;  /* 0x000000ffff077224 */ /* 0x000fe400000e06ff */
[----:B------:R-:W-:-:S04]  /*2a100*/  IMAD.WIDE.U32 R4, R10, R85, R4 ;  /* 0x000000550a047225 */ /* 0x000fc800078e0004 */
        /* <DEDUP_REMOVED lines=24> */
[----:B------:R-:W-:Y:S01]  /*2a290*/  IMAD.WIDE.U32 R6, R10, R34, R6 ;  /* 0x000000220a067225 */ /* 0x000fe200078e0006 */
[----:B------:R-:W-:-:S03]  /*2a2a0*/  IADD3.X R37, PT, PT, RZ, RZ, RZ, P0, !PT ;  /* 0x000000ffff257210 */ /* 0x000fc600007fe4ff */
[----:B------:R-:W-:Y:S02]  /*2a2b0*/  IMAD.MOV.U32 R5, RZ, RZ, RZ ;  /* 0x000000ffff057224 */ /* 0x000fe400078e00ff */
[----:B------:R-:W-:-:S04]  /*2a2c0*/  IMAD.WIDE.U32 R8, R15, R85, R8 ;  /* 0x000000550f087225 */ /* 0x000fc800078e0008 */
[----:B------:R-:W-:Y:S02]  /*2a2d0*/  IMAD.IADD R7, R57, 0x1, R7 ;  /* 0x0000000139077824 */ /* 0x000fe400078e0207 */
[----:B------:R-:W-:Y:S01]  /*2a2e0*/  IMAD.IADD R40, R5, 0x1, R41 ;  /* 0x0000000105287824 */ /* 0x000fe200078e0229 */
[----:B------:R-:W-:Y:S01]  /*2a2f0*/  MOV R41, RZ ;  /* 0x000000ff00297202 */ /* 0x000fe20000000f00 */
[----:B------:R-:W-:Y:S01]  /*2a300*/  IMAD.WIDE.U32 R36, R13, R87, R36 ;  /* 0x000000570d247225 */ /* 0x000fe200078e0024 */
[----:B------:R-:W-:-:S03]  /*2a310*/  IADD3 R8, P0, PT, R7, R8, RZ ;  /* 0x0000000807087210 */ /* 0x000fc60007f1e0ff */
[----:B------:R-:W-:Y:S02]  /*2a320*/  IMAD.IADD R9, R33, 0x1, R9 ;  /* 0x0000000121097824 */ /* 0x000fe400078e0209 */
[----:B------:R-:W-:Y:S02]  /*2a330*/  IMAD.IADD R37, R43, 0x1, R37 ;  /* 0x000000012b257824 */ /* 0x000fe400078e0225 */
[----:B------:R-:W-:Y:S01]  /*2a340*/  IMAD.WIDE.U32 R40, R17, R93, R40 ;  /* 0x0000005d11287225 */ /* 0x000fe200078e0028 */
[----:B------:R-:W-:-:S03]  /*2a350*/  IADD3 R36, P1, PT, R9, R36, RZ ;  /* 0x0000002409247210 */ /* 0x000fc60007f3e0ff */
[----:B------:R-:W-:Y:S01]  /*2a360*/  IMAD.MOV.U32 R7, RZ, RZ, RZ ;  /* 0x000000ffff077224 */ /* 0x000fe200078e00ff */
[----:B------:R-:W-:Y:S01]  /*2a370*/  IADD3 R41, PT, PT, R55, R41, RZ ;  /* 0x0000002937297210 */ /* 0x000fe20007ffe0ff */
        /* <DEDUP_REMOVED lines=21> */
[----:B------:R-:W-:Y:S01]  /*2a4d0*/  IMAD.IADD R7, R57, 0x1, R9 ;  /* 0x0000000139077824 */ /* 0x000fe200078e0209 */
[----:B------:R-:W-:Y:S01]  /*2a4e0*/  IADD3 R55, PT, PT, R33, R37, RZ ;  /* 0x0000002521377210 */ /* 0x000fe20007ffe0ff */
[----:B------:R-:W-:Y:S01]  /*2a4f0*/  IMAD.WIDE.U32 R38, R13, R85, R38 ;  /* 0x000000550d267225 */ /* 0x000fe200078e0026 */
[----:B------:R-:W-:-:S03]  /*2a500*/  MOV R9, RZ ;  /* 0x000000ff00097202 */ /* 0x000fc60000000f00 */
[----:B------:R-:W-:Y:S01]  /*2a510*/  IMAD.X R41, RZ, RZ, RZ, P0 ;  /* 0x000000ffff297224 */ /* 0x000fe200000e06ff */
[----:B------:R-:W-:Y:S01]  /*2a520*/  IADD3 R36, P0, PT, R7, R36, RZ ;  /* 0x0000002407247210 */ /* 0x000fe20007f1e0ff */
[----:B------:R-:W-:Y:S01]  /*2a530*/  IMAD.IADD R39, R43, 0x1, R39 ;  /* 0x000000012b277824 */ /* 0x000fe200078e0227 */
[----:B------:R-:W-:Y:S01]  /*2a540*/  IADD3 R54, P1, PT, R55, R38, RZ ;  /* 0x0000002637367210 */ /* 0x000fe20007f3e0ff */
[----:B------:R-:W-:-:S04]  /*2a550*/  IMAD.WIDE.U32 R40, R17, R87, R40 ;  /* 0x0000005711287225 */ /* 0x000fc800078e0028 */
[----:B------:R-:W-:Y:S01]  /*2a560*/  IMAD.X R37, RZ, RZ, RZ, P0 ;  /* 0x000000ffff257224 */ /* 0x000fe200000e06ff */
        /* <DEDUP_REMOVED lines=30> */
[----:B------:R-:W-:-:S03]  /*2a750*/  MOV R9, RZ ;  /* 0x000000ff00097202 */ /* 0x000fc60000000f00 */
        /* <DEDUP_REMOVED lines=35> */
[----:B------:R-:W-:Y:S01]  /*2a990*/  IMAD.WIDE.U32 R38, R16, R75, R38 ;  /* 0x0000004b10267225 */ /* 0x000fe200078e0026 */
[----:B------:R-:W-:-:S03]  /*2a9a0*/  IADD3.X R53, PT, PT, RZ, RZ, RZ, P0, !PT ;  /* 0x000000ffff357210 */ /* 0x000fc600007fe4ff */
[----:B------:R-:W-:-:S04]  /*2a9b0*/  IMAD.WIDE.U32 R68, R73, R11, R68 ;  /* 0x0000000b49447225 */ /* 0x000fc800078e0044 */
[----:B------:R-:W-:Y:S01]  /*2a9c0*/  IMAD.WIDE.U32 R40, R14, R32, R40 ;  /* 0x000000200e287225 */ /* 0x000fe200078e0028 */
[----:B------:R-:W-:-:S03]  /*2a9d0*/  IADD3 R38, P0, PT, R69, R38, RZ ;  /* 0x0000002645267210 */ /* 0x000fc60007f1e0ff */
        /* <DEDUP_REMOVED lines=9> */
[----:B------:R-:W-:-:S04]  /*2aa70*/  IMAD.WIDE.U32 R38, R73, R10, R38 ;  /* 0x0000000a49267225 */ /* 0x000fc800078e0026 */
[----:B------:R-:W-:Y:S01]  /*2aa80*/  IMAD.X R53, RZ, RZ, RZ, P0 ;  /* 0x000000ffff357224 */ /* 0x000fe200000e06ff */
[----:B------:R-:W-:Y:S01]  /*2aa90*/  IADD3 R58, P0, PT, R58, R59, RZ ;  /* 0x0000003b3a3a7210 */ /* 0x000fe20007f1e0ff */
[----:B------:R-:W-:-:S03]  /*2aaa0*/  IMAD.WIDE.U32 R40, R15, R75, R40 ;  /* 0x0000004b0f287225 */ /* 0x000fc600078e0028 */
[----:B------:R-:W-:Y:S01]  /*2aab0*/  IADD3.X R59, PT, PT, RZ, RZ, RZ, P0, !PT ;  /* 0x000000ffff3b7210 */ /* 0x000fe200007fe4ff */
[----:B------:R-:W-:Y:S02]  /*2aac0*/  IMAD.IADD R57, R57, 0x1, R39 ;  /* 0x0000000139397824 */ /* 0x000fe400078e0227 */
[----:B------:R-:W-:-:S03]  /*2aad0*/  IMAD.WIDE.U32 R52, R13, R32, R52 ;  /* 0x000000200d347225 */ /* 0x000fc600078e0034 */
[----:B------:R-:W-:Y:S01]  /*2aae0*/  IADD3 R40, P0, PT, R57, R40, RZ ;  /* 0x0000002839287210 */ /* 0x000fe20007f1e0ff */
[----:B------:R-:W-:Y:S02]  /*2aaf0*/  IMAD.IADD R37, R33, 0x1, R41 ;  /* 0x0000000121257824 */ /* 0x000fe400078e0229 */
[----:B------:R-:W-:Y:S02]  /*2ab00*/  IMAD.IADD R53, R43, 0x1, R53 ;  /* 0x000000012b357824 */ /* 0x000fe400078e0235 */
[----:B------:R-:W-:Y:S01]  /*2ab10*/  IMAD.WIDE.U32 R58, R17, R77, R58 ;  /* 0x0000004d113a7225 */ /* 0x000fe200078e003a */
[----:B------:R-:W-:-:S03]  /*2ab20*/  IADD3 R52, P1, PT, R37, R52, RZ ;  /* 0x0000003425347210 */ /* 0x000fc60007f3e0ff */
[----:B------:R-:W-:Y:S01]  /*2ab30*/  IMAD.X R41, RZ, RZ, RZ, P0 ;  /* 0x000000ffff297224 */ /* 0x000fe200000e06ff */
[----:B------:R-:W-:Y:S01]  /*2ab40*/  IADD3 R56, P0, PT, R53, R58, RZ ;  /* 0x0000003a35387210 */ /* 0x000fe20007f1e0ff */
[----:B------:R-:W-:Y:S01]  /*2ab50*/  IMAD.X R53, RZ, RZ, RZ, P1 ;  /* 0x000000ffff357224 */ /* 0x000fe200008e06ff */
[----:B------:R-:W-:Y:S01]  /*2ab60*/  IADD3 R51, PT, PT, R51, R59, RZ ;  /* 0x0000003b33337210 */ /* 0x000fe20007ffe0ff */
[----:B------:R-:W-:Y:S02]  /*2ab70*/  IMAD.MOV.U32 R37, RZ, RZ, RZ ;  /* 0x000000ffff257224 */ /* 0x000fe400078e00ff */
[----:B------:R-:W-:-:S04]  /*2ab80*/  IMAD.WIDE.U32 R54, R38, 0x3d1, RZ ;  /* 0x000003d126367825 */ /* 0x000fc800078e00ff */
[----:B------:R-:W-:Y:S01]  /*2ab90*/  IMAD.WIDE.U32 R40, R73, R16, R40 ;  /* 0x0000001049287225 */ /* 0x000fe200078e0028 */
[----:B------:R-:W-:-:S03]  /*2aba0*/  IADD3 R58, PT, PT, R55, R37, RZ ;  /* 0x00000025373a7210 */ /* 0x000fc60007ffe0ff */
[----:B------:R-:W-:Y:S02]  /*2abb0*/  IMAD.X R57, RZ, RZ, RZ, P0 ;  /* 0x000000ffff397224 */ /* 0x000fe400000e06ff */
        /* <DEDUP_REMOVED lines=9> */
[----:B------:R-:W-:Y:S01]  /*2ac50*/  ISETP.GE.U32.AND P0, PT, R37, R64, PT ;  /* 0x000000402500720c */ /* 0x000fe20003f06070 */
[----:B------:R-:W-:Y:S02]  /*2ac60*/  IMAD.MOV.U32 R59, RZ, RZ, RZ ;  /* 0x000000ffff3b7224 */ /* 0x000fe400078e00ff */
[----:B------:R-:W-:Y:S01]  /*2ac70*/  IMAD.X R55, RZ, RZ, RZ, P1 ;  /* 0x000000ffff377224 */ /* 0x000fe200008e06ff */
[----:B------:R-:W-:Y:S01]  /*2ac80*/  SEL R39, RZ, 0x1, P0 ;  /* 0x00000001ff277807 */ /* 0x000fe20000000000 */
[----:B------:R-:W-:Y:S01]  /*2ac90*/  IMAD.WIDE.U32 R52, R73, R15, R52 ;  /* 0x0000000f49347225 */ /* 0x000fe200078e0034 */
[----:B------:R-:W-:-:S03]  /*2aca0*/  IADD3 R56, P0, PT, R56, R51, RZ ;  /* 0x0000003338387210 */ /* 0x000fc60007f1e0ff */
[----:B------:R-:W-:Y:S01]  /*2acb0*/  IMAD.WIDE.U32 R58, R40, 0x3d1, R58 ;  /* 0x000003d1283a7825 */ /* 0x000fe200078e003a */
[----:B------:R-:W-:-:S03]  /*2acc0*/  IADD3.X R57, PT, PT, RZ, RZ, RZ, P0, !PT ;  /* 0x000000ffff397210 */ /* 0x000fc600007fe4ff */
[----:B------:R-:W-:Y:S01]  /*2acd0*/  IMAD.WIDE.U32 R54, R13, R75, R54 ;  /* 0x0000004b0d367225 */ /* 0x000fe200078e0036 */
[----:B------:R-:W-:-:S03]  /*2ace0*/  IADD3 R62, P2, P3, R58, R62, R39 ;  /* 0x0000003e3a3e7210 */ /* 0x000fc60007b5e027 */
[----:B------:R-:W-:Y:S01]  /*2acf0*/  IMAD.IADD R33, R33, 0x1, R53 ;  /* 0x0000000121217824 */ /* 0x000fe200078e0235 */
[----:B------:R-:W-:Y:S01]  /*2ad00*/  IADD3 R51, PT, PT, R62, R38, RZ ;  /* 0x000000263e337210 */ /* 0x000fe20007ffe0ff */
[----:B------:R-:W-:-:S03]  /*2ad10*/  IMAD.WIDE.U32 R56, R17, R32, R56 ;  /* 0x0000002011387225 */ /* 0x000fc600078e0038 */
[----:B------:R-:W-:Y:S01]  /*2ad20*/  IADD3 R54, P1, PT, R33, R54, RZ ;  /* 0x0000003621367210 */ /* 0x000fe20007f3e0ff */
[----:B------:R-:W-:Y:S01]  /*2ad30*/  IMAD.IADD R39, R43, 0x1, R55 ;  /* 0x000000012b277824 */ /* 0x000fe200078e0237 */
[----:B------:R-:W-:Y:S01]  /*2ad40*/  IADD3 R57, PT, PT, R7, R57, RZ ;  /* 0x0000003907397210 */ /* 0x000fe20007ffe0ff */
[----:B------:R-:W-:Y:S01]  /*2ad50*/  IMAD.MOV.U32 R58, RZ, RZ, RZ ;  /* 0x000000ffff3a7224 */ /* 0x000fe200078e00ff */
[----:B------:R-:W-:Y:S01]  /*2ad60*/  IADD3.X R33, PT, PT, RZ, RZ, RZ, P2, P3 ;  /* 0x000000ffff217210 */ /* 0x000fe200017e64ff */
[----:B------:R-:W-:Y:S01]  /*2ad70*/  IMAD.X R55, RZ, RZ, RZ, P1 ;  /* 0x000000ffff377224 */ /* 0x000fe200008e06ff */
[----:B------:R-:W-:Y:S01]  /*2ad80*/  IADD3 R38, P0, PT, R39, R56, RZ ;  /* 0x0000003827267210 */ /* 0x000fe20007f1e0ff */
[----:B------:R-:W-:Y:S02]  /*2ad90*/  IMAD.IADD R58, R59, 0x1, R58 ;  /* 0x000000013b3a7824 */ /* 0x000fe400078e023a */
[----:B------:R-:W-:-:S04]  /*2ada0*/  IMAD.WIDE.U32 R54, R73, R14, R54 ;  /* 0x0000000e49367225 */ /* 0x000fc800078e0036 */
[----:B------:R-:W-:Y:S01]  /*2adb0*/  IMAD.X R39, RZ, RZ, RZ, P0 ;  /* 0x000000ffff277224 */ /* 0x000fe200000e06ff */
[----:B------:R-:W-:Y:S01]  /*2adc0*/  ISETP.GE.U32.AND P0, PT, R51, R62, PT ;  /* 0x0000003e3300720c */ /* 0x000fe20003f06070 */
[----:B------:R-:W-:Y:S02]  /*2add0*/  IMAD.IADD R35, R35, 0x1, R55 ;  /* 0x0000000123237824 */ /* 0x000fe400078e0237 */
[----:B------:R-:W-:Y:S01]  /*2ade0*/  IMAD.WIDE.U32 R38, R12, R75, R38 ;  /* 0x0000004b0c267225 */ /* 0x000fe200078e0026 */
[----:B------:R-:W-:-:S03]  /*2adf0*/  SEL R7, RZ, 0x1, P0 ;  /* 0x00000001ff077807 */ /* 0x000fc60000000000 */
[----:B------:R-:W-:Y:S01]  /*2ae00*/  IMAD.MOV.U32 R59, RZ, RZ, RZ ;  /* 0x000000ffff3b7224 */ /* 0x000fe200078e00ff */
[----:B------:R-:W-:Y:S01]  /*2ae10*/  IADD3 R38, P1, PT, R35, R38, RZ ;  /* 0x0000002623267210 */ /* 0x000fe20007f3e0ff */
[----:B------:R-:W-:Y:S01]  /*2ae20*/  IMAD.IADD R56, R5, 0x1, R39 ;  /* 0x0000000105387824 */ /* 0x000fe200078e0227 */
[----:B------:R-:W-:Y:S01]  /*2ae30*/  MOV R35, RZ ;  /* 0x000000ff00237202 */ /* 0x000fe20000000f00 */
[----:B------:R-:W-:-:S03]  /*2ae40*/  IMAD.WIDE.U32 R58, R52, 0x3d1, R58 ;  /* 0x000003d1343a7825 */ /* 0x000fc600078e003a */
[----:B------:R-:W-:Y:S01]  /*2ae50*/  IADD3 R56, P4, PT, R56, R57, RZ ;  /* 0x0000003938387210 */ /* 0x000fe20007f9e0ff */
[----:B------:R-:W-:Y:S01]  /*2ae60*/  IMAD.X R39, RZ, RZ, RZ, P1 ;  /* 0x000000ffff277224 */ /* 0x000fe200008e06ff */
[----:B------:R-:W-:Y:S01]  /*2ae70*/  IADD3 R60, P3, P2, R58, R33, R60 ;  /* 0x000000213a3c7210 */ /* 0x000fe20007a7e03c */
[----:B------:R-:W-:Y:S02]  /*2ae80*/  IMAD.MOV.U32 R58, RZ, RZ, RZ ;  /* 0x000000ffff3a7224 */ /* 0x000fe400078e00ff */
[----:B------:R-:W-:Y:S01]  /*2ae90*/  IMAD.X R57, RZ, RZ, RZ, P4 ;  /* 0x000000ffff397224 */ /* 0x000fe200020e06ff */
[----:B------:R-:W-:Y:S01]  /*2aea0*/  IADD3 R7, P0, P1, R40, R60, R7 ;  /* 0x0000003c28077210 */ /* 0x000fe2000791e007 */
[----:B------:R-:W-:Y:S01]  /*2aeb0*/  IMAD.WIDE.U32 R38, R73, R13, R38 ;  /* 0x0000000d49267225 */ /* 0x000fe200078e0026 */
[----:B------:R-:W-:-:S03]  /*2aec0*/  IADD3.X R33, PT, PT, RZ, RZ, RZ, P3, P2 ;  /* 0x000000ffff217210 */ /* 0x000fc60001fe44ff */
[----:B------:R-:W-:Y:S02]  /*2aed0*/  IMAD.IADD R58, R59, 0x1, R58 ;  /* 0x000000013b3a7824 */ /* 0x000fe400078e023a */
[----:B------:R-:W-:Y:S02]  /*2aee0*/  IMAD.MOV.U32 R59, RZ, RZ, RZ ;  /* 0x000000ffff3b7224 */ /* 0x000fe400078e00ff */
[----:B------:R-:W-:-:S04]  /*2aef0*/  IMAD.WIDE.U32 R56, R17, R75, R56 ;  /* 0x0000004b11387225 */ /* 0x000fc800078e0038 */
[----:B------:R-:W-:Y:S01]  /*2af00*/  IMAD.IADD R41, R43, 0x1, R39 ;  /* 0x000000012b297824 */ /* 0x000fe200078e0227 */
[----:B------:R-:W-:Y:S01]  /*2af10*/  IADD3.X R39, PT, PT, RZ, RZ, RZ, P0, P1 ;  /* 0x000000ffff277210 */ /* 0x000fe200007e24ff */
[----:B------:R-:W-:-:S03]  /*2af20*/  IMAD.WIDE.U32 R58, R54, 0x3d1, R58 ;  /* 0x000003d1363a7825 */ /* 0x000fc600078e003a */
[----:B------:R-:W-:Y:S02]  /*2af30*/  IADD3 R40, P4, PT, R41, R56, RZ ;  /* 0x0000003829287210 */ /* 0x000fe40007f9e0ff */
[----:B------:R-:W-:Y:S01]  /*2af40*/  IADD3 R4, P3, P2, R58, R33, R4 ;  /* 0x000000213a047210 */ /* 0x000fe20007a7e004 */
[----:B------:R-:W-:Y:S01]  /*2af50*/  IMAD.IADD R58, R59, 0x1, R35 ;  /* 0x000000013b3a7824 */ /* 0x000fe200078e0223 */
[----:B------:R-:W-:Y:S01]  /*2af60*/  IADD3.X R41, PT, PT, RZ, RZ, RZ, P4, !PT ;  /* 0x000000ffff297210 */ /* 0x000fe200027fe4ff */
[----:B------:R-:W-:Y:S01]  /*2af70*/  IMAD.MOV.U32 R59, RZ, RZ, RZ ;  /* 0x000000ffff3b7224 */ /* 0x000fe200078e00ff */
[----:B------:R-:W-:Y:S02]  /*2af80*/  IADD3.X R33, PT, PT, RZ, RZ, RZ, P3, P2 ;  /* 0x000000ffff217210 */ /* 0x000fe40001fe44ff */
[----:B------:R-:W-:Y:S01]  /*2af90*/  IADD3 R39, P0, P1, R52, R39, R4 ;  /* 0x0000002734277210 */ /* 0x000fe2000791e004 */
[----:B------:R-:W-:-:S04]  /*2afa0*/  IMAD.WIDE.U32 R40, R73, R12, R40 ;  /* 0x0000000c49287225 */ /* 0x000fc800078e0028 */
[----:B------:R-:W-:-:S04]  /*2afb0*/  IMAD.WIDE.U32 R58, R38, 0x3d1, R58 ;  /* 0x000003d1263a7825 */ /* 0x000fc800078e003a */
[----:B------:R-:W-:Y:S01]  /*2afc0*/  IMAD.IADD R4, R9, 0x1, R57 ;  /* 0x0000000109047824 */ /* 0x000fe200078e0239 */
[----:B------:R-:W-:Y:S01]  /*2afd0*/  IADD3 R6, P2, P3, R58, R33, R6 ;  /* 0x000000213a067210 */ /* 0x000fe20007b5e006 */
[----:B------:R-:W-:Y:S01]  /*2afe0*/  IMAD.IADD R5, R5, 0x1, R41 ;  /* 0x0000000105057824 */ /* 0x000fe200078e0229 */
[----:B------:R-:W-:Y:S01]  /*2aff0*/  IADD3.X R33, PT, PT, RZ, RZ, RZ, P0, P1 ;  /* 0x000000ffff217210 */ /* 0x000fe200007e24ff */
[----:B------:R-:W-:Y:S01]  /*2b000*/  IMAD.IADD R58, R59, 0x1, R35 ;  /* 0x000000013b3a7824 */ /* 0x000fe200078e0223 */
[----:B------:R-:W-:Y:S02]  /*2b010*/  MOV R59, RZ ;  /* 0x000000ff003b7202 */ /* 0x000fe40000000f00 */
[----:B------:R-:W-:Y:S02]  /*2b020*/  IADD3 R4, P4, PT, R5, R4, RZ ;  /* 0x0000000405047210 */ /* 0x000fe40007f9e0ff */
[----:B------:R-:W-:Y:S01]  /*2b030*/  IADD3 R54, P1, P0, R54, R33, R6 ;  /* 0x0000002136367210 */ /* 0x000fe2000783e006 */
[----:B------:R-:W-:Y:S01]  /*2b040*/  IMAD.WIDE.U32 R58, R40, 0x3d1, R58 ;  /* 0x000003d1283a7825 */ /* 0x000fe200078e003a */
[----:B------:R-:W-:-:S03]  /*2b050*/  IADD3.X R9, PT, PT, RZ, RZ, RZ, P2, P3 ;  /* 0x000000ffff097210 */ /* 0x000fc600017e64ff */
        /* <DEDUP_REMOVED lines=10> */
[----:B------:R-:W-:-:S03]  /*2b100*/  IMAD.WIDE.U32 R58, R4, 0x3d1, R58 ;  /* 0x000003d1043a7825 */ /* 0x000fc600078e003a */
[----:B------:R-:W-:Y:S02]  /*2b110*/  IADD3 R36, P0, P1, R58, R33, R36 ;  /* 0x000000213a247210 */ /* 0x000fe4000791e024 */
[----:B------:R-:W-:Y:S02]  /*2b120*/  IADD3 R8, PT, PT, R59, R35, RZ ;  /* 0x000000233b087210 */ /* 0x000fe40007ffe0ff */
[----:B------:R-:W-:Y:S01]  /*2b130*/  IADD3 R40, P2, P3, R40, R9, R36 ;  /* 0x0000000928287210 */ /* 0x000fe20007b5e024 */
[----:B------:R-:W-:Y:S01]  /*2b140*/  IMAD.MOV.U32 R9, RZ, RZ, RZ ;  /* 0x000000ffff097224 */ /* 0x000fe200078e00ff */
[----:B------:R-:W-:Y:S02]  /*2b150*/  IADD3.X R33, PT, PT, RZ, RZ, RZ, P0, P1 ;  /* 0x000000ffff217210 */ /* 0x000fe400007e24ff */
[----:B------:R-:W-:Y:S01]  /*2b160*/  IADD3.X R53, PT, PT, RZ, RZ, RZ, P2, P3 ;  /* 0x000000ffff357210 */ /* 0x000fe200017e64ff */
[----:B------:R-:W-:-:S03]  /*2b170*/  IMAD.WIDE.U32 R8, R5, 0x3d1, R8 ;  /* 0x000003d105087825 */ /* 0x000fc600078e0008 */
        /* <DEDUP_REMOVED lines=30> */
[----:B------:R-:W-:Y:S05]  /*2b360*/  @!P0 BRA `(.L_x_121) ;  /* 0x0000000000f88947 */ /* 0x000fea0003800000 */
[----:B------:R-:W0:Y:S01]  /*2b370*/  LDC R28, c[0x3][0x1c] ;  /* 0x00c00700ff1c7b82 */ /* 0x000e220000000800 */
[----:B--2---:R-:W2:Y:S01]  /*2b380*/  LDCU UR4, c[0x3][0x18] ;  /* 0x00c00300ff0477ac */ /* 0x004ea20008000800 */
[----:B------:R-:W0:Y:S01]  /*2b390*/  LDCU UR8, c[0x3][0x8] ;  /* 0x00c00100ff0877ac */ /* 0x000e220008000800 */
[----:B---34-:R-:W3:Y:S01]  /*2b3a0*/  LDCU UR6, c[0x3][0x10] ;  /* 0x00c00200ff0677ac */ /* 0x018ee20008000800 */
[----:B------:R-:W4:Y:S01]  /*2b3b0*/  LDCU UR7, c[0x3][0xc] ;  /* 0x00c00180ff0777ac */ /* 0x000f220008000800 */
[----:B-1----:R-:W1:Y:S01]  /*2b3c0*/  LDCU UR5, c[0x3][0x14] ;  /* 0x00c00280ff0577ac */ /* 0x002e620008000800 */
[----:B------:R-:W0:Y:S02]  /*2b3d0*/  LDCU.64 UR12, c[0x3][URZ] ;  /* 0x00c00000ff0c77ac */ /* 0x000e240008000a00 */
.L_x_123:
[----:B0-----:R-:W-:-:S13]  /*2b3e0*/  ISETP.GT.U32.AND P0, PT, R53, R28, PT ;  /* 0x0000001c3500720c */ /* 0x001fda0003f04070 */
[----:B------:R-:W-:Y:S05]  /*2b3f0*/  @P0 BRA `(.L_x_122) ;  /* 0x0000000000600947 */ /* 0x000fea0003800000 */
[----:B--2---:R-:W-:-:S13]  /*2b400*/  ISETP.LT.U32.AND P0, PT, R51, UR4, PT ;  /* 0x0000000433007c0c */ /* 0x004fda000bf01070 */
[----:B------:R-:W-:Y:S05]  /*2b410*/  @P0 BRA `(.L_x_121) ;  /* 0x0000000000cc0947 */ /* 0x000fea0003800000 */
[----:B------:R-:W-:-:S13]  /*2b420*/  ISETP.LE.U32.AND P0, PT, R51, UR4, PT ;  /* 0x0000000433007c0c */ /* 0x000fda000bf03070 */
[----:B------:R-:W-:Y:S05]  /*2b430*/  @!P0 BRA `(.L_x_122) ;  /* 0x0000000000508947 */ /* 0x000fea0003800000 */
[----:B-1----:R-:W-:-:S13]  /*2b440*/  ISETP.LT.U32.AND P0, PT, R43, UR5, PT ;  /* 0x000000052b007c0c */ /* 0x002fda000bf01070 */
        /* <DEDUP_REMOVED lines=11> */
[----:B------:R-:W-:-:S13]  /*2b500*/  ISETP.LT.U32.AND P0, PT, R37, UR8, PT ;  /* 0x0000000825007c0c */ /* 0x000fda000bf01070 */
[----:B------:R-:W-:Y:S05]  /*2b510*/  @P0 BRA `(.L_x_121) ;  /* 0x00000000008c0947 */ /* 0x000fea0003800000 */
[----:B------:R-:W-:-:S13]  /*2b520*/  ISETP.LE.U32.AND P0, PT, R37, UR8, PT ;  /* 0x0000000825007c0c */ /* 0x000fda000bf03070 */
[----:B------:R-:W-:Y:S05]  /*2b530*/  @!P0 BRA `(.L_x_122) ;  /* 0x0000000000108947 */ /* 0x000fea0003800000 */
[----:B------:R-:W-:-:S04]  /*2b540*/  ISETP.GE.U32.AND P0, PT, R33, UR12, PT ;  /* 0x0000000c21007c0c */ /* 0x000fc8000bf06070 */
[----:B------:R-:W-:-:S04]  /*2b550*/  ISETP.LE.U32.AND P0, PT, R35, UR13, !P0 ;  /* 0x0000000d23007c0c */ /* 0x000fc8000c703070 */
[----:B------:R-:W-:-:S13]  /*2b560*/  ISETP.LT.U32.OR P0, PT, R35, UR13, P0 ;  /* 0x0000000d23007c0c */ /* 0x000fda0008701470 */
[----:B------:R-:W-:Y:S05]  /*2b570*/  @P0 BRA `(.L_x_121) ;  /* 0x0000000000740947 */ /* 0x000fea0003800000 */
.L_x_122:
        /* <DEDUP_REMOVED lines=11> */
[----:B------:R-:W-:-:S04]  /*2b630*/  IADD3.X R4, PT, PT, RZ, -0x1, R9, P0, P1 ;  /* 0xffffffffff047810 */ /* 0x000fc800007e2409 */
[----:B------:R-:W-:-:S04]  /*2b640*/  SHF.R.U32.HI R4, RZ, 0x1f, R4 ;  /* 0x0000001fff047819 */ /* 0x000fc80000011604 */
[----:B------:R-:W-:Y:S02]  /*2b650*/  IADD3 R39, P0, P1, R39, -R4, -R5 ;  /* 0x8000000427277210 */ /* 0x000fe4000791e805 */
[----:B------:R-:W5:Y:S02]  /*2b660*/  LDC R5, c[0x3][0x18] ;  /* 0x00c00600ff057b82 */ /* 0x000f640000000800 */
[----:B------:R-:W-:-:S04]  /*2b670*/  IADD3.X R4, PT, PT, RZ, -0x1, R9, P0, P1 ;  /* 0xffffffffff047810 */ /* 0x000fc800007e2409 */
[----:B------:R-:W-:-:S04]  /*2b680*/  SHF.R.U32.HI R4, RZ, 0x1f, R4 ;  /* 0x0000001fff047819 */ /* 0x000fc80000011604 */
[----:B0-----:R-:W-:-:S04]  /*2b690*/  IADD3 R41, P0, P1, R41, -R4, -R6 ;  /* 0x8000000429297210 */ /* 0x001fc8000791e806 */
[----:B------:R-:W-:-:S04]  /*2b6a0*/  IADD3.X R4, PT, PT, RZ, -0x1, R9, P0, P1 ;  /* 0xffffffffff047810 */ /* 0x000fc800007e2409 */
[----:B------:R-:W-:-:S04]  /*2b6b0*/  SHF.R.U32.HI R4, RZ, 0x1f, R4 ;  /* 0x0000001fff047819 */ /* 0x000fc80000011604 */
[----:B------:R-:W-:-:S04]  /*2b6c0*/  IADD3 R43, P0, P1, R43, -R4, -R7 ;  /* 0x800000042b2b7210 */ /* 0x000fc8000791e807 */
[----:B------:R-:W-:-:S04]  /*2b6d0*/  IADD3.X R4, PT, PT, RZ, -0x1, R9, P0, P1 ;  /* 0xffffffffff047810 */ /* 0x000fc800007e2409 */
[----:B------:R-:W-:-:S04]  /*2b6e0*/  SHF.R.U32.HI R4, RZ, 0x1f, R4 ;  /* 0x0000001fff047819 */ /* 0x000fc80000011604 */
[----:B-----5:R-:W-:-:S04]  /*2b6f0*/  IADD3 R51, P0, P1, R51, -R4, -R5 ;  /* 0x8000000433337210 */ /* 0x020fc8000791e805 */
[----:B------:R-:W-:-:S04]  /*2b700*/  IADD3.X R4, PT, PT, RZ, -0x1, R9, P0, P1 ;  /* 0xffffffffff047810 */ /* 0x000fc800007e2409 */
[----:B------:R-:W-:-:S04]  /*2b710*/  SHF.R.U32.HI R4, RZ, 0x1f, R4 ;  /* 0x0000001fff047819 */ /* 0x000fc80000011604 */
[----:B------:R-:W-:-:S04]  /*2b720*/  IADD3 R53, PT, PT, R53, -R28, -R4 ;  /* 0x8000001c35357210 */ /* 0x000fc80007ffe804 */
[----:B------:R-:W-:-:S13]  /*2b730*/  ISETP.GE.U32.AND P0, PT, R53, R28, PT ;  /* 0x0000001c3500720c */ /* 0x000fda0003f06070 */
[----:B------:R-:W-:Y:S05]  /*2b740*/  @P0 BRA `(.L_x_123) ;  /* 0xfffffffc00240947 */ /* 0x000fea000383ffff */
.L_x_121:
[----:B------:R-:W-:Y:S01]  /*2b750*/  CS2R R4, SRZ ;  /* 0x0000000000047805 */ /* 0x000fe2000001ff00 */
[----:B------:R-:W-:-:S04]  /*2b760*/  IMAD.WIDE.U32 R8, R93, R24, RZ ;  /* 0x000000185d087225 */ /* 0x000fc800078e00ff */
[----:B------:R-:W-:Y:S01]  /*2b770*/  IMAD.MOV.U32 R55, RZ, RZ, RZ ;  /* 0x000000ffff377224 */ /* 0x000fe200078e00ff */
[----:B------:R-:W-:Y:S01]  /*2b780*/  IADD3 R54, PT, PT, R5, R9, RZ ;  /* 0x0000000905367210 */ /* 0x000fe20007ffe0ff */
[----:B------:R-:W-:Y:S02]  /*2b790*/  IMAD.MOV.U32 R63, RZ, RZ, RZ ;  /* 0x000000ffff3f7224 */ /* 0x000fe400078e00ff */
[----:B------:R-:W-:Y:S02]  /*2b7a0*/  IMAD.MOV.U32 R83, RZ, RZ, RZ ;  /* 0x000000ffff537224 */ /* 0x000fe400078e00ff */
[----:B------:R-:W-:-:S04]  /*2b7b0*/  IMAD.WIDE.U32 R54, R24, R87, R54 ;  /* 0x0000005718367225 */ /* 0x000fc800078e0036 */
[----:B------:R-:W-:Y:S02]  /*2b7c0*/  IMAD.IADD R62, R4, 0x1, R55 ;  /* 0x00000001043e7824 */ /* 0x000fe400078e0237 */
[----:B------:R-:W-:Y:S02]  /*2b7d0*/  IMAD.MOV.U32 R55, RZ, RZ, RZ ;  /* 0x000000ffff377224 */ /* 0x000fe400078e00ff */
[----:B------:R-:W-:-:S04]  /*2b7e0*/  IMAD.WIDE.U32 R62, R24, R85, R62 ;  /* 0x00000055183e7225 */ /* 0x000fc800078e003e */
[----:B------:R-:W-:-:S04]  /*2b7f0*/  IMAD.WIDE.U32 R54, R27, R93, R54 ;  /* 0x0000005d1b367225 */ /* 0x000fc800078e0036 */
[----:B------:R-:W-:Y:S01]  /*2b800*/  IMAD.MOV.U32 R9, RZ, RZ, RZ ;  /* 0x000000ffff097224 */ /* 0x000fe200078e00ff */
[----:B------:R-:W-:Y:S01]  /*2b810*/  IADD3 R57, PT, PT, R5, R55, RZ ;  /* 0x0000003705397210 */ /* 0x000fe20007ffe0ff */
        /* <DEDUP_REMOVED lines=26> */
[----:B------:R-:W-:Y:S02]  /*2b9c0*/  IMAD.IADD R7, R4, 0x1, R7 ;  /* 0x0000000104077824 */ /* 0x000fe400078e0207 */
[----:B------:R-:W-:Y:S02]  /*2b9d0*/  IMAD.MOV.U32 R63, RZ, RZ, RZ ;  /* 0x000000ffff3f7224 */ /* 0x000fe400078e00ff */
[----:B------:R-:W-:Y:S01]  /*2b9e0*/  IMAD.IADD R69, R9, 0x1, R59 ;  /* 0x0000000109457824 */ /* 0x000fe200078e023b */
[----:B------:R-:W-:Y:S01]  /*2b9f0*/  IADD3 R58, P1, PT, R7, R58, RZ ;  /* 0x0000003a073a7210 */ /* 0x000fe20007f3e0ff */
[----:B------:R-:W-:-:S03]  /*2ba00*/  IMAD.WIDE.U32 R62, R24, R32, R62 ;  /* 0x00000020183e7225 */ /* 0x000fc600078e003e */
[----:B------:R-:W-:Y:S01]  /*2ba10*/  IADD3.X R59, PT, PT, RZ, RZ, RZ, P1, !PT ;  /* 0x000000ffff3b7210 */ /* 0x000fe20000ffe4ff */
[----:B------:R-:W-:Y:S01]  /*2ba20*/  IMAD.MOV.U32 R7, RZ, RZ, RZ ;  /* 0x000000ffff077224 */ /* 0x000fe200078e00ff */
[----:B------:R-:W-:Y:S01]  /*2ba30*/  IADD3 R68, P0, PT, R69, R62, RZ ;  /* 0x0000003e45447210 */ /* 0x000fe20007f1e0ff */
[----:B------:R-:W-:Y:S02]  /*2ba40*/  IMAD.MOV.U32 R55, RZ, RZ, RZ ;  /* 0x000000ffff377224 */ /* 0x000fe400078e00ff */
[----:B------:R-:W-:-:S03]  /*2ba50*/  IMAD.WIDE.U32 R6, R22, R93, R6 ;  /* 0x0000005d16067225 */ /* 0x000fc600078e0006 */
[----:B------:R-:W-:Y:S01]  /*2ba60*/  IADD3 R62, PT, PT, R55, R63, RZ ;  /* 0x0000003f373e7210 */ /* 0x000fe20007ffe0ff */
[----:B------:R-:W-:Y:S02]  /*2ba70*/  IMAD.X R69, RZ, RZ, RZ, P0 ;  /* 0x000000ffff457224 */ /* 0x000fe400000e06ff */
        /* <DEDUP_REMOVED lines=9> */
[----:B------:R-:W-:Y:S01]  /*2bb10*/  IMAD.IADD R7, R57, 0x1, R69 ;  /* 0x0000000139077824 */ /* 0x000fe200078e0245 */
[----:B------:R-:W-:Y:S01]  /*2bb20*/  IADD3.X R69, PT, PT, RZ, RZ, RZ, P1, !PT ;  /* 0x000000ffff457210 */ /* 0x000fe20000ffe4ff */
[----:B------:R-:W-:-:S03]  /*2bb30*/  IMAD.WIDE.U32 R60, R22, R87, R60 ;  /* 0x00000057163c7225 */ /* 0x000fc600078e003c */
[----:B------:R-:W-:Y:S01]  /*2bb40*/  IADD3 R58, P0, PT, R7, R62, RZ ;  /* 0x0000003e073a7210 */ /* 0x000fe20007f1e0ff */
[----:B------:R-:W-:-:S04]  /*2bb50*/  IMAD.WIDE.U32 R68, R25, R34, R68 ;  /* 0x0000002219447225 */ /* 0x000fc800078e0044 */
[----:B------:R-:W-:Y:S01]  /*2bb60*/  IMAD.IADD R61, R4, 0x1, R61 ;  /* 0x00000001043d7824 */ /* 0x000fe200078e023d */
[----:B------:R-:W-:Y:S01]  /*2bb70*/  IADD3 R65, PT, PT, R9, R69, RZ ;  /* 0x0000004509417210 */ /* 0x000fe20007ffe0ff */
[----:B------:R-:W-:Y:S02]  /*2bb80*/  IMAD.MOV.U32 R7, RZ, RZ, RZ ;  /* 0x000000ffff077224 */ /* 0x000fe400078e00ff */
[----:B------:R-:W-:Y:S01]  /*2bb90*/  IMAD.X R59, RZ, RZ, RZ, P0 ;  /* 0x000000ffff3b7224 */ /* 0x000fe200000e06ff */
[----:B------:R-:W-:Y:S01]  /*2bba0*/  IADD3 R68, P0, PT, R61, R68, RZ ;  /* 0x000000443d447210 */ /* 0x000fe20007f1e0ff */
[----:B------:R-:W-:Y:S02]  /*2bbb0*/  HFMA2 R61, -RZ, RZ, 0, 0 ;  /* 0x00000000ff3d7431 */ /* 0x000fe400000001ff */
        /* <DEDUP_REMOVED lines=8> */
[----:B------:R-:W-:Y:S01]  /*2bc40*/  IMAD.WIDE.U32 R60, R23, R93, R60 ;  /* 0x0000005d173c7225 */ /* 0x000fe200078e003c */
[----:B------:R-:W-:-:S03]  /*2bc50*/  IADD3 R71, PT, PT, R63, R71, RZ ;  /* 0x000000473f477210 */ /* 0x000fc60007ffe0ff */
[----:B------:R-:W-:Y:S02]  /*2bc60*/  IMAD.X R59, RZ, RZ, RZ, P1 ;  /* 0x000000ffff3b7224 */ /* 0x000fe400008e06ff */
        /* <DEDUP_REMOVED lines=14> */
[----:B------:R-:W-:-:S02]  /*2bd50*/  IADD3.X R65, PT, PT, RZ, RZ, RZ, P1, !PT ;  /* 0x000000ffff417210 */ /* 0x000fc40000ffe4ff */
        /* <DEDUP_REMOVED lines=26> */
[----:B------:R-:W-:Y:S01]  /*2bf00*/  IADD3.X R59, PT, PT, RZ, RZ, RZ, P1, !PT ;  /* 0x000000ffff3b7210 */ /* 0x000fe20000ffe4ff */
[----:B------:R-:W-:Y:S02]  /*2bf10*/  IMAD.IADD R24, R71, 0x1, R61 ;  /* 0x0000000147187824 */ /* 0x000fe400078e023d */
        /* <DEDUP_REMOVED lines=8> */
[----:B------:R-:W-:Y:S01]  /*2bfa0*/  IMAD.WIDE.U32 R70, R22, R32, R70 ;  /* 0x0000002016467225 */ /* 0x000fe200078e0046 */
[----:B------:R-:W-:-:S03]  /*2bfb0*/  IADD3 R68, P1, PT, R27, R68, RZ ;  /* 0x000000441b447210 */ /* 0x000fc60007f3e0ff */
[----:B------:R-:W-:Y:S02]  /*2bfc0*/  IMAD.IADD R59, R9, 0x1, R69 ;  /* 0x00000001093b7824 */ /* 0x000fe400078e0245 */
[----:B------:R-:W-:Y:S02]  /*2bfd0*/  IMAD.X R63, RZ, RZ, RZ, P0 ;  /* 0x000000ffff3f7224 */ /* 0x000fe400000e06ff */
[----:B------:R-:W-:Y:S01]  /*2bfe0*/  IMAD.X R69, RZ, RZ, RZ, P1 ;  /* 0x000000ffff457224 */ /* 0x000fe200008e06ff */
[----:B------:R-:W-:Y:S01]  /*2bff0*/  IADD3 R24, P0, PT, R59, R70, RZ ;  /* 0x000000463b187210 */ /* 0x000fe20007f1e0ff */
[----:B------:R-:W-:Y:S02]  /*2c000*/  IMAD.IADD R59, R55, 0x1, R71 ;  /* 0x00000001373b7824 */ /* 0x000fe400078e0247 */
[----:B------:R-:W-:Y:S02]  /*2c010*/  HFMA2 R71, -RZ, RZ, 0, 0 ;  /* 0x00000000ff477431 */ /* 0x000fe400000001ff */
[----:B------:R-:W-:-:S02]  /*2c020*/  IMAD.MOV.U32 R70, RZ, RZ, R58 ;  /* 0x000000ffff467224 */ /* 0x000fc400078e003a */
[----:B------:R-:W-:-:S04]  /*2c030*/  IMAD.WIDE.U32 R62, R73, R25, R62 ;  /* 0x00000019493e7225 */ /* 0x000fc800078e003e */
[----:B------:R-:W-:Y:S01]  /*2c040*/  IMAD.X R25, RZ, RZ, RZ, P0 ;  /* 0x000000ffff197224 */ /* 0x000fe200000e06ff */
[----:B------:R-:W-:Y:S01]  /*2c050*/  IADD3 R58, P0, PT, R59, R62, RZ ;  /* 0x0000003e3b3a7210 */ /* 0x000fe20007f1e0ff */
[----:B------:R-:W-:Y:S01]  /*2c060*/  IMAD.WIDE.U32 R68, R20, R85, R68 ;  /* 0x0000005514447225 */ /* 0x000fe200078e0044 */
[----:B------:R-:W-:-:S03]  /*2c070*/  MOV R62, RZ ;  /* 0x000000ff003e7202 */ /* 0x000fc60000000f00 */
        /* <DEDUP_REMOVED lines=39> */
[----:B------:R-:W-:Y:S02]  /*2c2f0*/  IADD3 R58, P0, PT, R25, R58, RZ ;  /* 0x0000003a193a7210 */ /* 0x000fe40007f1e0ff */
[----:B------:R-:W-:Y:S01]  /*2c300*/  IADD3 R63, PT, PT, R63, R27, RZ ;  /* 0x0000001b3f3f7210 */ /* 0x000fe20007ffe0ff */
[----:B------:R-:W-:Y:S02]  /*2c310*/  IMAD.IADD R5, R57, 0x1, R59 ;  /* 0x0000000139057824 */ /* 0x000fe400078e023b */
[----:B------:R-:W-:-:S02]  /*2c320*/  IMAD.X R25, RZ, RZ, RZ, P1 ;  /* 0x000000ffff197224 */ /* 0x000fc400008e06ff */
        /* <DEDUP_REMOVED lines=20> */
[----:B------:R-:W-:Y:S02]  /*2c470*/  IMAD.MOV.U32 R25, RZ, RZ, RZ ;  /* 0x000000ffff197224 */ /* 0x000fe400078e00ff */
[----:B------:R-:W-:-:S04]  /*2c480*/  IMAD.WIDE.U32 R92, R21, R77, R92 ;  /* 0x0000004d155c7225 */ /* 0x000fc800078e005c */
[----:B------:R-:W-:Y:S02]  /*2c490*/  IMAD.IADD R59, R83, 0x1, R5 ;  /* 0x00000001533b7824 */ /* 0x000fe400078e0205 */
[----:B------:R-:W-:Y:S02]  /*2c4a0*/  IMAD.IADD R5, R63, 0x1, R25 ;  /* 0x000000013f057824 */ /* 0x000fe400078e0219 */
[----:B------:R-:W-:Y:S01]  /*2c4b0*/  IMAD.WIDE.U32 R22, R20, R75, R22 ;  /* 0x0000004b14167225 */ /* 0x000fe200078e0016 */
[----:B------:R-:W-:-:S03]  /*2c4c0*/  IADD3 R58, P0, PT, R59, R92, RZ ;  /* 0x0000005c3b3a7210 */ /* 0x000fc60007f1e0ff */
[----:B------:R-:W-:Y:S01]  /*2c4d0*/  IMAD.IADD R63, R57, 0x1, R93 ;  /* 0x00000001393f7824 */ /* 0x000fe200078e025d */
[----:B------:R-:W-:Y:S01]  /*2c4e0*/  IADD3 R92, PT, PT, R7, R23, RZ ;  /* 0x00000017075c7210 */ /* 0x000fe20007ffe0ff */
[----:B------:R-:W-:-:S03]  /*2c4f0*/  IMAD.X R59, RZ, RZ, RZ, P0 ;  /* 0x000000ffff3b7224 */ /* 0x000fc600000e06ff */
[----:B------:R-:W-:Y:S01]  /*2c500*/  IADD3 R62, P1, PT, R63, R22, RZ ;  /* 0x000000163f3e7210 */ /* 0x000fe20007f3e0ff */
[----:B------:R-:W-:Y:S01]  /*2c510*/  IMAD.WIDE.U32 R22, R24, 0x3d1, RZ ;  /* 0x000003d118167825 */ /* 0x000fe200078e00ff */
[----:B------:R-:W-:-:S03]  /*2c520*/  IADD3 R92, P0, PT, R92, R5, RZ ;  /* 0x000000055c5c7210 */ /* 0x000fc60007f1e0ff */
[----:B------:R-:W-:Y:S01]  /*2c530*/  IMAD.X R63, RZ, RZ, RZ, P1 ;  /* 0x000000ffff3f7224 */ /* 0x000fe200008e06ff */
[----:B------:R-:W-:Y:S01]  /*2c540*/  IADD3 R99, PT, PT, R8, R22, RZ ;  /* 0x0000001608637210 */ /* 0x000fe20007ffe0ff */
[----:B------:R-:W-:-:S04]  /*2c550*/  IMAD.WIDE.U32 R94, R26, R34, R58 ;  /* 0x000000221a5e7225 */ /* 0x000fc800078e003a */
[----:B------:R-:W-:Y:S02]  /*2c560*/  IMAD.MOV.U32 R5, RZ, RZ, RZ ;  /* 0x000000ffff057224 */ /* 0x000fe400078e00ff */
[----:B------:R-:W-:Y:S01]  /*2c570*/  IMAD.X R93, RZ, RZ, RZ, P0 ;  /* 0x000000ffff5d7224 */ /* 0x000fe200000e06ff */
[----:B------:R-:W-:Y:S01]  /*2c580*/  ISETP.GE.U32.AND P0, PT, R99, R8, PT ;  /* 0x000000086300720c */ /* 0x000fe20003f06070 */
[----:B------:R-:W-:-:S04]  /*2c590*/  IMAD.WIDE.U32 R62, R21, R32, R62 ;  /* 0x00000020153e7225 */ /* 0x000fc800078e003e */
[----:B------:R-:W-:Y:S02]  /*2c5a0*/  IMAD.IADD R9, R9, 0x1, R95 ;  /* 0x0000000109097824 */ /* 0x000fe400078e025f */
[----:B------:R-:W-:Y:S01]  /*2c5b0*/  IMAD.IADD R58, R23, 0x1, R5 ;  /* 0x00000001173a7824 */ /* 0x000fe200078e0205 */
[----:B------:R-:W-:Y:S01]  /*2c5c0*/  SEL R5, RZ, 0x1, P0 ;  /* 0x00000001ff057807 */ /* 0x000fe20000000000 */
[----:B------:R-:W-:Y:S01]  /*2c5d0*/  IMAD.WIDE.U32 R92, R73, R20, R92 ;  /* 0x00000014495c7225 */ /* 0x000fe200078e005c */
[----:B------:R-:W-:-:S03]  /*2c5e0*/  IADD3 R8, P1, PT, R9, R62, RZ ;  /* 0x0000003e09087210 */ /* 0x000fc60007f3e0ff */
[----:B------:R-:W-:Y:S01]  /*2c5f0*/  IMAD.IADD R23, R55, 0x1, R63 ;  /* 0x0000000137177824 */ /* 0x000fe200078e023f */
[----:B------:R-:W-:Y:S01]  /*2c600*/  IADD3.X R9, PT, PT, RZ, RZ, RZ, P1, !PT ;  /* 0x000000ffff097210 */ /* 0x000fe20000ffe4ff */
[----:B------:R-:W-:Y:S01]  /*2c610*/  IMAD.MOV.U32 R59, RZ, RZ, RZ ;  /* 0x000000ffff3b7224 */ /* 0x000fe200078e00ff */
[----:B------:R-:W-:Y:S02]  /*2c620*/  IADD3 R25, PT, PT, R93, R25, RZ ;  /* 0x000000195d197210 */ /* 0x000fe40007ffe0ff */
[----:B------:R-:W-:Y:S01]  /*2c630*/  IADD3 R22, P0, PT, R23, R92, RZ ;  /* 0x0000005c17167210 */ /* 0x000fe20007f1e0ff */
[----:B------:R-:W-:-:S04]  /*2c640*/  IMAD.WIDE.U32 R58, R4, 0x3d1, R58 ;  /* 0x000003d1043a7825 */ /* 0x000fc800078e003a */
[----:B------:R-:W-:Y:S01]  /*2c650*/  IMAD.X R23, RZ, RZ, RZ, P0 ;  /* 0x000000ffff177224 */ /* 0x000fe200000e06ff */
[----:B------:R-:W-:Y:S01]  /*2c660*/  IADD3 R54, P3, P4, R58, R54, R5 ;  /* 0x000000363a367210 */ /* 0x000fe20007c7e005 */
[----:B------:R-:W-:-:S04]  /*2c670*/  IMAD.WIDE.U32 R8, R26, R77, R8 ;  /* 0x0000004d1a087225 */ /* 0x000fc800078e0008 */
[----:B------:R-:W-:-:S04]  /*2c680*/  IMAD.WIDE.U32 R22, R21, R75, R22 ;  /* 0x0000004b15167225 */ /* 0x000fc800078e0016 */
[----:B------:R-:W-:Y:S01]  /*2c690*/  IMAD.IADD R57, R57, 0x1, R9 ;  /* 0x0000000139397824 */ /* 0x000fe200078e0209 */
[----:B------:R-:W-:Y:S01]  /*2c6a0*/  IADD3.X R9, PT, PT, RZ, RZ, RZ, P3, P4 ;  /* 0x000000ffff097210 */ /* 0x000fe20001fe84ff */
[----:B------:R-:W-:Y:S02]  /*2c6b0*/  IMAD.IADD R5, R54, 0x1, R24 ;  /* 0x0000000136057824 */ /* 0x000fe400078e0218 */
[----:B------:R-:W-:Y:S01]  /*2c6c0*/  IMAD.IADD R24, R7, 0x1, R23 ;  /* 0x0000000107187824 */ /* 0x000fe200078e0217 */
[----:B------:R-:W-:Y:S01]  /*2c6d0*/  IADD3 R22, P2, PT, R57, R22, RZ ;  /* 0x0000001639167210 */ /* 0x000fe20007f5e0ff */
[----:B------:R-:W-:Y:S01]  /*2c6e0*/  IMAD.MOV.U32 R58, RZ, RZ, RZ ;  /* 0x000000ffff3a7224 */ /* 0x000fe200078e00ff */
[----:B------:R-:W-:Y:S02]  /*2c6f0*/  ISETP.GE.U32.AND P0, PT, R5, R54, PT ;  /* 0x000000360500720c */ /* 0x000fe40003f06070 */
[----:B------:R-:W-:Y:S01]  /*2c700*/  IADD3 R24, P1, PT, R24, R25, RZ ;  /* 0x0000001918187210 */ /* 0x000fe20007f3e0ff */
[----:B------:R-:W-:-:S02]  /*2c710*/  IMAD.IADD R58, R59, 0x1, R58 ;  /* 0x000000013b3a7824 */ /* 0x000fc400078e023a */
[----:B------:R-:W-:Y:S01]  /*2c720*/  IMAD.MOV.U32 R59, RZ, RZ, RZ ;  /* 0x000000ffff3b7224 */ /* 0x000fe200078e00ff */
[----:B------:R-:W-:Y:S01]  /*2c730*/  IADD3.X R25, PT, PT, RZ, RZ, RZ, P1, !PT ;  /* 0x000000ffff197210 */ /* 0x000fe20000ffe4ff */
[----:B------:R-:W-:Y:S02]  /*2c740*/  IMAD.X R23, RZ, RZ, RZ, P2 ;  /* 0x000000ffff177224 */ /* 0x000fe400010e06ff */
[----:B------:R-:W-:-:S04]  /*2c750*/  IMAD.WIDE.U32 R58, R94, 0x3d1, R58 ;  /* 0x000003d15e3a7825 */ /* 0x000fc800078e003a */
[----:B------:R-:W-:Y:S01]  /*2c760*/  IMAD.WIDE.U32 R22, R26, R32, R22 ;  /* 0x000000201a167225 */ /* 0x000fe200078e0016 */
[----:B------:R-:W-:Y:S02]  /*2c770*/  IADD3 R56, P1, P2, R58, R9, R56 ;  /* 0x000000093a387210 */ /* 0x000fe40007a3e038 */
[----:B------:R-:W-:Y:S01]  /*2c780*/  SEL R9, RZ, 0x1, P0 ;  /* 0x00000001ff097807 */ /* 0x000fe20000000000 */
[----:B------:R-:W-:-:S04]  /*2c790*/  IMAD.WIDE.U32 R24, R73, R21, R24 ;  /* 0x0000001549187225 */ /* 0x000fc800078e0018 */
[----:B------:R-:W-:Y:S01]  /*2c7a0*/  IMAD.IADD R21, R55, 0x1, R23 ;  /* 0x0000000137157824 */ /* 0x000fe200078e0217 */
[----:B------:R-:W-:Y:S01]  /*2c7b0*/  IADD3.X R23, PT, PT, RZ, RZ, RZ, P1, P2 ;  /* 0x000000ffff177210 */ /* 0x000fe20000fe44ff */
[----:B------:R-:W-:Y:S01]  /*2c7c0*/  IMAD.IADD R58, R59, 0x1, R27 ;  /* 0x000000013b3a7824 */ /* 0x000fe200078e021b */
[----:B------:R-:W-:Y:S01]  /*2c7d0*/  IADD3 R4, P2, P3, R4, R56, R9 ;  /* 0x0000003804047210 */ /* 0x000fe20007b5e009 */
[----:B------:R-:W-:Y:S01]  /*2c7e0*/  IMAD.MOV.U32 R59, RZ, RZ, RZ ;  /* 0x000000ffff3b7224 */ /* 0x000fe200078e00ff */
[----:B------:R-:W-:Y:S01]  /*2c7f0*/  IADD3 R20, P0, PT, R21, R24, RZ ;  /* 0x0000001815147210 */ /* 0x000fe20007f1e0ff */
[----:B------:R-:W-:Y:S01]  /*2c800*/  IMAD.IADD R32, R25, 0x1, R27 ;  /* 0x0000000119207824 */ /* 0x000fe200078e021b */
[----:B------:R-:W-:Y:S01]  /*2c810*/  IADD3.X R9, PT, PT, RZ, RZ, RZ, P2, P3 ;  /* 0x000000ffff097210 */ /* 0x000fe200017e64ff */
[----:B------:R-:W-:-:S04]  /*2c820*/  IMAD.WIDE.U32 R58, R8, 0x3d1, R58 ;  /* 0x000003d1083a7825 */ /* 0x000fc800078e003a */
[----:B------:R-:W-:Y:S01]  /*2c830*/  IMAD.X R21, RZ, RZ, RZ, P0 ;  /* 0x000000ffff157224 */ /* 0x000fe200000e06ff */
[----:B------:R-:W-:Y:S01]  /*2c840*/  IADD3 R6, P0, P1, R58, R23, R6 ;  /* 0x000000173a067210 */ /* 0x000fe2000791e006 */
[----:B------:R-:W-:Y:S01]  /*2c850*/  IMAD.MOV.U32 R25, RZ, RZ, RZ ;  /* 0x000000ffff197224 */ /* 0x000fe200078e00ff */
[----:B------:R-:W-:Y:S01]  /*2c860*/  IADD3 R58, PT, PT, R59, R55, RZ ;  /* 0x000000373b3a7210 */ /* 0x000fe20007ffe0ff */
[----:B------:R-:W-:Y:S01]  /*2c870*/  IMAD.MOV.U32 R59, RZ, RZ, RZ ;  /* 0x000000ffff3b7224 */ /* 0x000fe200078e00ff */
[----:B------:R-:W-:Y:S01]  /*2c880*/  IADD3.X R23, PT, PT, RZ, RZ, RZ, P0, P1 ;  /* 0x000000ffff177210 */ /* 0x000fe200007e24ff */
[----:B------:R-:W-:Y:S01]  /*2c890*/  IMAD.WIDE.U32 R20, R26, R75, R20 ;  /* 0x0000004b1a147225 */ /* 0x000fe200078e0014 */
[----:B------:R-:W-:-:S03]  /*2c8a0*/  IADD3 R94, P3, P4, R94, R9, R6 ;  /* 0x000000095e5e7210 */ /* 0x000fc60007c7e006 */
[----:B------:R-:W-:-:S04]  /*2c8b0*/  IMAD.WIDE.U32 R58, R22, 0x3d1, R58 ;  /* 0x000003d1163a7825 */ /* 0x000fc800078e003a */
[----:B------:R-:W-:Y:S01]  /*2c8c0*/  IMAD.IADD R7, R7, 0x1, R21 ;  /* 0x0000000107077824 */ /* 0x000fe200078e0215 */
[----:B------:R-:W-:Y:S01]  /*2c8d0*/  IADD3 R24, PT, PT, R59, R25, RZ ;  /* 0x000000193b187210 */ /* 0x000fe20007ffe0ff */
[----:B------:R-:W-:Y:S01]  /*2c8e0*/  IMAD.MOV.U32 R25, RZ, RZ, RZ ;  /* 0x000000ffff197224 */ /* 0x000fe200078e00ff */
        /* <DEDUP_REMOVED lines=8> */
[----:B------:R-:W-:-:S02]  /*2c970*/  IMAD.IADD R24, R25, 0x1, R21 ;  /* 0x0000000119187824 */ /* 0x000fc400078e0215 */
[----:B------:R-:W-:Y:S01]  /*2c980*/  HFMA2 R25, -RZ, RZ, 0, 0 ;  /* 0x00000000ff197431 */ /* 0x000fe200000001ff */
[----:B------:R-:W-:Y:S01]  /*2c990*/  IADD3 R23, P2, P3, R8, R23, R58 ;  /* 0x0000001708177210 */ /* 0x000fe20007b5e03a */
[----:B------:R-:W-:Y:S01]  /*2c9a0*/  IMAD.WIDE.U32 R26, R73, R26, R6 ;  /* 0x0000001a491a7225 */ /* 0x000fe200078e0006 */
[----:B------:R-:W-:Y:S02]  /*2c9b0*/  IADD3.X R9, PT, PT, RZ, RZ, RZ, P0, P1 ;  /* 0x000000ffff097210 */ /* 0x000fe400007e24ff */
[----:B------:R-:W-:-:S04]  /*2c9c0*/  IADD3.X R7, PT, PT, RZ, RZ, RZ, P2, P3 ;  /* 0x000000ffff077210 */ /* 0x000fc800017e64ff */
[----:B------:R-:W-:Y:S01]  /*2c9d0*/  IADD3 R22, P2, P3, R22, R7, R64 ;  /* 0x0000000716167210 */ /* 0x000fe20007b5e040 */
[----:B------:R-:W-:-:S03]  /*2c9e0*/  IMAD.WIDE.U32 R6, R26, 0x3d1, R24 ;  /* 0x000003d11a067825 */ /* 0x000fc600078e0018 */
[----:B------:R-:W-:Y:S01]  /*2c9f0*/  IADD3.X R21, PT, PT, RZ, RZ, RZ, P2, P3 ;  /* 0x000000ffff157210 */ /* 0x000fe200017e64ff */
[----:B------:R-:W-:Y:S01]  /*2ca00*/  IMAD.MOV.U32 R25, RZ, RZ, RZ ;  /* 0x000000ffff197224 */ /* 0x000fe200078e00ff */
        /* <DEDUP_REMOVED lines=8> */
[----:B------:R-:W-:Y:S02]  /*2ca90*/  IMAD.MOV.U32 R6, RZ, RZ, RZ ;  /* 0x000000ffff067224 */ /* 0x000fe400078e00ff */
        /* <DEDUP_REMOVED lines=16> */
[----:B------:R-:W-:Y:S02]  /*2cba0*/  IADD3.X R5, PT, PT, RZ, RZ, RZ, P0, P1 ;  /* 0x000000ffff057210 */ /* 0x000fe400007e24ff */
[----:B------:R-:W-:Y:S02]  /*2cbb0*/  MOV R40, R9 ;  /* 0x0000000900287202 */ /* 0x000fe40000000f00 */
[----:B------:R-:W-:-:S04]  /*2cbc0*/  IADD3 R8, P0, P1, R8, R5, R4 ;  /* 0x0000000508087210 */ /* 0x000fc8000791e004 */
        /* <DEDUP_REMOVED lines=23> */
.L_x_126:
        /* <DEDUP_REMOVED lines=20> */
[----:B------:R-:W-:Y:S02]  /*2ce80*/  ISETP.LT.U32.AND P0, PT, R99, UR12, PT ;  /* 0x0000000c63007c0c */ /* 0x000fe4000bf01070 */
[----:B------:R-:W-:Y:S02]  /*2ce90*/  ISETP.LE.U32.AND P1, PT, R8, UR8, PT ;  /* 0x0000000808007c0c */ /* 0x000fe4000bf23070 */
[----:B------:R-:W-:-:S04]  /*2cea0*/  ISETP.LE.U32.AND P0, PT, R9, UR13, P0 ;  /* 0x0000000d09007c0c */ /* 0x000fc80008703070 */
[----:B------:R-:W-:-:S13]  /*2ceb0*/  ISETP.LT.U32.OR P0, PT, R9, UR13, P0 ;  /* 0x0000000d09007c0c */ /* 0x000fda0008701470 */
[----:B------:R-:W-:Y:S05]  /*2cec0*/  @P0 BRA P1, `(.L_x_124) ;  /* 0x00000000008c0947 */ /* 0x000fea0000800000 */
.L_x_125:
        /* <DEDUP_REMOVED lines=11> */
[----:B------:R-:W-:Y:S01]  /*2cf80*/  IADD3.X R6, PT, PT, RZ, -0x1, R9, P0, P1 ;  /* 0xffffffffff067810 */ /* 0x000fe200007e2409 */
[----:B------:R-:W-:-:S03]  /*2cf90*/  IMAD.MOV.U32 R8, RZ, RZ, R97 ;  /* 0x000000ffff087224 */ /* 0x000fc600078e0061 */
        /* <DEDUP_REMOVED lines=13> */
[----:B-----5:R-:W-:Y:S02]  /*2d070*/  IADD3 R25, P0, P1, R25, -R4, -R7 ;  /* 0x8000000419197210 */ /* 0x020fe4000791e807 */
[----:B------:R-:W-:Y:S02]  /*2d080*/  MOV R7, R38 ;  /* 0x0000002600077202 */ /* 0x000fe40000000f00 */
[----:B------:R-:W-:Y:S01]  /*2d090*/  IADD3.X R4, PT, PT, RZ, -0x1, R9, P0, P1 ;  /* 0xffffffffff047810 */ /* 0x000fe200007e2409 */
[----:B------:R-:W-:-:S03]  /*2d0a0*/  IMAD.MOV.U32 R9, RZ, RZ, R40 ;  /* 0x000000ffff097224 */ /* 0x000fc600078e0028 */
[----:B------:R-:W-:-:S04]  /*2d0b0*/  SHF.R.U32.HI R4, RZ, 0x1f, R4 ;  /* 0x0000001fff047819 */ /* 0x000fc80000011604 */
[----:B------:R-:W-:Y:S01]  /*2d0c0*/  IADD3 R75, PT, PT, R75, -R28, -R4 ;  /* 0x8000001c4b4b7210 */ /* 0x000fe20007ffe804 */
[----:B------:R-:W-:-:S03]  /*2d0d0*/  IMAD.MOV.U32 R4, RZ, RZ, R25 ;  /* 0x000000ffff047224 */ /* 0x000fc600078e0019 */
[----:B------:R-:W-:-:S13]  /*2d0e0*/  ISETP.GE.U32.AND P0, PT, R75, R28, PT ;  /* 0x0000001c4b00720c */ /* 0x000fda0003f06070 */
[----:B------:R-:W-:Y:S05]  /*2d0f0*/  @P0 BRA `(.L_x_126) ;  /* 0xfffffffc00100947 */ /* 0x000fea000383ffff */
.L_x_124:
[C---:B------:R-:W-:Y:S01]  /*2d100*/  IMAD.WIDE.U32 R54, R67.reuse, R67, RZ ;  /* 0x0000004343367225 */ /* 0x040fe200078e00ff */
[----:B------:R-:W-:Y:S01]  /*2d110*/  MOV R5, RZ ;  /* 0x000000ff00057202 */ /* 0x000fe20000000f00 */
[----:B------:R-:W0:Y:S01]  /*2d120*/  LDC R52, c[0x3][0x10] ;  /* 0x00c00400ff347b82 */ /* 0x000e220000000800 */
[----:B------:R-:W-:Y:S01]  /*2d130*/  MOV R7, RZ ;  /* 0x000000ff00077202 */ /* 0x000fe20000000f00 */
[----:B------:R-:W-:Y:S01]  /*2d140*/  IMAD.MOV.U32 R4, RZ, RZ, R55 ;  /* 0x000000ffff047224 */ /* 0x000fe200078e0037 */
[----:B------:R-:W-:Y:S01]  /*2d150*/  MOV R27, RZ ;  /* 0x000000ff001b7202 */ /* 0x000fe20000000f00 */
[----:B------:R-:W-:Y:S02]  /*2d160*/  IMAD.MOV.U32 R65, RZ, RZ, RZ ;  /* 0x000000ffff417224 */ /* 0x000fe400078e00ff */
[----:B------:R-:W-:-:S04]  /*2d170*/  IMAD.WIDE.U32 R4, R67, R50, R4 ;  /* 0x0000003243047225 */ /* 0x000fc800078e0004 */
[----:B------:R-:W-:Y:S02]  /*2d180*/  IMAD.MOV.U32 R56, RZ, RZ, R4 ;  /* 0x000000ffff387224 */ /* 0x000fe400078e0004 */
[----:B------:R-:W-:Y:S02]  /*2d190*/  IMAD.MOV.U32 R57, RZ, RZ, RZ ;  /* 0x000000ffff397224 */ /* 0x000fe400078e00ff */
        /* <DEDUP_REMOVED lines=14> */
[----:B------:R-:W-:-:S03]  /*2d280*/  IMAD.MOV.U32 R26, RZ, RZ, R8 ;  /* 0x000000ffff1a7224 */ /* 0x000fc600078e0008 */
        /* <DEDUP_REMOVED lines=10> */
[----:B------:R-:W-:-:S03]  /*2d330*/  IMAD.MOV.U32 R27, RZ, RZ, RZ ;  /* 0x000000ffff1b7224 */ /* 0x000fc600078e00ff */
[----:B------:R-:W-:Y:S01]  /*2d340*/  IADD3 R8, P0, PT, R5, R6, RZ ;  /* 0x0000000605087210 */ /* 0x000fe20007f1e0ff */
[----:B------:R-:W-:Y:S01]  /*2d350*/  IMAD.IADD R6, R7, 0x1, R73 ;  /* 0x0000000107067824 */ /* 0x000fe200078e0249 */
[----:B------:R-:W-:Y:S02]  /*2d360*/  IADD3.X R5, PT, PT, RZ, RZ, RZ, P1, !PT ;  /* 0x000000ffff057210 */ /* 0x000fe40000ffe4ff */
[----:B------:R-:W-:Y:S01]  /*2d370*/  MOV R7, RZ ;  /* 0x000000ff00077202 */ /* 0x000fe20000000f00 */
        /* <DEDUP_REMOVED lines=22> */
[----:B------:R-:W-:Y:S01]  /*2d4e0*/  IMAD.X R23, RZ, RZ, RZ, P0 ;  /* 0x000000ffff177224 */ /* 0x000fe200000e06ff */
[----:B------:R-:W-:Y:S01]  /*2d4f0*/  IADD3 R8, P0, PT, R5, R6, RZ ;  /* 0x0000000605087210 */ /* 0x000fe20007f1e0ff */
[----:B------:R-:W-:Y:S02]  /*2d500*/  IMAD.MOV.U32 R5, RZ, RZ, RZ ;  /* 0x000000ffff057224 */ /* 0x000fe400078e00ff */
[----:B------:R-:W-:Y:S02]  /*2d510*/  IMAD.X R21, RZ, RZ, RZ, P1 ;  /* 0x000000ffff157224 */ /* 0x000fe400008e06ff */
[----:B------:R-:W-:Y:S01]  /*2d520*/  IMAD.WIDE.U32 R22, R50, R18, R22 ;  /* 0x0000001232167225 */ /* 0x000fe200078e0016 */
[----:B------:R-:W-:-:S03]  /*2d530*/  IADD3 R6, PT, PT, R7, R5, RZ ;  /* 0x0000000507067210 */ /* 0x000fc60007ffe0ff */
[----:B------:R-:W-:-:S04]  /*2d540*/  IMAD.WIDE.U32 R20, R42, R18, R20 ;  /* 0x000000122a147225 */ /* 0x000fc800078e0014 */
[C---:B------:R-:W-:Y:S02]  /*2d550*/  IMAD.IADD R7, R57.reuse, 0x1, R23 ;  /* 0x0000000139077824 */ /* 0x040fe400078e0217 */
[----:B------:R-:W-:Y:S02]  /*2d560*/  IMAD.X R9, RZ, RZ, RZ, P0 ;  /* 0x000000ffff097224 */ /* 0x000fe400000e06ff */
[----:B------:R-:W-:Y:S01]  /*2d570*/  IMAD.IADD R59, R57, 0x1, R21 ;  /* 0x00000001393b7824 */ /* 0x000fe200078e0215 */
[----:B------:R-:W-:Y:S01]  /*2d580*/  IADD3 R20, P0, PT, R7, R20, RZ ;  /* 0x0000001407147210 */ /* 0x000fe20007f1e0ff */
[----:B------:R-:W-:-:S03]  /*2d590*/  IMAD.WIDE.U32 R8, R50, R29, R8 ;  /* 0x0000001d32087225 */ /* 0x000fc600078e0008 */
        /* <DEDUP_REMOVED lines=30> */
[----:B------:R-:W-:Y:S01]  /*2d780*/  IMAD.IADD R23, R57, 0x1, R61 ;  /* 0x0000000139177824 */ /* 0x000fe200078e023d */
[----:B------:R-:W-:Y:S01]  /*2d790*/  IADD3.X R61, PT, PT, RZ, RZ, RZ, P0, !PT ;  /* 0x000000ffff3d7210 */ /* 0x000fe200007fe4ff */
[----:B------:R-:W-:Y:S02]  /*2d7a0*/  IMAD.MOV.U32 R21, RZ, RZ, RZ ;  /* 0x000000ffff157224 */ /* 0x000fe400078e00ff */
[----:B------:R-:W-:Y:S01]  /*2d7b0*/  IMAD.WIDE.U32 R6, R31, R50, R6 ;  /* 0x000000321f067225 */ /* 0x000fe200078e0006 */
[----:B------:R-:W-:-:S03]  /*2d7c0*/  IADD3 R8, P1, PT, R23, R8, RZ ;  /* 0x0000000817087210 */ /* 0x000fc60007f3e0ff */
        /* <DEDUP_REMOVED lines=96> */
[----:B------:R-:W-:-:S04]  /*2ddd0*/  IMAD.WIDE.U32 R62, R58, 0x3d1, RZ ;  /* 0x000003d13a3e7825 */ /* 0x000fc800078e00ff */
[----:B------:R-:W-:Y:S01]  /*2dde0*/  IMAD.X R65, RZ, RZ, RZ, P0 ;  /* 0x000000ffff417224 */ /* 0x000fe200000e06ff */
[----:B------:R-:W-:Y:S01]  /*2ddf0*/  IADD3 R68, PT, PT, R63, R7, RZ ;  /* 0x000000073f447210 */ /* 0x000fe20007ffe0ff */
[----:B------:R-:W-:Y:S01]  /*2de00*/  IMAD.WIDE.U32 R60, R19, R30, R60 ;  /* 0x0000001e133c7225 */ /* 0x000fe200078e003c */
[----:B------:R-:W-:-:S03]  /*2de10*/  IADD3 R63, PT, PT, R73, R69, RZ ;  /* 0x00000045493f7210 */ /* 0x000fc60007ffe0ff */
[----:B------:R-:W-:Y:S02]  /*2de20*/  IMAD.IADD R55, R55, 0x1, R71 ;  /* 0x0000000137377824 */ /* 0x000fe400078e0247 */
[----:B------:R-:W-:Y:S02]  /*2de30*/  IMAD.IADD R7, R54, 0x1, R62 ;  /* 0x0000000136077824 */ /* 0x000fe400078e023e */
[----:B------:R-:W-:Y:S01]  /*2de40*/  IMAD.WIDE.U32 R64, R29, R30, R64 ;  /* 0x0000001e1d407225 */ /* 0x000fe200078e0040 */
[----:B------:R-:W-:Y:S02]  /*2de50*/  IADD3 R60, P2, PT, R55, R60, RZ ;  /* 0x0000003c373c7210 */ /* 0x000fe40007f5e0ff */
[----:B------:R-:W-:Y:S01]  /*2de60*/  ISETP.GE.U32.AND P0, PT, R7, R54, PT ;  /* 0x000000360700720c */ /* 0x000fe20003f06070 */
[C---:B------:R-:W-:Y:S02]  /*2de70*/  IMAD.IADD R9, R5.reuse, 0x1, R61 ;  /* 0x0000000105097824 */ /* 0x040fe400078e023d */
[----:B------:R-:W-:Y:S01]  /*2de80*/  IMAD.IADD R62, R5, 0x1, R65 ;  /* 0x00000001053e7824 */ /* 0x000fe200078e0241 */
[----:B------:R-:W-:Y:S01]  /*2de90*/  SEL R21, RZ, 0x1, P0 ;  /* 0x00000001ff157807 */ /* 0x000fe20000000000 */
[----:B------:R-:W-:Y:S01]  /*2dea0*/  IMAD.X R61, RZ, RZ, RZ, P2 ;  /* 0x000000ffff3d7224 */ /* 0x000fe200010e06ff */
[----:B------:R-:W-:Y:S01]  /*2deb0*/  IADD3 R54, P1, PT, R9, R64, RZ ;  /* 0x0000004009367210 */ /* 0x000fe20007f3e0ff */
[----:B------:R-:W-:Y:S01]  /*2dec0*/  IMAD.MOV.U32 R69, RZ, RZ, RZ ;  /* 0x000000ffff457224 */ /* 0x000fe200078e00ff */
[----:B------:R-:W-:Y:S01]  /*2ded0*/  IADD3 R62, P0, PT, R62, R63, RZ ;  /* 0x0000003f3e3e7210 */ /* 0x000fe20007f1e0ff */
[----:B------:R-:W-:-:S03]  /*2dee0*/  IMAD.WIDE.U32 R60, R31, R18, R60 ;  /* 0x000000121f3c7225 */ /* 0x000fc600078e003c */
[----:B------:R-:W-:Y:S01]  /*2def0*/  IADD3.X R63, PT, PT, RZ, RZ, RZ, P0, !PT ;  /* 0x000000ffff3f7210 */ /* 0x000fe200007fe4ff */
[----:B------:R-:W-:Y:S02]  /*2df00*/  IMAD.X R55, RZ, RZ, RZ, P1 ;  /* 0x000000ffff377224 */ /* 0x000fe400008e06ff */
[----:B------:R-:W-:Y:S02]  /*2df10*/  IMAD.IADD R57, R57, 0x1, R61 ;  /* 0x0000000139397824 */ /* 0x000fe400078e023d */
[----:B------:R-:W-:-:S04]  /*2df20*/  IMAD.WIDE.U32 R54, R29, R30, R54 ;  /* 0x0000001e1d367225 */ /* 0x000fc800078e0036 */
[----:B------:R-:W-:Y:S01]  /*2df30*/  IMAD.WIDE.U32 R68, R70, 0x3d1, R68 ;  /* 0x000003d146447825 */ /* 0x000fe200078e0044 */
[----:B------:R-:W-:-:S03]  /*2df40*/  IADD3 R54, P1, PT, R57, R54, RZ ;  /* 0x0000003639367210 */ /* 0x000fc60007f3e0ff */
[----:B------:R-:W-:Y:S01]  /*2df50*/  IMAD.WIDE.U32 R62, R31, R29, R62 ;  /* 0x0000001d1f3e7225 */ /* 0x000fe200078e003e */
[----:B------:R-:W-:-:S03]  /*2df60*/  IADD3 R21, P2, P3, R68, R56, R21 ;  /* 0x0000003844157210 */ /* 0x000fc60007b5e015 */
[----:B------:R-:W-:Y:S01]  /*2df70*/  IMAD.IADD R23, R5, 0x1, R55 ;  /* 0x0000000105177824 */ /* 0x000fe200078e0237 */
[----:B------:R-:W-:Y:S01]  /*2df80*/  IADD3 R9, PT, PT, R21, R58, RZ ;  /* 0x0000003a15097210 */ /* 0x000fe20007ffe0ff */
[----:B------:R-:W-:Y:S01]  /*2df90*/  IMAD.X R55, RZ, RZ, RZ, P1 ;  /* 0x000000ffff377224 */ /* 0x000fe200008e06ff */
[----:B------:R-:W-:Y:S01]  /*2dfa0*/  IADD3 R59, PT, PT, R27, R63, RZ ;  /* 0x0000003f1b3b7210 */ /* 0x000fe20007ffe0ff */
[----:B------:R-:W-:Y:S01]  /*2dfb0*/  IMAD.MOV.U32 R68, RZ, RZ, RZ ;  /* 0x000000ffff447224 */ /* 0x000fe200078e00ff */
[----:B------:R-:W-:Y:S01]  /*2dfc0*/  IADD3 R56, P0, PT, R23, R62, RZ ;  /* 0x0000003e17387210 */ /* 0x000fe20007f1e0ff */
[----:B------:R-:W-:Y:S01]  /*2dfd0*/  IMAD.WIDE.U32 R54, R31, R19, R54 ;  /* 0x000000131f367225 */ /* 0x000fe200078e0036 */
[----:B------:R-:W-:-:S03]  /*2dfe0*/  IADD3.X R23, PT, PT, RZ, RZ, RZ, P2, P3 ;  /* 0x000000ffff177210 */ /* 0x000fc600017e64ff */
[----:B------:R-:W-:Y:S01]  /*2dff0*/  IMAD.X R57, RZ, RZ, RZ, P0 ;  /* 0x000000ffff397224 */ /* 0x000fe200000e06ff */
[----:B------:R-:W-:Y:S01]  /*2e000*/  ISETP.GE.U32.AND P0, PT, R9, R21, PT ;  /* 0x000000150900720c */ /* 0x000fe20003f06070 */
[----:B------:R-:W-:Y:S02]  /*2e010*/  IMAD.IADD R73, R73, 0x1, R55 ;  /* 0x0000000149497824 */ /* 0x000fe400078e0237 */
[----:B------:R-:W-:Y:S01]  /*2e020*/  IMAD.WIDE.U32 R56, R30, R30, R56 ;  /* 0x0000001e1e387225 */ /* 0x000fe200078e0038 */
[----:B------:R-:W-:Y:S01]  /*2e030*/  SEL R21, RZ, 0x1, P0 ;  /* 0x00000001ff157807 */ /* 0x000fe20000000000 */
[----:B------:R-:W0:Y:S02]  /*2e040*/  LDC R55, c[0x3][0xc] ;  /* 0x00c00300ff377b82 */ /* 0x000e240000000800 */
[----:B------:R-:W-:Y:S01]  /*2e050*/  IMAD.IADD R68, R69, 0x1, R68 ;  /* 0x0000000145447824 */ /* 0x000fe200078e0244 */
[----:B------:R-:W-:Y:S01]  /*2e060*/  IADD3 R56, P1, PT, R73, R56, RZ ;  /* 0x0000003849387210 */ /* 0x000fe20007f3e0ff */
[----:B------:R-:W-:-:S02]  /*2e070*/  IMAD.MOV.U32 R69, RZ, RZ, RZ ;  /* 0x000000ffff457224 */ /* 0x000fc400078e00ff */
[----:B------:R-:W-:Y:S02]  /*2e080*/  IMAD.IADD R58, R5, 0x1, R57 ;  /* 0x00000001053a7824 */ /* 0x000fe400078e0239 */
[----:B------:R-:W-:-:S03]  /*2e090*/  IMAD.WIDE.U32 R68, R60, 0x3d1, R68 ;  /* 0x000003d13c447825 */ /* 0x000fc600078e0044 */
[----:B------:R-:W-:Y:S01]  /*2e0a0*/  IADD3 R58, P4, PT, R58, R59, RZ ;  /* 0x0000003b3a3a7210 */ /* 0x000fe20007f9e0ff */
[----:B------:R-:W-:Y:S01]  /*2e0b0*/  IMAD.X R57, RZ, RZ, RZ, P1 ;  /* 0x000000ffff397224 */ /* 0x000fe200008e06ff */
[----:B------:R-:W-:Y:S01]  /*2e0c0*/  IADD3 R26, P3, P2, R68, R23, R26 ;  /* 0x00000017441a7210 */ /* 0x000fe20007a7e01a */
[----:B------:R-:W-:Y:S01]  /*2e0d0*/  IMAD.MOV.U32 R68, RZ, RZ, RZ ;  /* 0x000000ffff447224 */ /* 0x000fe200078e00ff */
[----:B------:R-:W-:Y:S01]  /*2e0e0*/  MOV R23, RZ ;  /* 0x000000ff00177202 */ /* 0x000fe20000000f00 */
[----:B------:R-:W-:Y:S01]  /*2e0f0*/  IMAD.X R59, RZ, RZ, RZ, P4 ;  /* 0x000000ffff3b7224 */ /* 0x000fe200020e06ff */
[----:B------:R-:W-:Y:S01]  /*2e100*/  IADD3 R70, P0, P1, R70, R26, R21 ;  /* 0x0000001a46467210 */ /* 0x000fe2000791e015 */
[----:B------:R-:W-:Y:S01]  /*2e110*/  IMAD.WIDE.U32 R56, R31, R29, R56 ;  /* 0x0000001d1f387225 */ /* 0x000fe200078e0038 */
[----:B------:R-:W-:-:S03]  /*2e120*/  IADD3.X R21, PT, PT, RZ, RZ, RZ, P3, P2 ;  /* 0x000000ffff157210 */ /* 0x000fc60001fe44ff */
[----:B------:R-:W-:Y:S02]  /*2e130*/  IMAD.IADD R68, R69, 0x1, R68 ;  /* 0x0000000145447824 */ /* 0x000fe400078e0244 */
[----:B------:R-:W-:Y:S02]  /*2e140*/  IMAD.MOV.U32 R69, RZ, RZ, RZ ;  /* 0x000000ffff457224 */ /* 0x000fe400078e00ff */
[----:B------:R-:W-:-:S04]  /*2e150*/  IMAD.WIDE.U32 R58, R31, R30, R58 ;  /* 0x0000001e1f3a7225 */ /* 0x000fc800078e003a */
[----:B------:R-:W-:Y:S02]  /*2e160*/  IMAD.IADD R27, R27, 0x1, R57 ;  /* 0x000000011b1b7824 */ /* 0x000fe400078e0239 */
[----:B------:R-:W-:-:S03]  /*2e170*/  IMAD.WIDE.U32 R68, R54, 0x3d1, R68 ;  /* 0x000003d136447825 */ /* 0x000fc600078e0044 */
[----:B------:R-:W-:Y:S02]  /*2e180*/  IADD3 R26, P4, PT, R27, R58, RZ ;  /* 0x0000003a1b1a7210 */ /* 0x000fe40007f9e0ff */
[----:B------:R-:W-:Y:S01]  /*2e190*/  IADD3 R4, P3, P2, R68, R21, R4 ;  /* 0x0000001544047210 */ /* 0x000fe20007a7e004 */
[----:B------:R-:W-:Y:S01]  /*2e1a0*/  IMAD.IADD R68, R69, 0x1, R23 ;  /* 0x0000000145447824 */ /* 0x000fe200078e0217 */
[----:B------:R-:W-:Y:S01]  /*2e1b0*/  IADD3.X R27, PT, PT, RZ, RZ, RZ, P4, !PT ;  /* 0x000000ffff1b7210 */ /* 0x000fe200027fe4ff */
[----:B------:R-:W-:Y:S01]  /*2e1c0*/  IMAD.MOV.U32 R69, RZ, RZ, RZ ;  /* 0x000000ffff457224 */ /* 0x000fe200078e00ff */
[----:B------:R-:W-:Y:S01]  /*2e1d0*/  IADD3.X R21, PT, PT, RZ, RZ, RZ, P0, P1 ;  /* 0x000000ffff157210 */ /* 0x000fe200007e24ff */
[----:B------:R-:W-:-:S03]  /*2e1e0*/  IMAD.WIDE.U32 R26, R31, R30, R26 ;  /* 0x0000001e1f1a7225 */ /* 0x000fc600078e001a */
[----:B------:R-:W-:Y:S02]  /*2e1f0*/  IADD3 R60, P0, P1, R60, R21, R4 ;  /* 0x000000153c3c7210 */ /* 0x000fe4000791e004 */
[----:B------:R-:W-:Y:S01]  /*2e200*/  IADD3.X R21, PT, PT, RZ, RZ, RZ, P3, P2 ;  /* 0x000000ffff157210 */ /* 0x000fe20001fe44ff */
[----:B------:R-:W-:-:S04]  /*2e210*/  IMAD.WIDE.U32 R68, R56, 0x3d1, R68 ;  /* 0x000003d138447825 */ /* 0x000fc800078e0044 */
[C---:B------:R-:W-:Y:S01]  /*2e220*/  IMAD.IADD R4, R5.reuse, 0x1, R59 ;  /* 0x0000000105047824 */ /* 0x040fe200078e023b */
        /* <DEDUP_REMOVED lines=16> */
[----:B------:R-:W-:Y:S02]  /*2e330*/  IADD3.X R21, PT, PT, RZ, RZ, RZ, P2, P3 ;  /* 0x000000ffff157210 */ /* 0x000fe400017e64ff */
[----:B------:R-:W-:Y:S01]  /*2e340*/  IADD3.X R57, PT, PT, RZ, RZ, RZ, P0, P1 ;  /* 0x000000ffff397210 */ /* 0x000fe200007e24ff */
[----:B------:R-:W-:-:S04]  /*2e350*/  IMAD.WIDE.U32 R68, R4, 0x3d1, R68 ;  /* 0x000003d104447825 */ /* 0x000fc800078e0044 */
[----:B------:R-:W-:Y:S01]  /*2e360*/  IMAD.IADD R20, R69, 0x1, R23 ;  /* 0x0000000145147824 */ /* 0x000fe200078e0217 */
[----:B------:R-:W-:Y:S02]  /*2e370*/  IADD3 R6, P0, P1, R68, R21, R6 ;  /* 0x0000001544067210 */ /* 0x000fe4000791e006 */
[----:B------:R-:W-:Y:S02]  /*2e380*/  MOV R21, RZ ;  /* 0x000000ff00157202 */ /* 0x000fe40000000f00 */
        /* <DEDUP_REMOVED lines=21> */
[----:B------:R-:W-:Y:S01]  /*2e4e0*/  IADD3 R20, P0, P1, R20, R4, R9 ;  /* 0x0000000414147210 */ /* 0x000fe2000791e009 */
[----:B------:R-:W-:Y:S01]  /*2e4f0*/  IMAD.MOV.U32 R9, RZ, RZ, RZ ;  /* 0x000000ffff097224 */ /* 0x000fe200078e00ff */
[----:B------:R-:W0:Y:S02]  /*2e500*/  LDC R4, c[0x3][0x14] ;  /* 0x00c00500ff047b82 */ /* 0x000e240000000800 */
[----:B------:R-:W-:-:S04]  /*2e510*/  IADD3.X R59, PT, PT, RZ, RZ, RZ, P0, P1 ;  /* 0x000000ffff3b7210 */ /* 0x000fc800007e24ff */
[----:B------:R-:W-:-:S04]  /*2e520*/  IADD3 R59, P0, P1, R6, R59, R70 ;  /* 0x0000003b063b7210 */ /* 0x000fc8000791e046 */
[----:B------:R-:W-:-:S04]  /*2e530*/  IADD3.X R5, PT, PT, RZ, RZ, RZ, P0, P1 ;  /* 0x000000ffff057210 */ /* 0x000fc800007e24ff */
[----:B------:R-:W-:Y:S02]  /*2e540*/  IADD3 R60, P0, PT, R5, R60, RZ ;  /* 0x0000003c053c7210 */ /* 0x000fe40007f1e0ff */
[----:B------:R-:W0:Y:S03]  /*2e550*/  LDC R5, c[0x3][0x18] ;  /* 0x00c00600ff057b82 */ /* 0x000e260000000800 */
[----:B------:R-:W-:-:S05]  /*2e560*/  IMAD.X R61, RZ, RZ, RZ, P0 ;  /* 0x000000ffff3d7224 */ /* 0x000fca00000e06ff */
[----:B------:R-:W-:Y:S01]  /*2e570*/  IADD3 R61, P0, PT, R61, R54, RZ ;  /* 0x000000363d3d7210 */ /* 0x000fe20007f1e0ff */
[----:B------:R-:W-:-:S04]  /*2e580*/  IMAD.MOV.U32 R54, RZ, RZ, RZ ;  /* 0x000000ffff367224 */ /* 0x000fc800078e00ff */
[----:B------:R-:W-:-:S05]  /*2e590*/  IMAD.X R27, RZ, RZ, RZ, P0 ;  /* 0x000000ffff1b7224 */ /* 0x000fca00000e06ff */
[----:B------:R-:W-:Y:S02]  /*2e5a0*/  IADD3 R27, P0, PT, R27, R56, RZ ;  /* 0x000000381b1b7210 */ /* 0x000fe40007f1e0ff */
[----:B------:R-:W-:Y:S02]  /*2e5b0*/  MOV R56, RZ ;  /* 0x000000ff00387202 */ /* 0x000fe40000000f00 */
[----:B------:R-:W-:-:S04]  /*2e5c0*/  IADD3.X R32, PT, PT, RZ, RZ, RZ, P0, !PT ;  /* 0x000000ffff207210 */ /* 0x000fc800007fe4ff */
[----:B------:R-:W-:-:S05]  /*2e5d0*/  IADD3 R32, P0, PT, R32, R57, RZ ;  /* 0x0000003920207210 */ /* 0x000fca0007f1e0ff */
[----:B------:R-:W-:Y:S02]  /*2e5e0*/  IMAD.X R21, RZ, RZ, R8, P0 ;  /* 0x000000ffff157224 */ /* 0x000fe400000e0608 */
[----:B------:R-:W-:-:S03]  /*2e5f0*/  IMAD.MOV.U32 R8, RZ, RZ, RZ ;  /* 0x000000ffff087224 */ /* 0x000fc600078e00ff */
[----:B------:R-:W-:-:S13]  /*2e600*/  ISETP.GE.U32.AND P0, PT, R21, R28, PT ;  /* 0x0000001c1500720c */ /* 0x000fda0003f06070 */
[----:B0-----:R-:W-:Y:S05]  /*2e610*/  @!P0 BRA `(.L_x_127) ;  /* 0x0000000000e08947 */ /* 0x001fea0003800000 */
[----:B------:R-:W0:Y:S01]  /*2e620*/  LDC R28, c[0x3][0x1c] ;  /* 0x00c00700ff1c7b82 */ /* 0x000e220000000800 */
[----:B--2---:R-:W2:Y:S01]  /*2e630*/  LDCU UR4, c[0x3][0x8] ;  /* 0x00c00100ff0477ac */ /* 0x004ea20008000800 */
[----:B---34-:R-:W3:Y:S02]  /*2e640*/  LDCU.64 UR6, c[0x3][URZ] ;  /* 0x00c00000ff0677ac */ /* 0x018ee40008000a00 */
.L_x_129:
        /* <DEDUP_REMOVED lines=18> */
[----:B--2---:R-:W-:-:S13]  /*2e770*/  ISETP.LT.U32.AND P0, PT, R59, UR4, PT ;  /* 0x000000043b007c0c */ /* 0x004fda000bf01070 */
[----:B------:R-:W-:Y:S05]  /*2e780*/  @P0 BRA `(.L_x_127) ;  /* 0x0000000000840947 */ /* 0x000fea0003800000 */
[----:B------:R-:W-:-:S13]  /*2e790*/  ISETP.LE.U32.AND P0, PT, R59, UR4, PT ;  /* 0x000000043b007c0c */ /* 0x000fda000bf03070 */
[----:B------:R-:W-:Y:S05]  /*2e7a0*/  @!P0 BRA `(.L_x_128) ;  /* 0x0000000000108947 */ /* 0x000fea0003800000 */
[----:B---3--:R-:W-:-:S04]  /*2e7b0*/  ISETP.GE.U32.AND P0, PT, R23, UR6, PT ;  /* 0x0000000617007c0c */ /* 0x008fc8000bf06070 */
[----:B------:R-:W-:-:S04]  /*2e7c0*/  ISETP.LE.U32.AND P0, PT, R20, UR7, !P0 ;  /* 0x0000000714007c0c */ /* 0x000fc8000c703070 */
[----:B------:R-:W-:-:S13]  /*2e7d0*/  ISETP.LT.U32.OR P0, PT, R20, UR7, P0 ;  /* 0x0000000714007c0c */ /* 0x000fda0008701470 */
[----:B------:R-:W-:Y:S05]  /*2e7e0*/  @P0 BRA `(.L_x_127) ;  /* 0x00000000006c0947 */ /* 0x000fea0003800000 */
.L_x_128:
[----:B------:R-:W0:Y:S01]  /*2e7f0*/  LDC.64 R6, c[0x3][RZ] ;  /* 0x00c00000ff067b82 */ /* 0x000e220000000a00 */
[----:B------:R-:W-:-:S07]  /*2e800*/  IMAD.MOV.U32 R22, RZ, RZ, -0x1 ;  /* 0xffffffffff167424 */ /* 0x000fce00078e00ff */
[----:B------:R-:W4:Y:S01]  /*2e810*/  LDC R26, c[0x3][0x8] ;  /* 0x00c00200ff1a7b82 */ /* 0x000f220000000800 */
[----:B0-----:R-:W-:-:S05]  /*2e820*/  IADD3 R23, P0, PT, R23, -R6, RZ ;  /* 0x8000000617177210 */ /* 0x001fca0007f1e0ff */
[----:B------:R-:W-:-:S05]  /*2e830*/  IMAD.X R6, RZ, RZ, -0x1, P0 ;  /* 0xffffffffff067424 */ /* 0x000fca00000e06ff */
[----:B------:R-:W-:-:S04]  /*2e840*/  SHF.R.U32.HI R6, RZ, 0x1f, R6 ;  /* 0x0000001fff067819 */ /* 0x000fc80000011606 */
[----:B------:R-:W-:-:S04]  /*2e850*/  IADD3 R20, P0, P1, R20, -R6, -R7 ;  /* 0x8000000614147210 */ /* 0x000fc8000791e807 */
[----:B------:R-:W-:-:S04]  /*2e860*/  IADD3.X R6, PT, PT, RZ, -0x1, R22, P0, P1 ;  /* 0xffffffffff067810 */ /* 0x000fc800007e2416 */
[----:B------:R-:W-:-:S04]  /*2e870*/  SHF.R.U32.HI R6, RZ, 0x1f, R6 ;  /* 0x0000001fff067819 */ /* 0x000fc80000011606 */
[----:B----4-:R-:W-:-:S04]  /*2e880*/  IADD3 R59, P0, P1, R59, -R6, -R26 ;  /* 0x800000063b3b7210 */ /* 0x010fc8000791e81a */
[----:B------:R-:W-:-:S04]  /*2e890*/  IADD3.X R6, PT, PT, RZ, -0x1, R22, P0, P1 ;  /* 0xffffffffff067810 */ /* 0x000fc800007e2416 */
        /* <DEDUP_REMOVED lines=16> */
.L_x_127:
        /* <DEDUP_REMOVED lines=27> */
[----:B------:R-:W0:Y:S08]  /*2eb50*/  LDC.64 R6, c[0x3][RZ] ;  /* 0x00c00000ff067b82 */ /* 0x000e300000000a00 */
[----:B------:R-:W5:Y:S01]  /*2eb60*/  LDC R32, c[0x3][0x8] ;  /* 0x00c00200ff207b82 */ /* 0x000f620000000800 */
[----:B0-----:R-:W-:-:S04]  /*2eb70*/  IADD3 R23, PT, PT, R23, R6, RZ ;  /* 0x0000000617177210 */ /* 0x001fc80007ffe0ff */
[----:B------:R-:W-:-:S04]  /*2eb80*/  ISETP.GE.U32.AND P0, PT, R23, R6, PT ;  /* 0x000000061700720c */ /* 0x000fc80003f06070 */
[----:B------:R-:W-:-:S04]  /*2eb90*/  SEL R6, RZ, 0x1, P0 ;  /* 0x00000001ff067807 */ /* 0x000fc80000000000 */
[----:B------:R-:W-:-:S04]  /*2eba0*/  IADD3 R34, P0, P1, R7, R34, R6 ;  /* 0x0000002207227210 */ /* 0x000fc8000791e006 */
[----:B------:R-:W-:-:S04]  /*2ebb0*/  IADD3.X R6, PT, PT, RZ, RZ, RZ, P0, P1 ;  /* 0x000000ffff067210 */ /* 0x000fc800007e24ff */
[----:B-----5:R-:W-:-:S04]  /*2ebc0*/  IADD3 R59, P0, P1, R32, R6, R59 ;  /* 0x00000006203b7210 */ /* 0x020fc8000791e03b */
[----:B------:R-:W-:-:S04]  /*2ebd0*/  IADD3.X R6, PT, PT, RZ, RZ, RZ, P0, P1 ;  /* 0x000000ffff067210 */ /* 0x000fc800007e24ff */
        /* <DEDUP_REMOVED lines=9> */
.L_x_130:
        /* <DEDUP_REMOVED lines=28> */
[----:B0-----:R-:W-:-:S05]  /*2ee30*/  IMAD.IADD R23, R23, 0x1, R6 ;  /* 0x0000000117177824 */ /* 0x001fca00078e0206 */
        /* <DEDUP_REMOVED lines=15> */
.L_x_131:
        /* <DEDUP_REMOVED lines=44> */
.L_x_132:
[----:B------:R-:W-:-:S04]  /*2f1f0*/  IADD3 R99, P0, PT, -R6, R99, RZ ;  /* 0x0000006306637210 */ /* 0x000fc80007f1e1ff */
        /* <DEDUP_REMOVED lines=43> */
.L_x_133:
[----:B------:R-:W-:-:S04]  /*2f4b0*/  IMAD.WIDE.U32 R62, R99, R67, RZ ;  /* 0x00000043633e7225 */ /* 0x000fc800078e00ff */
[----:B------:R-:W-:Y:S01]  /*2f4c0*/  HFMA2 R83, -RZ, RZ, 0, 0 ;  /* 0x00000000ff537431 */ /* 0x000fe200000001ff */
[----:B------:R-:W-:Y:S01]  /*2f4d0*/  MOV R85, RZ ;  /* 0x000000ff00557202 */ /* 0x000fe20000000f00 */
[----:B------:R-:W-:Y:S02]  /*2f4e0*/  IMAD.MOV.U32 R58, RZ, RZ, R63 ;  /* 0x000000ffff3a7224 */ /* 0x000fe400078e003f */
[----:B------:R-:W-:Y:S02]  /*2f4f0*/  IMAD.MOV.U32 R59, RZ, RZ, RZ ;  /* 0x000000ffff3b7224 */ /* 0x000fe400078e00ff */
[----:B------:R-:W-:Y:S02]  /*2f500*/  IMAD.MOV.U32 R63, RZ, RZ, RZ ;  /* 0x000000ffff3f7224 */ /* 0x000fe400078e00ff */
[----:B------:R-:W-:-:S04]  /*2f510*/  IMAD.WIDE.U32 R58, R67, R40, R58 ;  /* 0x00000028433a7225 */ /* 0x000fc800078e003a */
[----:B------:R-:W-:Y:S01]  /*2f520*/  IMAD.MOV.U32 R71, RZ, RZ, RZ ;  /* 0x000000ffff477224 */ /* 0x000fe200078e00ff */
        /* <DEDUP_REMOVED lines=18> */
[----:B------:R-:W-:-:S04]  /*2f650*/  IMAD.WIDE.U32 R54, R99, R42, R54 ;  /* 0x0000002a63367225 */ /* 0x000fc800078e0036 */
[----:B------:R-:W-:Y:S01]  /*2f660*/  IMAD.X R25, RZ, RZ, RZ, P0 ;  /* 0x000000ffff197224 */ /* 0x000fe200000e06ff */
[----:B------:R-:W-:Y:S01]  /*2f670*/  IADD3 R27, PT, PT, R73, R55, RZ ;  /* 0x00000037491b7210 */ /* 0x000fe20007ffe0ff */
[----:B------:R-:W-:Y:S02]  /*2f680*/  IMAD.IADD R56, R57, 0x1, R85 ;  /* 0x0000000139387824 */ /* 0x000fe400078e0255 */
[----:B------:R-:W-:Y:S02]  /*2f690*/  HFMA2 R55, -RZ, RZ, 0, 0 ;  /* 0x00000000ff377431 */ /* 0x000fe400000001ff */
[----:B------:R-:W-:-:S04]  /*2f6a0*/  IMAD.WIDE.U32 R24, R50, R97, R24 ;  /* 0x0000006132187225 */ /* 0x000fc800078e0018 */
[----:B------:R-:W-:Y:S01]  /*2f6b0*/  IMAD.MOV.U32 R57, RZ, RZ, RZ ;  /* 0x000000ffff397224 */ /* 0x000fe200078e00ff */
[----:B------:R-:W-:Y:S01]  /*2f6c0*/  IADD3 R24, P1, PT, R27, R24, RZ ;  /* 0x000000181b187210 */ /* 0x000fe20007f3e0ff */
[----:B------:R-:W-:Y:S02]  /*2f6d0*/  IMAD.IADD R61, R83, 0x1, R25 ;  /* 0x00000001533d7824 */ /* 0x000fe400078e0219 */
[----:B------:R-:W-:-:S04]  /*2f6e0*/  IMAD.WIDE.U32 R56, R67, R87, R56 ;  /* 0x0000005743387225 */ /* 0x000fc800078e0038 */
[----:B------:R-:W-:Y:S01]  /*2f6f0*/  IMAD.X R25, RZ, RZ, RZ, P1 ;  /* 0x000000ffff197224 */ /* 0x000fe200008e06ff */
[----:B------:R-:W-:Y:S01]  /*2f700*/  IADD3 R60, P0, PT, R61, R56, RZ ;  /* 0x000000383d3c7210 */ /* 0x000fe20007f1e0ff */
[----:B------:R-:W-:Y:S02]  /*2f710*/  IMAD.IADD R56, R57, 0x1, R59 ;  /* 0x0000000139387824 */ /* 0x000fe400078e023b */
[----:B------:R-:W-:Y:S01]  /*2f720*/  IMAD.WIDE.U32 R24, R42, R40, R24 ;  /* 0x000000282a187225 */ /* 0x000fe200078e0018 */
[----:B------:R-:W-:-:S03]  /*2f730*/  IADD3.X R61, PT, PT, RZ, RZ, RZ, P0, !PT ;  /* 0x000000ffff3d7210 */ /* 0x000fc600007fe4ff */
        /* <DEDUP_REMOVED lines=34> */
[----:B------:R-:W-:Y:S01]  /*2f960*/  IMAD.MOV.U32 R61, RZ, RZ, RZ ;  /* 0x000000ffff3d7224 */ /* 0x000fe200078e00ff */
[----:B------:R-:W-:Y:S01]  /*2f970*/  IADD3 R66, P1, PT, R27, R64, RZ ;  /* 0x000000401b427210 */ /* 0x000fe20007f3e0ff */
[----:B------:R-:W-:Y:S01]  /*2f980*/  IMAD.WIDE.U32 R56, R75, R67, R56 ;  /* 0x000000434b387225 */ /* 0x000fe200078e0038 */
[----:B------:R-:W-:-:S03]  /*2f990*/  IADD3.X R27, PT, PT, RZ, RZ, RZ, P0, !PT ;  /* 0x000000ffff1b7210 */ /* 0x000fc600007fe4ff */
[----:B------:R-:W-:Y:S02]  /*2f9a0*/  IMAD.IADD R65, R55, 0x1, R65 ;  /* 0x0000000137417824 */ /* 0x000fe400078e0241 */
[----:B------:R-:W-:Y:S02]  /*2f9b0*/  IMAD.MOV.U32 R95, RZ, RZ, RZ ;  /* 0x000000ffff5f7224 */ /* 0x000fe400078e00ff */
        /* <DEDUP_REMOVED lines=8> */
[----:B------:R-:W-:Y:S02]  /*2fa40*/  IADD3 R26, P1, PT, R61, R26, RZ ;  /* 0x0000001a3d1a7210 */ /* 0x000fe40007f3e0ff */
[----:B------:R-:W-:Y:S01]  /*2fa50*/  MOV R61, RZ ;  /* 0x000000ff003d7202 */ /* 0x000fe20000000f00 */
        /* <DEDUP_REMOVED lines=49> */
[----:B------:R-:W-:Y:S02]  /*2fd70*/  IMAD.MOV.U32 R57, RZ, RZ, RZ ;  /* 0x000000ffff397224 */ /* 0x000fe400078e00ff */
[----:B------:R-:W-:-:S04]  /*2fd80*/  IMAD.WIDE.U32 R68, R75, R42, R68 ;  /* 0x0000002a4b447225 */ /* 0x000fc800078e0044 */
[----:B------:R-:W-:Y:S02]  /*2fd90*/  IMAD.MOV.U32 R27, RZ, RZ, RZ ;  /* 0x000000ffff1b7224 */ /* 0x000fe400078e00ff */
[----:B------:R-:W-:Y:S01]  /*2fda0*/  IMAD.X R71, RZ, RZ, RZ, P0 ;  /* 0x000000ffff477224 */ /* 0x000fe200000e06ff */
[----:B------:R-:W-:Y:S01]  /*2fdb0*/  IADD3 R66, P0, PT, R65, R68, RZ ;  /* 0x0000004441427210 */ /* 0x000fe20007f1e0ff */
[----:B------:R-:W-:Y:S01]  /*2fdc0*/  IMAD.WIDE.U32 R56, R99, R30, R56 ;  /* 0x0000001e63387225 */ /* 0x000fe200078e0038 */
[----:B------:R-:W-:-:S03]  /*2fdd0*/  IADD3.X R65, PT, PT, RZ, RZ, RZ, P1, !PT ;  /* 0x000000ffff417210 */ /* 0x000fc60000ffe4ff */
        /* <DEDUP_REMOVED lines=17> */
[----:B------:R-:W-:Y:S01]  /*2fef0*/  IADD3.X R69, PT, PT, RZ, RZ, RZ, P0, !PT ;  /* 0x000000ffff457210 */ /* 0x000fe200007fe4ff */
[----:B------:R-:W-:Y:S01]  /*2ff00*/  IMAD.WIDE.U32 R64, R29, R38, R64 ;  /* 0x000000261d407225 */ /* 0x000fe200078e0040 */
[----:B------:R-:W-:-:S03]  /*2ff10*/  MOV R72, R70 ;  /* 0x0000004600487202 */ /* 0x000fc60000000f00 */
        /* <DEDUP_REMOVED lines=8> */
[----:B------:R-:W-:Y:S01]  /*2ffa0*/  IMAD.MOV.U32 R73, RZ, RZ, RZ ;  /* 0x000000ffff497224 */ /* 0x000fe200078e00ff */
[----:B------:R-:W-:Y:S01]  /*2ffb0*/  IADD3 R70, P0, PT, R67, R68, RZ ;  /* 0x0000004443467210 */ /* 0x000fe20007f1e0ff */
[----:B------:R-:W-:Y:S02]  /*2ffc0*/  IMAD.X R67, RZ, RZ, RZ, P1 ;  /* 0x000000ffff437224 */ /* 0x000fe400008e06ff */
[----:B------:R-:W-:-:S04]  /*2ffd0*/  IMAD.WIDE.U32 R64, R30, R97, R64 ;  /* 0x000000611e407225 */ /* 0x000fc800078e0040 */
[----:B------:R-:W-:-:S04]  /*2ffe0*/  IMAD.WIDE.U32 R72, R99, R31, R72 ;  /* 0x0000001f63487225 */ /* 0x000fc800078e0048 */
[----:B------:R-:W-:Y:S01]  /*2fff0*/  IMAD.WIDE.U32 R66, R29, R87, R66 ;  /* 0x000000571d427225 */ /* 0x000fe200078e0042 */
[----:B------:R-:W-:-:S03]  /*30000*/  IADD3 R64, P1, PT, R73, R64, RZ ;  /* 0x0000004049407210 */ /* 0x000fc60007f3e0ff */
        /* <DEDUP_REMOVED lines=19> */
[----:B------:R-:W-:Y:S01]  /*30140*/  IMAD.WIDE.U32 R68, R75, R19, R68 ;  /* 0x000000134b447225 */ /* 0x000fe200078e0044 */
[----:B------:R-:W-:Y:S02]  /*30150*/  IADD3 R19, PT, PT, R55, R71, RZ ;  /* 0x0000004737137210 */ /* 0x000fe40007ffe0ff */
[----:B------:R-:W-:Y:S01]  /*30160*/  IADD3 R70, P1, PT, R57, R70, RZ ;  /* 0x0000004639467210 */ /* 0x000fe20007f3e0ff */
[----:B------:R-:W-:Y:S01]  /*30170*/  IMAD.X R67, RZ, RZ, RZ, P0 ;  /* 0x000000ffff437224 */ /* 0x000fe200000e06ff */
[----:B------:R-:W-:Y:S01]  /*30180*/  IADD3 R18, P0, PT, R19, R68, RZ ;  /* 0x0000004413127210 */ /* 0x000fe20007f1e0ff */
[----:B------:R-:W-:Y:S02]  /*30190*/  IMAD.IADD R93, R95, 0x1, R69 ;  /* 0x000000015f5d7824 */ /* 0x000fe400078e0245 */
[----:B------:R-:W-:-:S02]  /*301a0*/  IMAD.X R71, RZ, RZ, RZ, P1 ;  /* 0x000000ffff477224 */ /* 0x000fc400008e06ff */
[----:B------:R-:W-:-:S04]  /*301b0*/  IMAD.WIDE.U32 R66, R31, R97, R66 ;  /* 0x000000611f427225 */ /* 0x000fc800078e0042 */
[----:B------:R-:W-:Y:S02]  /*301c0*/  IMAD.X R19, RZ, RZ, RZ, P0 ;  /* 0x000000ffff137224 */ /* 0x000fe400000e06ff */
[----:B------:R-:W-:Y:S02]  /*301d0*/  IMAD.IADD R83, R83, 0x1, R67 ;  /* 0x0000000153537824 */ /* 0x000fe400078e0243 */
[----:B------:R-:W-:-:S04]  /*301e0*/  IMAD.WIDE.U32 R70, R30, R87, R70 ;  /* 0x000000571e467225 */ /* 0x000fc800078e0046 */
[----:B------:R-:W-:Y:S01]  /*301f0*/  IMAD.WIDE.U32 R18, R29, R36, R18 ;  /* 0x000000241d127225 */ /* 0x000fe200078e0012 */
[----:B------:R-:W-:Y:S02]  /*30200*/  IADD3 R68, P0, PT, R83, R70, RZ ;  /* 0x0000004653447210 */ /* 0x000fe40007f1e0ff */
[----:B------:R-:W-:Y:S01]  /*30210*/  IADD3 R71, PT, PT, R59, R71, RZ ;  /* 0x000000473b477210 */ /* 0x000fe20007ffe0ff */
[----:B------:R-:W-:Y:S02]  /*30220*/  IMAD.IADD R92, R25, 0x1, R19 ;  /* 0x00000001195c7824 */ /* 0x000fe400078e0213 */
[----:B------:R-:W-:Y:S01]  /*30230*/  IMAD.X R69, RZ, RZ, RZ, P0 ;  /* 0x000000ffff457224 */ /* 0x000fe200000e06ff */
[----:B------:R-:W-:Y:S01]  /*30240*/  IADD3 R70, P1, PT, R71, R18, RZ ;  /* 0x0000001247467210 */ /* 0x000fe20007f3e0ff */
[----:B------:R-:W-:Y:S01]  /*30250*/  IMAD.WIDE.U32 R18, R64, 0x3d1, RZ ;  /* 0x000003d140127825 */ /* 0x000fe200078e00ff */
[----:B------:R-:W-:-:S03]  /*30260*/  IADD3 R92, P0, PT, R92, R93, RZ ;  /* 0x0000005d5c5c7210 */ /* 0x000fc60007f1e0ff */
[----:B------:R-:W-:Y:S02]  /*30270*/  IMAD.MOV.U32 R57, RZ, RZ, RZ ;  /* 0x000000ffff397224 */ /* 0x000fe400078e00ff */
[----:B------:R-:W-:Y:S02]  /*30280*/  IMAD.X R71, RZ, RZ, RZ, P1 ;  /* 0x000000ffff477224 */ /* 0x000fe400008e06ff */
[----:B------:R-:W-:Y:S01]  /*30290*/  IMAD.WIDE.U32 R94, R31, R38, R68 ;  /* 0x000000261f5e7225 */ /* 0x000fe200078e0044 */
[----:B------:R-:W-:-:S03]  /*302a0*/  IADD3 R68, PT, PT, R19, R57, RZ ;  /* 0x0000003913447210 */ /* 0x000fc60007ffe0ff */
[----:B------:R-:W-:Y:S02]  /*302b0*/  HFMA2 R69, -RZ, RZ, 0, 0 ;  /* 0x00000000ff457431 */ /* 0x000fe400000001ff */
[----:B------:R-:W-:Y:S02]  /*302c0*/  IMAD.IADD R57, R62, 0x1, R18 ;  /* 0x000000013e397824 */ /* 0x000fe400078e0212 */
[----:B------:R-:W-:Y:S02]  /*302d0*/  IMAD.X R93, RZ, RZ, RZ, P0 ;  /* 0x000000ffff5d7224 */ /* 0x000fe400000e06ff */
[----:B------:R-:W-:Y:S01]  /*302e0*/  IMAD.WIDE.U32 R70, R30, R77, R70 ;  /* 0x0000004d1e467225 */ /* 0x000fe200078e0046 */
[----:B------:R-:W-:-:S03]  /*302f0*/  ISETP.GE.U32.AND P0, PT, R57, R62, PT ;  /* 0x0000003e3900720c */ /* 0x000fc60003f06070 */
[----:B------:R-:W-:Y:S02]  /*30300*/  IMAD.IADD R19, R85, 0x1, R95 ;  /* 0x0000000155137824 */ /* 0x000fe400078e025f */
[----:B------:R-:W-:Y:S01]  /*30310*/  IMAD.WIDE.U32 R92, R75, R29, R92 ;  /* 0x0000001d4b5c7225 */ /* 0x000fe200078e005c */
[----:B------:R-:W-:Y:S02]  /*30320*/  SEL R29, RZ, 0x1, P0 ;  /* 0x00000001ff1d7807 */ /* 0x000fe40000000000 */
[----:B------:R-:W-:Y:S01]  /*30330*/  IADD3 R18, P1, PT, R19, R70, RZ ;  /* 0x0000004613127210 */ /* 0x000fe20007f3e0ff */
[----:B------:R-:W-:Y:S02]  /*30340*/  IMAD.IADD R63, R55, 0x1, R71 ;  /* 0x00000001373f7824 */ /* 0x000fe400078e0247 */
[----:B------:R-:W-:-:S03]  /*30350*/  IMAD.WIDE.U32 R68, R66, 0x3d1, R68 ;  /* 0x000003d142447825 */ /* 0x000fc600078e0044 */
[----:B------:R-:W-:Y:S01]  /*30360*/  IADD3 R62, P0, PT, R63, R92, RZ ;  /* 0x0000005c3f3e7210 */ /* 0x000fe20007f1e0ff */
[----:B------:R-:W-:Y:S01]  /*30370*/  IMAD.X R19, RZ, RZ, RZ, P1 ;  /* 0x000000ffff137224 */ /* 0x000fe200008e06ff */
[----:B------:R-:W-:Y:S01]  /*30380*/  IADD3 R58, P3, P4, R68, R58, R29 ;  /* 0x0000003a443a7210 */ /* 0x000fe20007c7e01d */
[----:B------:R-:W-:Y:S01]  /*30390*/  IMAD.IADD R92, R61, 0x1, R93 ;  /* 0x000000013d5c7824 */ /* 0x000fe200078e025d */
[----:B------:R-:W-:Y:S01]  /*303a0*/  MOV R68, RZ ;  /* 0x000000ff00447202 */ /* 0x000fe20000000f00 */
[----:B------:R-:W-:Y:S02]  /*303b0*/  IMAD.X R63, RZ, RZ, RZ, P0 ;  /* 0x000000ffff3f7224 */ /* 0x000fe400000e06ff */
[----:B------:R-:W-:-:S04]  /*303c0*/  IMAD.WIDE.U32 R18, R31, R87, R18 ;  /* 0x000000571f127225 */ /* 0x000fc800078e0012 */
[----:B------:R-:W-:-:S04]  /*303d0*/  IMAD.WIDE.U32 R62, R30, R36, R62 ;  /* 0x000000241e3e7225 */ /* 0x000fc800078e003e */
[----:B------:R-:W-:Y:S02]  /*303e0*/  IMAD.IADD R59, R59, 0x1, R19 ;  /* 0x000000013b3b7824 */ /* 0x000fe400078e0213 */
[----:B------:R-:W-:Y:S02]  /*303f0*/  IMAD.IADD R29, R58, 0x1, R64 ;  /* 0x000000013a1d7824 */ /* 0x000fe400078e0240 */
[----:B------:R-:W-:Y:S01]  /*30400*/  IMAD.IADD R19, R25, 0x1, R63 ;  /* 0x0000000119137824 */ /* 0x000fe200078e023f */
[----:B------:R-:W-:Y:S01]  /*30410*/  IADD3 R62, P2, PT, R59, R62, RZ ;  /* 0x0000003e3b3e7210 */ /* 0x000fe20007f5e0ff */
[----:B------:R-:W-:Y:S02]  /*30420*/  IMAD.IADD R68, R69, 0x1, R68 ;  /* 0x0000000145447824 */ /* 0x000fe400078e0244 */
[----:B------:R-:W-:Y:S01]  /*30430*/  HFMA2 R69, -RZ, RZ, 0, 0 ;  /* 0x00000000ff457431 */ /* 0x000fe200000001ff */
[----:B------:R-:W-:Y:S02]  /*30440*/  ISETP.GE.U32.AND P0, PT, R29, R58, PT ;  /* 0x0000003a1d00720c */ /* 0x000fe40003f06070 */
[----:B------:R-:W-:Y:S01]  /*30450*/  IADD3 R58, P1, PT, R19, R92, RZ ;  /* 0x0000005c133a7210 */ /* 0x000fe20007f3e0ff */
[----:B------:R-:W-:Y:S01]  /*30460*/  IMAD.X R63, RZ, RZ, RZ, P2 ;  /* 0x000000ffff3f7224 */ /* 0x000fe200010e06ff */
[----:B------:R-:W-:-:S03]  /*30470*/  IADD3.X R19, PT, PT, RZ, RZ, RZ, P3, P4 ;  /* 0x000000ffff137210 */ /* 0x000fc60001fe84ff */
[----:B------:R-:W-:Y:S02]  /*30480*/  IMAD.X R59, RZ, RZ, RZ, P1 ;  /* 0x000000ffff3b7224 */ /* 0x000fe400008e06ff */
[----:B------:R-:W-:-:S04]  /*30490*/  IMAD.WIDE.U32 R64, R31, R77, R62 ;  /* 0x0000004d1f407225 */ /* 0x000fc800078e003e */
[----:B------:R-:W-:-:S04]  /*304a0*/  IMAD.WIDE.U32 R68, R94, 0x3d1, R68 ;  /* 0x000003d15e447825 */ /* 0x000fc800078e0044 */
[----:B------:R-:W-:Y:S01]  /*304b0*/  IMAD.WIDE.U32 R58, R75, R30, R58 ;  /* 0x0000001e4b3a7225 */ /* 0x000fe200078e003a */
[----:B------:R-:W-:Y:S01]  /*304c0*/  IADD3 R68, P1, P2, R68, R19, R54 ;  /* 0x0000001344447210 */ /* 0x000fe20007a3e036 */
[----:B------:R-:W0:Y:S01]  /*304d0*/  LDC R30, c[0x3][0x4] ;  /* 0x00c00100ff1e7b82 */ /* 0x000e220000000800 */
[----:B------:R-:W-:Y:S01]  /*304e0*/  SEL R19, RZ, 0x1, P0 ;  /* 0x00000001ff137807 */ /* 0x000fe20000000000 */
[----:B------:R-:W-:Y:S01]  /*304f0*/  IMAD.IADD R55, R55, 0x1, R65 ;  /* 0x0000000137377824 */ /* 0x000fe200078e0241 */
[----:B------:R-:W-:Y:S01]  /*30500*/  MOV R65, RZ ;  /* 0x000000ff00417202 */ /* 0x000fe20000000f00 */
[----:B------:R-:W-:Y:S01]  /*30510*/  IMAD.IADD R62, R69, 0x1, R61 ;  /* 0x00000001453e7824 */ /* 0x000fe200078e023d */
[----:B------:R-:W-:Y:S01]  /*30520*/  IADD3.X R61, PT, PT, RZ, RZ, RZ, P1, P2 ;  /* 0x000000ffff3d7210 */ /* 0x000fe20000fe44ff */
[----:B------:R-:W-:Y:S01]  /*30530*/  IMAD.MOV.U32 R63, RZ, RZ, RZ ;  /* 0x000000ffff3f7224 */ /* 0x000fe200078e00ff */
[----:B------:R-:W-:Y:S01]  /*30540*/  IADD3 R54, P0, PT, R55, R58, RZ ;  /* 0x0000003a37367210 */ /* 0x000fe20007f1e0ff */
[----:B------:R-:W-:-:S02]  /*30550*/  IMAD.IADD R58, R27, 0x1, R59 ;  /* 0x000000011b3a7824 */ /* 0x000fc400078e023b */
[----:B------:R-:W-:Y:S02]  /*30560*/  HFMA2 R59, -RZ, RZ, 0, 0 ;  /* 0x00000000ff3b7431 */ /* 0x000fe400000001ff */
        /* <DEDUP_REMOVED lines=10> */
[----:B------:R-:W-:-:S02]  /*30610*/  IMAD.IADD R25, R25, 0x1, R55 ;  /* 0x0000000119197824 */ /* 0x000fc400078e0237 */
[----:B------:R-:W-:-:S03]  /*30620*/  IMAD.WIDE.U32 R62, R64, 0x3d1, R62 ;  /* 0x000003d1403e7825 */ /* 0x000fc600078e003e */
[----:B------:R-:W-:Y:S01]  /*30630*/  IADD3 R58, P0, PT, R25, R58, RZ ;  /* 0x0000003a193a7210 */ /* 0x000fe20007f1e0ff */
[----:B------:R-:W-:Y:S01]  /*30640*/  IMAD.IADD R24, R63, 0x1, R59 ;  /* 0x000000013f187824 */ /* 0x000fe200078e023b */
[----:B------:R-:W-:Y:S01]  /*30650*/  IADD3 R60, P1, P2, R62, R27, R60 ;  /* 0x0000001b3e3c7210 */ /* 0x000fe20007a3e03c */
[----:B------:R-:W-:Y:S01]  /*30660*/  IMAD.MOV.U32 R25, RZ, RZ, RZ ;  /* 0x000000ffff197224 */ /* 0x000fe200078e00ff */
[----:B------:R-:W-:Y:S01]  /*30670*/  IADD3.X R27, PT, PT, RZ, RZ, RZ, P3, P4 ;  /* 0x000000ffff1b7210 */ /* 0x000fe20001fe84ff */
[----:B------:R-:W-:Y:S01]  /*30680*/  IMAD.MOV.U32 R55, RZ, RZ, RZ ;  /* 0x000000ffff377224 */ /* 0x000fe200078e00ff */
[----:B------:R-:W-:Y:S01]  /*30690*/  IADD3.X R59, PT, PT, RZ, RZ, RZ, P0, !PT ;  /* 0x000000ffff3b7210 */ /* 0x000fe200007fe4ff */
[----:B------:R-:W-:Y:S01]  /*306a0*/  IMAD.WIDE.U32 R24, R54, 0x3d1, R24 ;  /* 0x000003d136187825 */ /* 0x000fe200078e0018 */
[----:B------:R-:W-:Y:S02]  /*306b0*/  IADD3.X R19, PT, PT, RZ, RZ, RZ, P1, P2 ;  /* 0x000000ffff137210 */ /* 0x000fe40000fe44ff */
[----:B------:R-:W-:Y:S01]  /*306c0*/  IADD3 R27, P2, P3, R18, R27, R60 ;  /* 0x0000001b121b7210 */ /* 0x000fe20007b5e03c */
[----:B------:R-:W-:Y:S01]  /*306d0*/  IMAD.WIDE.U32 R58, R75, R31, R58 ;  /* 0x0000001f4b3a7225 */ /* 0x000fe200078e003a */
[----:B------:R-:W-:-:S02]  /*306e0*/  IADD3 R26, P0, P1, R24, R19, R26 ;  /* 0x00000013181a7210 */ /* 0x000fc4000791e01a */
[----:B------:R-:W-:Y:S01]  /*306f0*/  IADD3.X R19, PT, PT, RZ, RZ, RZ, P2, P3 ;  /* 0x000000ffff137210 */ /* 0x000fe200017e64ff */
[----:B------:R-:W-:Y:S01]  /*30700*/  IMAD.IADD R24, R25, 0x1, R55 ;  /* 0x0000000119187824 */ /* 0x000fe200078e0237 */
[----:B------:R-:W-:Y:S01]  /*30710*/  MOV R60, R21 ;  /* 0x00000015003c7202 */ /* 0x000fe20000000f00 */
[----:B------:R-:W-:Y:S01]  /*30720*/  IMAD.MOV.U32 R25, RZ, RZ, RZ ;  /* 0x000000ffff197224 */ /* 0x000fe200078e00ff */
[----:B------:R-:W-:Y:S01]  /*30730*/  IADD3 R64, P2, P3, R64, R19, R26 ;  /* 0x0000001340407210 */ /* 0x000fe20007b5e01a */
[----:B------:R-:W-:Y:S01]  /*30740*/  IMAD.MOV.U32 R31, RZ, RZ, RZ ;  /* 0x000000ffff1f7224 */ /* 0x000fe200078e00ff */
[----:B------:R-:W-:Y:S01]  /*30750*/  IADD3.X R19, PT, PT, RZ, RZ, RZ, P0, P1 ;  /* 0x000000ffff137210 */ /* 0x000fe200007e24ff */
[----:B------:R-:W-:Y:S01]  /*30760*/  IMAD.WIDE.U32 R24, R58, 0x3d1, R24 ;  /* 0x000003d13a187825 */ /* 0x000fe200078e0018 */
[----:B------:R-:W-:Y:S01]  /*30770*/  IADD3.X R55, PT, PT, RZ, RZ, RZ, P2, P3 ;  /* 0x000000ffff377210 */ /* 0x000fe200017e64ff */
[----:B------:R-:W0:Y:S02]  /*30780*/  LDC R26, c[0x3][0xc] ;  /* 0x00c00300ff1a7b82 */ /* 0x000e240000000800 */
[----:B------:R-:W-:Y:S01]  /*30790*/  IMAD.IADD R18, R25, 0x1, R31 ;  /* 0x0000000119127824 */ /* 0x000fe200078e021f */
[----:B------:R-:W-:Y:S01]  /*307a0*/  IADD3 R56, P0, P1, R24, R19, R56 ;  /* 0x0000001318387210 */ /* 0x000fe2000791e038 */
[----:B------:R-:W-:Y:S01]  /*307b0*/  IMAD.MOV.U32 R31, RZ, RZ, RZ ;  /* 0x000000ffff1f7224 */ /* 0x000fe200078e00ff */
[----:B------:R-:W-:Y:S01]  /*307c0*/  MOV R19, RZ ;  /* 0x000000ff00137202 */ /* 0x000fe20000000f00 */
[----:B------:R-:W-:Y:S01]  /*307d0*/  IMAD.MOV.U32 R36, RZ, RZ, RZ ;  /* 0x000000ffff247224 */ /* 0x000fe200078e00ff */
[----:B------:R-:W-:Y:S01]  /*307e0*/  IADD3 R55, P2, P3, R54, R55, R56 ;  /* 0x0000003736377210 */ /* 0x000fe20007b5e038 */
[----:B------:R-:W-:Y:S01]  /*307f0*/  IMAD.MOV.U32 R61, RZ, RZ, R20 ;  /* 0x000000ffff3d7224 */ /* 0x000fe200078e0014 */
[----:B------:R-:W-:Y:S01]  /*30800*/  IADD3.X R25, PT, PT, RZ, RZ, RZ, P0, P1 ;  /* 0x000000ffff197210 */ /* 0x000fe200007e24ff */
[----:B------:R-:W-:Y:S01]  /*30810*/  IMAD.WIDE.U32 R18, R59, 0x3d1, R18 ;  /* 0x000003d13b127825 */ /* 0x000fe200078e0012 */
[----:B------:R-:W-:-:S02]  /*30820*/  IADD3.X R77, PT, PT, RZ, RZ, RZ, P2, P3 ;  /* 0x000000ffff4d7210 */ /* 0x000fc400017e64ff */
[----:B------:R-:W-:Y:S02]  /*30830*/  MOV R56, R34 ;  /* 0x0000002200387202 */ /* 0x000fe40000000f00 */
        /* <DEDUP_REMOVED lines=8> */
[----:B------:R-:W-:Y:S01]  /*308c0*/  IADD3 R58, P2, PT, R59, R58, RZ ;  /* 0x0000003a3b3a7210 */ /* 0x000fe20007f5e0ff */
[----:B------:R-:W-:Y:S01]  /*308d0*/  IMAD.MOV.U32 R59, RZ, RZ, R22 ;  /* 0x000000ffff3b7224 */ /* 0x000fe200078e0016 */
[----:B------:R-:W-:-:S03]  /*308e0*/  IADD3.X R24, PT, PT, RZ, RZ, RZ, P0, P1 ;  /* 0x000000ffff187210 */ /* 0x000fc600007e24ff */
[----:B------:R-:W-:-:S04]  /*308f0*/  IMAD.WIDE.U32 R18, R58, 0x3d1, RZ ;  /* 0x000003d13a127825 */ /* 0x000fc800078e00ff */
[----:B------:R-:W-:Y:S01]  /*30900*/  IMAD.X R24, RZ, RZ, R24, P2 ;  /* 0x000000ffff187224 */ /* 0x000fe200010e0618 */
[----:B------:R-:W-:Y:S02]  /*30910*/  IADD3 R19, PT, PT, R19, R25, RZ ;  /* 0x0000001913137210 */ /* 0x000fe40007ffe0ff */
[----:B------:R-:W-:Y:S01]  /*30920*/  IADD3 R38, P0, PT, R57, R18, RZ ;  /* 0x0000001239267210 */ /* 0x000fe20007f1e0ff */
[----:B------:R-:W-:Y:S02]  /*30930*/  IMAD.MOV.U32 R57, RZ, RZ, R32 ;  /* 0x000000ffff397224 */ /* 0x000fe400078e0020 */
[----:B------:R-:W-:Y:S02]  /*30940*/  IMAD R25, R24, 0x3d1, R19 ;  /* 0x000003d118197824 */ /* 0x000fe400078e0213 */
[----:B------:R-:W-:Y:S02]  /*30950*/  IMAD.X R19, RZ, RZ, RZ, P0 ;  /* 0x000000ffff137224 */ /* 0x000fe400000e06ff */
[----:B------:R-:W-:-:S02]  /*30960*/  IMAD.IADD R18, R58, 0x1, R25 ;  /* 0x000000013a127824 */ /* 0x000fc400078e0219 */
[----:B------:R-:W-:-:S03]  /*30970*/  IMAD.MOV.U32 R58, RZ, RZ, R23 ;  /* 0x000000ffff3a7224 */ /* 0x000fc600078e0017 */
[----:B------:R-:W-:Y:S01]  /*30980*/  IADD3 R19, P0, P1, R18, R19, R29 ;  /* 0x0000001312137210 */ /* 0x000fe2000791e01d */
[----:B------:R-:W-:-:S03]  /*30990*/  IMAD.MOV.U32 R29, RZ, RZ, RZ ;  /* 0x000000ffff1d7224 */ /* 0x000fc600078e00ff */
[----:B------:R-:W-:Y:S01]  /*309a0*/  IADD3.X R25, PT, PT, RZ, RZ, RZ, P0, P1 ;  /* 0x000000ffff197210 */ /* 0x000fe200007e24ff */
[----:B------:R-:W-:-:S03]  /*309b0*/  IMAD.MOV.U32 R85, RZ, RZ, R19 ;  /* 0x000000ffff557224 */ /* 0x000fc600078e0013 */
[----:B------:R-:W-:Y:S01]  /*309c0*/  IADD3 R18, P0, P1, R24, R25, R66 ;  /* 0x0000001918127210 */ /* 0x000fe2000791e042 */
[----:B------:R-:W-:Y:S01]  /*309d0*/  IMAD.MOV.U32 R24, RZ, RZ, RZ ;  /* 0x000000ffff187224 */ /* 0x000fe200078e00ff */
[----:B------:R-:W0:Y:S02]  /*309e0*/  LDC R25, c[0x3][0x10] ;  /* 0x00c00400ff197b82 */ /* 0x000e240000000800 */
[----:B------:R-:W-:Y:S01]  /*309f0*/  IADD3.X R87, PT, PT, RZ, RZ, RZ, P0, P1 ;  /* 0x000000ffff577210 */ /* 0x000fe200007e24ff */
[----:B------:R-:W-:-:S03]  /*30a00*/  IMAD.MOV.U32 R32, RZ, RZ, R18 ;  /* 0x000000ffff207224 */ /* 0x000fc600078e0012 */
[----:B------:R-:W-:-:S05]  /*30a10*/  IADD3 R87, P0, PT, R87, R94, RZ ;  /* 0x0000005e57577210 */ /* 0x000fca0007f1e0ff */
[----:B------:R-:W-:-:S05]  /*30a20*/  IMAD.X R42, RZ, RZ, RZ, P0 ;  /* 0x000000ffff2a7224 */ /* 0x000fca00000e06ff */
[----:B------:R-:W-:Y:S02]  /*30a30*/  IADD3 R42, P0, PT, R42, R27, RZ ;  /* 0x0000001b2a2a7210 */ /* 0x000fe40007f1e0ff */
[----:B------:R-:W0:Y:S03]  /*30a40*/  LDC R27, c[0x3][0x8] ;  /* 0x00c00200ff1b7b82 */ /* 0x000e260000000800 */
[----:B------:R-:W-:Y:S02]  /*30a50*/  IMAD.X R93, RZ, RZ, RZ, P0 ;  /* 0x000000ffff5d7224 */ /* 0x000fe400000e06ff */
[----:B------:R-:W-:-:S03]  /*30a60*/  IMAD.MOV.U32 R34, RZ, RZ, R42 ;  /* 0x000000ffff227224 */ /* 0x000fc600078e002a */
[----:B------:R-:W-:-:S04]  /*30a70*/  IADD3 R93, P0, PT, R93, R64, RZ ;  /* 0x000000405d5d7210 */ /* 0x000fc80007f1e0ff */
[----:B------:R-:W-:-:S04]  /*30a80*/  IADD3.X R40, PT, PT, RZ, RZ, RZ, P0, !PT ;  /* 0x000000ffff287210 */ /* 0x000fc800007fe4ff */
[----:B------:R-:W-:-:S05]  /*30a90*/  IADD3 R40, P0, PT, R40, R55, RZ ;  /* 0x0000003728287210 */ /* 0x000fca0007f1e0ff */
[----:B------:R-:W-:-:S05]  /*30aa0*/  IMAD.X R77, RZ, RZ, R77, P0 ;  /* 0x000000ffff4d7224 */ /* 0x000fca00000e064d */
[----:B------:R-:W-:-:S13]  /*30ab0*/  ISETP.GE.U32.AND P0, PT, R77, R28, PT ;  /* 0x0000001c4d00720c */ /* 0x000fda0003f06070 */
[----:B------:R-:W-:Y:S05]  /*30ac0*/  @!P0 BRA `(.L_x_134) ;  /* 0x0000000000fc8947 */ /* 0x000fea0003800000 */
[----:B------:R-:W0:Y:S01]  /*30ad0*/  LDC R28, c[0x3][0x1c] ;  /* 0x00c00700ff1c7b82 */ /* 0x000e220000000800 */
[----:B------:R-:W-:Y:S01]  /*30ae0*/  MOV R21, R87 ;  /* 0x0000005700157202 */ /* 0x000fe20000000f00 */
[----:B------:R-:W-:Y:S01]  /*30af0*/  IMAD.MOV.U32 R20, RZ, RZ, R42 ;  /* 0x000000ffff147224 */ /* 0x000fe200078e002a */
[----:B--2---:R-:W2:Y:S01]  /*30b00*/  LDCU UR4, c[0x3][URZ] ;  /* 0x00c00000ff0477ac */ /* 0x004ea20008000800 */
[----:B------:R-:W-:Y:S02]  /*30b10*/  IMAD.MOV.U32 R23, RZ, RZ, R93 ;  /* 0x000000ffff177224 */ /* 0x000fe400078e005d */
[----:B------:R-:W-:-:S07]  /*30b20*/  IMAD.MOV.U32 R22, RZ, RZ, R40 ;  /* 0x000000ffff167224 */ /* 0x000fce00078e0028 */
.L_x_136:
        /* <DEDUP_REMOVED lines=26> */
.L_x_135:
[----:B------:R-:W0:Y:S02]  /*30cd0*/  LDC R19, c[0x3][RZ] ;  /* 0x00c00000ff137b82 */ /* 0x000e240000000800 */
[----:B0-----:R-:W-:-:S05]  /*30ce0*/  IADD3 R38, P0, PT, R38, -R19, RZ ;  /* 0x8000001326267210 */ /* 0x001fca0007f1e0ff */
[----:B------:R-:W-:-:S05]  /*30cf0*/  IMAD.X R18, RZ, RZ, -0x1, P0 ;  /* 0xffffffffff127424 */ /* 0x000fca00000e06ff */
        /* <DEDUP_REMOVED lines=28> */
.L_x_134:
[----:B------:R-:W-:-:S04]  /*30ec0*/  IMAD.WIDE.U32 R20, R33, R89, RZ ;  /* 0x0000005921147225 */ /* 0x000fc800078e00ff */
[----:B------:R-:W-:Y:S02]  /*30ed0*/  IMAD.MOV.U32 R95, RZ, RZ, RZ ;  /* 0x000000ffff5f7224 */ /* 0x000fe400078e00ff */
[----:B------:R-:W-:Y:S02]  /*30ee0*/  IMAD.MOV.U32 R23, RZ, RZ, RZ ;  /* 0x000000ffff177224 */ /* 0x000fe400078e00ff */
[----:B------:R-:W-:Y:S02]  /*30ef0*/  IMAD.IADD R22, R21, 0x1, R95 ;  /* 0x0000000115167824 */ /* 0x000fe400078e025f */
        /* <DEDUP_REMOVED lines=18> */
[----:B------:R-:W-:Y:S02]  /*31020*/  IMAD.IADD R19, R21, 0x1, R55 ;  /* 0x0000000115137824 */ /* 0x000fe400078e0237 */
[----:B------:R-:W-:-:S03]  /*31030*/  IMAD.MOV.U32 R55, RZ, RZ, RZ ;  /* 0x000000ffff377224 */ /* 0x000fc600078e00ff */
[----:B------:R-:W-:Y:S01]  /*31040*/  IADD3 R18, P0, PT, R19, R66, RZ ;  /* 0x0000004213127210 */ /* 0x000fe20007f1e0ff */
[----:B------:R-:W-:-:S03]  /*31050*/  IMAD.WIDE.U32 R54, R91, R33, R54 ;  /* 0x000000215b367225 */ /* 0x000fc600078e0036 */
[----:B------:R-:W-:Y:S01]  /*31060*/  IADD3.X R19, PT, PT, RZ, RZ, RZ, P0, !PT ;  /* 0x000000ffff137210 */ /* 0x000fe200007fe4ff */
[----:B------:R-:W-:Y:S02]  /*31070*/  IMAD.IADD R66, R67, 0x1, R23 ;  /* 0x0000000143427824 */ /* 0x000fe400078e0217 */
[----:B------:R-:W-:Y:S02]  /*31080*/  IMAD.IADD R55, R95, 0x1, R55 ;  /* 0x000000015f377824 */ /* 0x000fe400078e0237 */
[----:B------:R-:W-:-:S04]  /*31090*/  IMAD.WIDE.U32 R18, R82, R37, R18 ;  /* 0x0000002552127225 */ /* 0x000fc800078e0012 */
[----:B------:R-:W-:Y:S01]  /*310a0*/  IMAD.MOV.U32 R67, RZ, RZ, RZ ;  /* 0x000000ffff437224 */ /* 0x000fe200078e00ff */
[----:B------:R-:W-:Y:S02]  /*310b0*/  IADD3 R63, PT, PT, R99, R19, RZ ;  /* 0x00000013633f7210 */ /* 0x000fe40007ffe0ff */
[----:B------:R-:W-:Y:S01]  /*310c0*/  IADD3 R18, P1, PT, R55, R18, RZ ;  /* 0x0000001237127210 */ /* 0x000fe20007f3e0ff */
[----:B------:R-:W-:Y:S01]  /*310d0*/  IMAD.WIDE.U32 R66, R89, R41, R66 ;  /* 0x0000002959427225 */ /* 0x000fe200078e0042 */
[----:B------:R-:W-:-:S03]  /*310e0*/  MOV R55, RZ ;  /* 0x000000ff00377202 */ /* 0x000fc60000000f00 */
[----:B------:R-:W-:Y:S01]  /*310f0*/  IMAD.X R19, RZ, RZ, RZ, P1 ;  /* 0x000000ffff137224 */ /* 0x000fe200008e06ff */
[----:B------:R-:W-:Y:S01]  /*31100*/  IADD3 R62, P0, PT, R63, R66, RZ ;  /* 0x000000423f3e7210 */ /* 0x000fe20007f1e0ff */
[----:B------:R-:W-:Y:S02]  /*31110*/  IMAD.IADD R66, R67, 0x1, R97 ;  /* 0x0000000143427824 */ /* 0x000fe400078e0261 */
[----:B------:R-:W-:-:S04]  /*31120*/  IMAD.WIDE.U32 R18, R91, R35, R18 ;  /* 0x000000235b127225 */ /* 0x000fc800078e0012 */
[----:B------:R-:W-:Y:S01]  /*31130*/  IMAD.X R63, RZ, RZ, RZ, P0 ;  /* 0x000000ffff3f7224 */ /* 0x000fe200000e06ff */
[----:B------:R-:W-:Y:S01]  /*31140*/  IADD3 R19, PT, PT, R21, R19, RZ ;  /* 0x0000001315137210 */ /* 0x000fe20007ffe0ff */
[----:B------:R-:W-:Y:S02]  /*31150*/  IMAD.MOV.U32 R67, RZ, RZ, RZ ;  /* 0x000000ffff437224 */ /* 0x000fe400078e00ff */
        /* <DEDUP_REMOVED lines=49> */
[----:B------:R-:W-:Y:S01]  /*31470*/  IMAD.IADD R65, R67, 0x1, R73 ;  /* 0x0000000143417824 */ /* 0x000fe200078e0249 */
[----:B------:R-:W-:Y:S01]  /*31480*/  IADD3.X R67, PT, PT, RZ, RZ, RZ, P1, !PT ;  /* 0x000000ffff437210 */ /* 0x000fe20000ffe4ff */
        /* <DEDUP_REMOVED lines=15> */
[----:B------:R-:W-:Y:S01]  /*31580*/  MOV R69, RZ ;  /* 0x000000ff00457202 */ /* 0x000fe20000000f00 */
[----:B------:R-:W-:Y:S02]  /*31590*/  IMAD.MOV.U32 R68, RZ, RZ, R66 ;  /* 0x000000ffff447224 */ /* 0x000fe400078e0042 */
        /* <DEDUP_REMOVED lines=31> */
[----:B------:R-:W-:Y:S02]  /*31790*/  IMAD.IADD R75, R55, 0x1, R73 ;  /* 0x00000001374b7824 */ /* 0x000fe400078e0249 */
[----:B------:R-:W-:-:S04]  /*317a0*/  IMAD.WIDE.U32 R62, R90, R33, R62 ;  /* 0x000000215a3e7225 */ /* 0x000fc800078e003e */
[----:B------:R-:W-:Y:S01]  /*317b0*/  IMAD.X R73, RZ, RZ, RZ, P0 ;  /* 0x000000ffff497224 */ /* 0x000fe200000e06ff */
[----:B------:R-:W-:Y:S01]  /*317c0*/  IADD3 R74, P0, PT, R75, R66, RZ ;  /* 0x000000424b4a7210 */ /* 0x000fe20007f1e0ff */
        /* <DEDUP_REMOVED lines=12> */
[----:B------:R-:W-:Y:S01]  /*31890*/  IMAD.IADD R67, R67, 0x1, R65 ;  /* 0x0000000143437824 */ /* 0x000fe200078e0241 */
[----:B------:R-:W-:Y:S01]  /*318a0*/  IADD3 R74, PT, PT, R19, R75, RZ ;  /* 0x0000004b134a7210 */ /* 0x000fe20007ffe0ff */
        /* <DEDUP_REMOVED lines=8> */
[----:B------:R-:W-:Y:S01]  /*31930*/  IMAD.WIDE.U32 R66, R86, R43, R66 ;  /* 0x0000002b56427225 */ /* 0x000fe200078e0042 */
[----:B------:R-:W-:-:S03]  /*31940*/  IADD3 R63, PT, PT, R23, R73, RZ ;  /* 0x00000049173f7210 */ /* 0x000fc60007ffe0ff */
[----:B------:R-:W-:Y:S01]  /*31950*/  IMAD.X R73, RZ, RZ, RZ, P0 ;  /* 0x000000ffff497224 */ /* 0x000fe200000e06ff */
[----:B------:R-:W-:Y:S01]  /*31960*/  IADD3 R66, P0, PT, R63, R66, RZ ;  /* 0x000000423f427210 */ /* 0x000fe20007f1e0ff */
[----:B------:R-:W-:Y:S02]  /*31970*/  IMAD.MOV.U32 R71, RZ, RZ, RZ ;  /* 0x000000ffff477224 */ /* 0x000fe400078e00ff */
[----:B------:R-:W-:-:S04]  /*31980*/  IMAD.WIDE.U32 R74, R53, R84, R74 ;  /* 0x00000054354a7225 */ /* 0x000fc800078e004a */
[----:B------:R-:W-:Y:S02]  /*31990*/  IMAD.IADD R83, R55, 0x1, R67 ;  /* 0x0000000137537824 */ /* 0x000fe400078e0243 */
[----:B------:R-:W-:-:S04]  /*319a0*/  IMAD.WIDE.U32 R70, R3, R33, R70 ;  /* 0x0000002103467225 */ /* 0x000fc800078e0046 */
[----:B------:R-:W-:Y:S01]  /*319b0*/  IMAD.X R67, RZ, RZ, RZ, P0 ;  /* 0x000000ffff437224 */ /* 0x000fe200000e06ff */
[----:B------:R-:W-:Y:S01]  /*319c0*/  IADD3 R82, P0, PT, R83, R74, RZ ;  /* 0x0000004a53527210 */ /* 0x000fe20007f1e0ff */
        /* <DEDUP_REMOVED lines=8> */
[----:B------:R-:W-:Y:S01]  /*31a50*/  IMAD.WIDE.U32 R82, R86, R51, R82 ;  /* 0x0000003356527225 */ /* 0x000fe200078e0052 */
[----:B------:R-:W-:-:S03]  /*31a60*/  IADD3.X R73, PT, PT, RZ, RZ, RZ, P1, !PT ;  /* 0x000000ffff497210 */ /* 0x000fc60000ffe4ff */
[----:B------:R-:W-:Y:S02]  /*31a70*/  IMAD.IADD R33, R97, 0x1, R67 ;  /* 0x0000000161217824 */ /* 0x000fe400078e0243 */
        /* <DEDUP_REMOVED lines=20> */
[----:B------:R-:W-:Y:S01]  /*31bc0*/  IMAD.WIDE.U32 R66, R3, R37, R66 ;  /* 0x0000002503427225 */ /* 0x000fe200078e0042 */
[----:B------:R-:W-:-:S03]  /*31bd0*/  MOV R37, RZ ;  /* 0x000000ff00257202 */ /* 0x000fc60000000f00 */
[----:B------:R-:W-:Y:S02]  /*31be0*/  IMAD.X R95, RZ, RZ, RZ, P0 ;  /* 0x000000ffff5f7224 */ /* 0x000fe400000e06ff */
[----:B------:R-:W-:Y:S02]  /*31bf0*/  IMAD.IADD R99, R99, 0x1, R67 ;  /* 0x0000000163637824 */ /* 0x000fe400078e0243 */
[----:B------:R-:W-:-:S04]  /*31c00*/  IMAD.WIDE.U32 R82, R90, R41, R82 ;  /* 0x000000295a527225 */ /* 0x000fc800078e0052 */
[----:B------:R-:W-:Y:S01]  /*31c10*/  IMAD.WIDE.U32 R94, R88, R51, R94 ;  /* 0x00000033585e7225 */ /* 0x000fe200078e005e */
[----:B------:R-:W-:-:S03]  /*31c20*/  IADD3 R82, P0, PT, R99, R82, RZ ;  /* 0x0000005263527210 */ /* 0x000fc60007f1e0ff */
[----:B------:R-:W-:Y:S01]  /*31c30*/  IMAD.IADD R75, R75, 0x1, R21 ;  /* 0x000000014b4b7824 */ /* 0x000fe200078e0215 */
[----:B------:R-:W-:Y:S01]  /*31c40*/  IADD3 R21, PT, PT, R97, R83, RZ ;  /* 0x0000005361157210 */ /* 0x000fe20007ffe0ff */
[----:B------:R-:W-:Y:S02]  /*31c50*/  IMAD.IADD R98, R19, 0x1, R95 ;  /* 0x0000000113627824 */ /* 0x000fe400078e025f */
[----:B------:R-:W-:Y:S01]  /*31c60*/  IMAD.X R83, RZ, RZ, RZ, P0 ;  /* 0x000000ffff537224 */ /* 0x000fe200000e06ff */
[----:B------:R-:W-:Y:S01]  /*31c70*/  IADD3 R94, P1, PT, R21, R94, RZ ;  /* 0x0000005e155e7210 */ /* 0x000fe20007f3e0ff */
[----:B------:R-:W-:Y:S01]  /*31c80*/  IMAD.MOV.U32 R21, RZ, RZ, RZ ;  /* 0x000000ffff157224 */ /* 0x000fe200078e00ff */
[----:B------:R-:W-:Y:S01]  /*31c90*/  IADD3 R98, P0, PT, R98, R75, RZ ;  /* 0x0000004b62627210 */ /* 0x000fe20007f1e0ff */
[----:B------:R-:W-:-:S04]  /*31ca0*/  IMAD.WIDE.U32 R74, R72, 0x3d1, RZ ;  /* 0x000003d1484a7825 */ /* 0x000fc800078e00ff */
[----:B------:R-:W-:Y:S02]  /*31cb0*/  IMAD.X R95, RZ, RZ, RZ, P1 ;  /* 0x000000ffff5f7224 */ /* 0x000fe400008e06ff */
[----:B------:R-:W-:Y:S01]  /*31cc0*/  IMAD.WIDE.U32 R100, R3, R39, R82 ;  /* 0x0000002703647225 */ /* 0x000fe200078e0052 */
[----:B------:R-:W-:Y:S02]  /*31cd0*/  IADD3 R82, PT, PT, R75, R21, RZ ;  /* 0x000000154b527210 */ /* 0x000fe40007ffe0ff */
[----:B------:R-:W-:Y:S01]  /*31ce0*/  MOV R83, RZ ;  /* 0x000000ff00537202 */ /* 0x000fe20000000f00 */
[----:B------:R-:W-:Y:S02]  /*31cf0*/  IMAD.IADD R33, R20, 0x1, R74 ;  /* 0x0000000114217824 */ /* 0x000fe400078e024a */
        /* <DEDUP_REMOVED lines=8> */
[----:B------:R-:W-:-:S03]  /*31d80*/  IMAD.WIDE.U32 R82, R66, 0x3d1, R82 ;  /* 0x000003d142527825 */ /* 0x000fc600078e0052 */
[----:B------:R-:W-:Y:S01]  /*31d90*/  IADD3 R74, P0, PT, R75, R98, RZ ;  /* 0x000000624b4a7210 */ /* 0x000fe20007f1e0ff */
[----:B------:R-:W-:Y:S01]  /*31da0*/  IMAD.X R21, RZ, RZ, RZ, P1 ;  /* 0x000000ffff157224 */ /* 0x000fe200008e06ff */
[----:B------:R-:W-:Y:S01]  /*31db0*/  IADD3 R23, P3, P4, R82, R22, R23 ;  /* 0x0000001652177210 */ /* 0x000fe20007c7e017 */
[----:B------:R-:W-:Y:S01]  /*31dc0*/  IMAD.MOV.U32 R35, RZ, RZ, RZ ;  /* 0x000000ffff237224 */ /* 0x000fe200078e00ff */
[----:B------:R-:W-:Y:S01]  /*31dd0*/  MOV R82, RZ ;  /* 0x000000ff00527202 */ /* 0x000fe20000000f00 */
[----:B------:R-:W-:Y:S02]  /*31de0*/  IMAD.X R75, RZ, RZ, RZ, P0 ;  /* 0x000000ffff4b7224 */ /* 0x000fe400000e06ff */
[----:B------:R-:W-:-:S04]  /*31df0*/  IMAD.WIDE.U32 R20, R3, R41, R20 ;  /* 0x0000002903147225 */ /* 0x000fc800078e0014 */
[----:B------:R-:W-:-:S04]  /*31e00*/  IMAD.WIDE.U32 R74, R90, R51, R74 ;  /* 0x000000335a4a7225 */ /* 0x000fc800078e004a */
[----:B------:R-:W-:Y:S01]  /*31e10*/  IMAD.IADD R97, R97, 0x1, R21 ;  /* 0x0000000161617824 */ /* 0x000fe200078e0215 */
[----:B------:R-:W-:Y:S01]  /*31e20*/  IADD3.X R21, PT, PT, RZ, RZ, RZ, P3, P4 ;  /* 0x000000ffff157210 */ /* 0x000fe20001fe84ff */
[----:B------:R-:W-:Y:S02]  /*31e30*/  IMAD.IADD R99, R99, 0x1, R35 ;  /* 0x0000000163637824 */ /* 0x000fe400078e0223 */
[----:B------:R-:W-:Y:S01]  /*31e40*/  IMAD.IADD R22, R19, 0x1, R75 ;  /* 0x0000000113167824 */ /* 0x000fe200078e024b */
[----:B------:R-:W-:Y:S01]  /*31e50*/  IADD3 R74, P2, PT, R97, R74, RZ ;  /* 0x0000004a614a7210 */ /* 0x000fe20007f5e0ff */
[----:B------:R-:W-:Y:S02]  /*31e60*/  IMAD.IADD R72, R23, 0x1, R72 ;  /* 0x0000000117487824 */ /* 0x000fe400078e0248 */
[----:B------:R-:W-:Y:S01]  /*31e70*/  IMAD.IADD R82, R83, 0x1, R82 ;  /* 0x0000000153527824 */ /* 0x000fe200078e0252 */
[----:B------:R-:W-:Y:S01]  /*31e80*/  IADD3 R22, P1, PT, R22, R99, RZ ;  /* 0x0000006316167210 */ /* 0x000fe20007f3e0ff */
[----:B------:R-:W-:Y:S01]  /*31e90*/  IMAD.MOV.U32 R83, RZ, RZ, RZ ;  /* 0x000000ffff537224 */ /* 0x000fe200078e00ff */
[----:B------:R-:W-:Y:S01]  /*31ea0*/  IADD3.X R75, PT, PT, RZ, RZ, RZ, P2, !PT ;  /* 0x000000ffff4b7210 */ /* 0x000fe200017fe4ff */
[----:B------:R-:W-:Y:S01]  /*31eb0*/  IMAD.MOV.U32 R39, RZ, RZ, RZ ;  /* 0x000000ffff277224 */ /* 0x000fe200078e00ff */
[----:B------:R-:W-:Y:S01]  /*31ec0*/  ISETP.GE.U32.AND P0, PT, R72, R23, PT ;  /* 0x000000174800720c */ /* 0x000fe20003f06070 */
[----:B------:R-:W-:-:S02]  /*31ed0*/  IMAD.X R23, RZ, RZ, RZ, P1 ;  /* 0x000000ffff177224 */ /* 0x000fc400008e06ff */
[----:B------:R-:W-:-:S04]  /*31ee0*/  IMAD.WIDE.U32 R74, R3, R43, R74 ;  /* 0x0000002b034a7225 */ /* 0x000fc800078e004a */
        /* <DEDUP_REMOVED lines=8> */
[----:B------:R-:W-:Y:S02]  /*31f70*/  IADD3 R42, P0, PT, R43, R22, RZ ;  /* 0x000000162b2a7210 */ /* 0x000fe40007f1e0ff */
[----:B------:R-:W-:Y:S01]  /*31f80*/  IADD3 R66, P2, P3, R66, R54, R21 ;  /* 0x0000003642427210 */ /* 0x000fe20007b5e015 */
[----:B------:R-:W-:Y:S01]  /*31f90*/  IMAD.WIDE.U32 R82, R20, 0x3d1, R82 ;  /* 0x000003d114527825 */ /* 0x000fe200078e0052 */
[----:B------:R-:W-:-:S02]  /*31fa0*/  IADD3 R22, PT, PT, R23, R37, RZ ;  /* 0x0000002517167210 */ /* 0x000fc40007ffe0ff */
[----:B------:R-:W-:Y:S01]  /*31fb0*/  IADD3.X R21, PT, PT, RZ, RZ, RZ, P2, P3 ;  /* 0x000000ffff157210 */ /* 0x000fe200017e64ff */
[----:B------:R-:W-:Y:S01]  /*31fc0*/  IMAD.X R43, RZ, RZ, RZ, P0 ;  /* 0x000000ffff2b7224 */ /* 0x000fe200000e06ff */
[----:B------:R-:W-:Y:S01]  /*31fd0*/  IADD3 R18, P0, P1, R82, R35, R18 ;  /* 0x0000002352127210 */ /* 0x000fe2000791e012 */
[----:B------:R-:W-:Y:S02]  /*31fe0*/  IMAD.IADD R82, R83, 0x1, R39 ;  /* 0x0000000153527824 */ /* 0x000fe400078e0227 */
        /* <DEDUP_REMOVED lines=8> */
[----:B------:R-:W-:Y:S01]  /*32070*/  IMAD.MOV.U32 R35, RZ, RZ, RZ ;  /* 0x000000ffff237224 */ /* 0x000fe200078e00ff */
[----:B------:R-:W-:Y:S02]  /*32080*/  MOV R19, RZ ;  /* 0x000000ff00137202 */ /* 0x000fe40000000f00 */
[----:B------:R-:W-:Y:S01]  /*32090*/  IADD3 R64, P1, P2, R82, R23, R64 ;  /* 0x0000001752407210 */ /* 0x000fe20007a3e040 */
[----:B------:R-:W-:Y:S02]  /*320a0*/  IMAD.IADD R18, R83, 0x1, R35 ;  /* 0x0000000153127824 */ /* 0x000fe400078e0223 */
        /* <DEDUP_REMOVED lines=13> */
[----:B------:R-:W-:-:S02]  /*32180*/  IADD3.X R43, PT, PT, RZ, RZ, RZ, P2, P3 ;  /* 0x000000ffff2b7210 */ /* 0x000fc400017e64ff */
        /* <DEDUP_REMOVED lines=15> */
[----:B------:R-:W-:Y:S01]  /*32280*/  IADD3 R22, P2, PT, R23, R22, RZ ;  /* 0x0000001617167210 */ /* 0x000fe20007f5e0ff */
[----:B------:R-:W-:Y:S01]  /*32290*/  IMAD.MOV.U32 R23, RZ, RZ, RZ ;  /* 0x000000ffff177224 */ /* 0x000fe200078e00ff */
[----:B------:R-:W-:-:S03]  /*322a0*/  IADD3.X R42, PT, PT, RZ, RZ, RZ, P0, P1 ;  /* 0x000000ffff2a7210 */ /* 0x000fc600007e24ff */
[----:B------:R-:W-:Y:S01]  /*322b0*/  IMAD.WIDE.U32 R18, R22, 0x3d1, RZ ;  /* 0x000003d116127825 */ /* 0x000fe200078e00ff */
[----:B------:R-:W-:-:S03]  /*322c0*/  IADD3.X R42, PT, PT, RZ, R42, RZ, P2, !PT ;  /* 0x0000002aff2a7210 */ /* 0x000fc600017fe4ff */
[----:B------:R-:W-:Y:S01]  /*322d0*/  IMAD.IADD R3, R19, 0x1, R3 ;  /* 0x0000000113037824 */ /* 0x000fe200078e0203 */
[----:B------:R-:W-:-:S03]  /*322e0*/  IADD3 R39, P0, PT, R33, R18, RZ ;  /* 0x0000001221277210 */ /* 0x000fc60007f1e0ff */
[----:B------:R-:W-:Y:S02]  /*322f0*/  IMAD R33, R42, 0x3d1, R3 ;  /* 0x000003d12a217824 */ /* 0x000fe400078e0203 */
[----:B------:R-:W-:Y:S02]  /*32300*/  IMAD.X R3, RZ, RZ, RZ, P0 ;  /* 0x000000ffff037224 */ /* 0x000fe400000e06ff */
[----:B------:R-:W-:Y:S02]  /*32310*/  IMAD.IADD R33, R22, 0x1, R33 ;  /* 0x0000000116217824 */ /* 0x000fe400078e0221 */
[----:B------:R-:W0:Y:S03]  /*32320*/  LDC R22, c[0x3][RZ] ;  /* 0x00c00000ff167b82 */ /* 0x000e260000000800 */
[----:B------:R-:W-:-:S04]  /*32330*/  IADD3 R33, P0, P1, R33, R3, R72 ;  /* 0x0000000321217210 */ /* 0x000fc8000791e048 */
[----:B------:R-:W-:Y:S01]  /*32340*/  IADD3.X R3, PT, PT, RZ, RZ, RZ, P0, P1 ;  /* 0x000000ffff037210 */ /* 0x000fe200007e24ff */
[----:B------:R-:W-:-:S03]  /*32350*/  IMAD.MOV.U32 R55, RZ, RZ, R33 ;  /* 0x000000ffff377224 */ /* 0x000fc600078e0021 */
[----:B------:R-:W-:-:S04]  /*32360*/  IADD3 R42, P0, P1, R42, R3, R66 ;  /* 0x000000032a2a7210 */ /* 0x000fc8000791e042 */
[----:B------:R-:W-:Y:S02]  /*32370*/  IADD3.X R21, PT, PT, RZ, RZ, RZ, P0, P1 ;  /* 0x000000ffff157210 */ /* 0x000fe400007e24ff */
[----:B------:R-:W-:Y:S02]  /*32380*/  MOV R54, R42 ;  /* 0x0000002a00367202 */ /* 0x000fe40000000f00 */
[----:B------:R-:W-:-:S05]  /*32390*/  IADD3 R21, P0, PT, R21, R100, RZ ;  /* 0x0000006415157210 */ /* 0x000fca0007f1e0ff */
[----:B------:R-:W-:Y:S02]  /*323a0*/  IMAD.X R20, RZ, RZ, RZ, P0 ;  /* 0x000000ffff147224 */ /* 0x000fe400000e06ff */
[----:B------:R-:W-:-:S03]  /*323b0*/  IMAD.MOV.U32 R51, RZ, RZ, R21 ;  /* 0x000000ffff337224 */ /* 0x000fc600078e0015 */
[----:B------:R-:W-:-:S04]  /*323c0*/  IADD3 R20, P0, PT, R20, R37, RZ ;  /* 0x0000002514147210 */ /* 0x000fc80007f1e0ff */
[----:B------:R-:W-:Y:S01]  /*323d0*/  IADD3.X R19, PT, PT, RZ, RZ, RZ, P0, !PT ;  /* 0x000000ffff137210 */ /* 0x000fe200007fe4ff */
[----:B------:R-:W-:-:S03]  /*323e0*/  IMAD.MOV.U32 R50, RZ, RZ, R20 ;  /* 0x000000ffff327224 */ /* 0x000fc600078e0014 */
[----:B------:R-:W-:-:S05]  /*323f0*/  IADD3 R19, P0, PT, R19, R74, RZ ;  /* 0x0000004a13137210 */ /* 0x000fca0007f1e0ff */
[----:B------:R-:W-:Y:S02]  /*32400*/  IMAD.X R18, RZ, RZ, RZ, P0 ;  /* 0x000000ffff127224 */ /* 0x000fe400000e06ff */
[----:B------:R-:W-:-:S03]  /*32410*/  IMAD.MOV.U32 R37, RZ, RZ, R19 ;  /* 0x000000ffff257224 */ /* 0x000fc600078e0013 */
[----:B------:R-:W-:-:S05]  /*32420*/  IADD3 R18, P0, PT, R18, R43, RZ ;  /* 0x0000002b12127210 */ /* 0x000fca0007f1e0ff */
[----:B------:R-:W-:Y:S02]  /*32430*/  IMAD.X R3, RZ, RZ, R35, P0 ;  /* 0x000000ffff037224 */ /* 0x000fe400000e0623 */
[----:B------:R-:W-:-:S03]  /*32440*/  IMAD.MOV.U32 R35, RZ, RZ, R18 ;  /* 0x000000ffff237224 */ /* 0x000fc600078e0012 */
[----:B------:R-:W-:-:S13]  /*32450*/  ISETP.GE.U32.AND P0, PT, R3, R28, PT ;  /* 0x0000001c0300720c */ /* 0x000fda0003f06070 */
[----:B0-----:R-:W-:Y:S05]  /*32460*/  @!P0 BRA `(.L_x_137) ;  /* 0x0000000000e08947 */ /* 0x001fea0003800000 */
[----:B------:R-:W0:Y:S02]  /*32470*/  LDC R28, c[0x3][0x1c] ;  /* 0x00c00700ff1c7b82 */ /* 0x000e240000000800 */
.L_x_139:
        /* <DEDUP_REMOVED lines=25> */
.L_x_138:
        /* <DEDUP_REMOVED lines=30> */
.L_x_137:
[----:B------:R-:W-:Y:S01]  /*327f0*/  IADD3 R19, P0, PT, R38, -R39, RZ ;  /* 0x8000002726137210 */ /* 0x000fe20007f1e0ff */
        /* <DEDUP_REMOVED lines=23> */
[----:B------:R-:W-:Y:S02]  /*32970*/  ISETP.GT.U32.AND P0, PT, R18, -0x1, PT ;  /* 0xffffffff1200780c */ /* 0x000fe40003f04070 */
[----:B------:R-:W-:Y:S02]  /*32980*/  ISETP.GE.U32.AND P1, PT, R79, R28, PT ;  /* 0x0000001c4f00720c */ /* 0x000fe40003f26070 */
        /* <DEDUP_REMOVED lines=18> */
.L_x_140:
[----:B------:R-:W-:Y:S01]  /*32ab0*/  MOV R20, R40 ;  /* 0x0000002800147202 */ /* 0x000fe20000000f00 */
[----:B------:R-:W-:Y:S06]  /*32ac0*/  @!P1 BRA `(.L_x_141) ;  /* 0x0000000000c89947 */ /* 0x000fec0003800000 */
[----:B------:R-:W0:Y:S02]  /*32ad0*/  LDC R28, c[0x3][0x1c] ;  /* 0x00c00700ff1c7b82 */ /* 0x000e240000000800 */
.L_x_143:
        /* <DEDUP_REMOVED lines=25> */
.L_x_142:
        /* <DEDUP_REMOVED lines=24> */
.L_x_141:
[----:B------:R-:W-:Y:S01]  /*32df0*/  IMAD.WIDE.U32 R40, R11, R44, RZ ;  /* 0x0000002c0b287225 */ /* 0x000fe200078e00ff */
[----:B------:R-:W-:-:S03]  /*32e00*/  CS2R R34, SRZ ;  /* 0x0000000000227805 */ /* 0x000fc6000001ff00 */
[----:B------:R-:W-:Y:S02]  /*32e10*/  IMAD.MOV.U32 R32, RZ, RZ, R41 ;  /* 0x000000ffff207224 */ /* 0x000fe400078e0029 */
[----:B------:R-:W-:Y:S02]  /*32e20*/  IMAD.MOV.U32 R33, RZ, RZ, RZ ;  /* 0x000000ffff217224 */ /* 0x000fe400078e00ff */
[----:B------:R-:W-:Y:S02]  /*32e30*/  IMAD.MOV.U32 R63, RZ, RZ, RZ ;  /* 0x000000ffff3f7224 */ /* 0x000fe400078e00ff */
[----:B------:R-:W-:-:S04]  /*32e40*/  IMAD.WIDE.U32 R32, R44, R10, R32 ;  /* 0x0000000a2c207225 */ /* 0x000fc800078e0020 */
[----:B------:R-:W-:Y:S01]  /*32e50*/  IMAD.IADD R38, R35, 0x1, R33 ;  /* 0x0000000123267824 */ /* 0x000fe200078e0221 */
[----:B------:R-:W-:Y:S01]  /*32e60*/  MOV R62, R32 ;  /* 0x00000020003e7202 */ /* 0x000fe20000000f00 */
[----:B------:R-:W-:Y:S02]  /*32e70*/  IMAD.MOV.U32 R39, RZ, RZ, RZ ;  /* 0x000000ffff277224 */ /* 0x000fe400078e00ff */
[----:B------:R-:W-:Y:S02]  /*32e80*/  IMAD.MOV.U32 R37, RZ, RZ, RZ ;  /* 0x000000ffff257224 */ /* 0x000fe400078e00ff */
[----:B------:R-:W-:-:S04]  /*32e90*/  IMAD.WIDE.U32 R62, R11, R45, R62 ;  /* 0x0000002d0b3e7225 */ /* 0x000fc800078e003e */
[----:B------:R-:W-:-:S04]  /*32ea0*/  IMAD.WIDE.U32 R32, R44, R16, R38 ;  /* 0x000000102c207225 */ /* 0x000fc800078e0026 */
[----:B------:R-:W-:Y:S01]  /*32eb0*/  IMAD.MOV.U32 R3, RZ, RZ, RZ ;  /* 0x000000ffff037224 */ /* 0x000fe200078e00ff */
[----:B------:R-:W-:Y:S01]  /*32ec0*/  IADD3 R38, P0, PT, R63, R32, RZ ;  /* 0x000000203f267210 */ /* 0x000fe20007f1e0ff */
[----:B------:R-:W-:Y:S01]  /*32ed0*/  IMAD.MOV.U32 R53, RZ, RZ, RZ ;  /* 0x000000ffff357224 */ /* 0x000fe200078e00ff */
[----:B------:R-:W-:Y:S01]  /*32ee0*/  IADD3 R32, PT, PT, R37, R33, RZ ;  /* 0x0000002125207210 */ /* 0x000fe20007ffe0ff */
[----:B------:R-:W-:Y:S02]  /*32ef0*/  IMAD.MOV.U32 R33, RZ, RZ, RZ ;  /* 0x000000ffff217224 */ /* 0x000fe400078e00ff */
[----:B------:R-:W-:Y:S02]  /*32f00*/  IMAD.X R39, RZ, RZ, RZ, P0 ;  /* 0x000000ffff277224 */ /* 0x000fe400000e06ff */
[----:B------:R-:W-:-:S04]  /*32f10*/  IMAD.WIDE.U32 R32, R44, R15, R32 ;  /* 0x0000000f2c207225 */ /* 0x000fc800078e0020 */
[----:B------:R-:W-:-:S04]  /*32f20*/  IMAD.WIDE.U32 R38, R45, R10, R38 ;  /* 0x0000000a2d267225 */ /* 0x000fc800078e0026 */
[----:B------:R-:W-:Y:S02]  /*32f30*/  IMAD.IADD R43, R35, 0x1, R39 ;  /* 0x00000001232b7824 */ /* 0x000fe400078e0227 */
[----:B------:R-:W-:-:S03]  /*32f40*/  IMAD.MOV.U32 R52, RZ, RZ, R38 ;  /* 0x000000ffff347224 */ /* 0x000fc600078e0026 */
[----:B------:R-:W-:Y:S01]  /*32f50*/  IADD3 R42, P0, PT, R43, R32, RZ ;  /* 0x000000202b2a7210 */ /* 0x000fe20007f1e0ff */
[----:B------:R-:W-:Y:S01]  /*32f60*/  IMAD.WIDE.U32 R52, R11, R46, R52 ;  /* 0x0000002e0b347225 */ /* 0x000fe200078e0034 */
[----:B------:R-:W-:-:S03]  /*32f70*/  IADD3 R32, PT, PT, R3, R33, RZ ;  /* 0x0000002103207210 */ /* 0x000fc60007ffe0ff */
[----:B------:R-:W-:Y:S02]  /*32f80*/  IMAD.X R43, RZ, RZ, RZ, P0 ;  /* 0x000000ffff2b7224 */ /* 0x000fe400000e06ff */
[----:B------:R-:W-:Y:S02]  /*32f90*/  IMAD.MOV.U32 R33, RZ, RZ, RZ ;  /* 0x000000ffff217224 */ /* 0x000fe400078e00ff */
[----:B------:R-:W-:-:S04]  /*32fa0*/  IMAD.WIDE.U32 R38, R45, R16, R42 ;  /* 0x000000102d267225 */ /* 0x000fc800078e002a */
[----:B------:R-:W-:Y:S01]  /*32fb0*/  IMAD.WIDE.U32 R42, R44, R14, R32 ;  /* 0x0000000e2c2a7225 */ /* 0x000fe200078e0020 */
[----:B------:R-:W-:Y:S02]  /*32fc0*/  IADD3 R38, P1, PT, R53, R38, RZ ;  /* 0x0000002635267210 */ /* 0x000fe40007f3e0ff */
[----:B------:R-:W-:Y:S01]  /*32fd0*/  CS2R R32, SRZ ;  /* 0x0000000000207805 */ /* 0x000fe2000001ff00 */
[----:B------:R-:W-:Y:S01]  /*32fe0*/  IMAD.IADD R71, R37, 0x1, R39 ;  /* 0x0000000125477824 */ /* 0x000fe200078e0227 */
[----:B------:R-:W-:-:S04]  /*32ff0*/  IADD3.X R39, PT, PT, RZ, RZ, RZ, P1, !PT ;  /* 0x000000ffff277210 */ /* 0x000fc80000ffe4ff */
[----:B------:R-:W-:Y:S01]  /*33000*/  IADD3 R70, P0, PT, R71, R42, RZ ;  /* 0x0000002a47467210 */ /* 0x000fe20007f1e0ff */
[----:B------:R-:W-:-:S04]  /*33010*/  IMAD.WIDE.U32 R38, R46, R10, R38 ;  /* 0x0000000a2e267225 */ /* 0x000fc800078e0026 */
[----:B------:R-:W-:Y:S02]  /*33020*/  IMAD.X R71, RZ, RZ, RZ, P0 ;  /* 0x000000ffff477224 */ /* 0x000fe400000e06ff */
[----:B------:R-:W-:Y:S02]  /*33030*/  IMAD.IADD R42, R33, 0x1, R43 ;  /* 0x00000001212a7824 */ /* 0x000fe400078e022b */
[----:B------:R-:W-:-:S04]  /*33040*/  IMAD.WIDE.U32 R70, R45, R15, R70 ;  /* 0x0000000f2d467225 */ /* 0x000fc800078e0046 */
[----:B------:R-:W-:Y:S02]  /*33050*/  IMAD.IADD R39, R35, 0x1, R39 ;  /* 0x0000000123277824 */ /* 0x000fe400078e0227 */
[----:B------:R-:W-:-:S03]  /*33060*/  IMAD.MOV.U32 R43, RZ, RZ, RZ ;  /* 0x000000ffff2b7224 */ /* 0x000fc600078e00ff */
[----:B------:R-:W-:Y:S01]  /*33070*/  IADD3 R70, P1, PT, R39, R70, RZ ;  /* 0x0000004627467210 */ /* 0x000fe20007f3e0ff */
[----:B------:R-:W-:Y:S01]  /*33080*/  IMAD.WIDE.U32 R66, R44, R13, R42 ;  /* 0x0000000d2c427225 */ /* 0x000fe200078e002a */
[----:B------:R-:W-:-:S03]  /*33090*/  IADD3 R43, PT, PT, R3, R71, RZ ;  /* 0x00000047032b7210 */ /* 0x000fc60007ffe0ff */
[----:B------:R-:W-:Y:S01]  /*330a0*/  IMAD.X R71, RZ, RZ, RZ, P1 ;  /* 0x000000ffff477224 */ /* 0x000fe200008e06ff */
[----:B------:R-:W-:Y:S01]  /*330b0*/  IADD3 R42, P0, PT, R43, R66, RZ ;  /* 0x000000422b2a7210 */ /* 0x000fe20007f1e0ff */
[----:B------:R-:W-:Y:S02]  /*330c0*/  IMAD.MOV.U32 R39, RZ, RZ, RZ ;  /* 0x000000ffff277224 */ /* 0x000fe400078e00ff */
[----:B------:R-:W-:-:S04]  /*330d0*/  IMAD.WIDE.U32 R70, R46, R16, R70 ;  /* 0x000000102e467225 */ /* 0x000fc800078e0046 */
[----:B------:R-:W-:Y:S01]  /*330e0*/  IMAD.X R43, RZ, RZ, RZ, P0 ;  /* 0x000000ffff2b7224 */ /* 0x000fe200000e06ff */
[----:B------:R-:W-:Y:S01]  /*330f0*/  IADD3 R41, PT, PT, R37, R71, RZ ;  /* 0x0000004725297210 */ /* 0x000fe20007ffe0ff */
[----:B------:R-:W-:-:S04]  /*33100*/  IMAD.WIDE.U32 R38, R11, R47, R38 ;  /* 0x0000002f0b267225 */ /* 0x000fc800078e0026 */
[----:B------:R-:W-:Y:S01]  /*33110*/  IMAD.IADD R66, R32, 0x1, R67 ;  /* 0x0000000120427824 */ /* 0x000fe200078e0243 */
[----:B------:R-:W-:Y:S01]  /*33120*/  IADD3 R70, P0, PT, R39, R70, RZ ;  /* 0x0000004627467210 */ /* 0x000fe20007f1e0ff */
[----:B------:R-:W-:-:S04]  /*33130*/  IMAD.WIDE.U32 R42, R45, R14, R42 ;  /* 0x0000000e2d2a7225 */ /* 0x000fc800078e002a */
        /* <DEDUP_REMOVED lines=20> */
[----:B------:R-:W-:Y:S01]  /*33280*/  IMAD.MOV.U32 R71, RZ, RZ, RZ ;  /* 0x000000ffff477224 */ /* 0x000fe200078e00ff */
[----:B------:R-:W-:Y:S01]  /*33290*/  IADD3 R64, P0, PT, R66, R65, RZ ;  /* 0x0000004142407210 */ /* 0x000fe20007f1e0ff */
[----:B------:R-:W-:Y:S02]  /*332a0*/  IMAD.X R69, RZ, RZ, RZ, P1 ;  /* 0x000000ffff457224 */ /* 0x000fe400008e06ff */
[----:B------:R-:W-:-:S04]  /*332b0*/  IMAD.WIDE.U32 R42, R47, R16, R42 ;  /* 0x000000102f2a7225 */ /* 0x000fc800078e002a */
[----:B------:R-:W-:Y:S01]  /*332c0*/  IMAD.WIDE.U32 R70, R11, R48, R70 ;  /* 0x000000300b467225 */ /* 0x000fe200078e0046 */
[----:B------:R-:W-:-:S03]  /*332d0*/  IADD3 R39, PT, PT, R37, R43, RZ ;  /* 0x0000002b25277210 */ /* 0x000fc60007ffe0ff */
[----:B------:R-:W-:Y:S01]  /*332e0*/  IMAD.X R65, RZ, RZ, RZ, P0 ;  /* 0x000000ffff417224 */ /* 0x000fe200000e06ff */
[----:B------:R-:W-:Y:S01]  /*332f0*/  IADD3 R42, P1, PT, R71, R42, RZ ;  /* 0x0000002a472a7210 */ /* 0x000fe20007f3e0ff */
[----:B------:R-:W-:-:S04]  /*33300*/  IMAD.WIDE.U32 R68, R46, R14, R68 ;  /* 0x0000000e2e447225 */ /* 0x000fc800078e0044 */
        /* <DEDUP_REMOVED lines=20> */
[----:B------:R-:W-:Y:S02]  /*33450*/  IMAD.MOV.U32 R64, RZ, RZ, R42 ;  /* 0x000000ffff407224 */ /* 0x000fe400078e002a */
        /* <DEDUP_REMOVED lines=30> */
[----:B------:R-:W-:Y:S01]  /*33640*/  IMAD.WIDE.U32 R44, R49, R16, R44 ;  /* 0x00000010312c7225 */ /* 0x000fe200078e002c */
[----:B------:R-:W-:-:S03]  /*33650*/  IADD3 R72, P0, PT, R66, R43, RZ ;  /* 0x0000002b42487210 */ /* 0x000fc60007f1e0ff */
[----:B------:R-:W-:Y:S02]  /*33660*/  IMAD.X R43, RZ, RZ, RZ, P1 ;  /* 0x000000ffff2b7224 */ /* 0x000fe400008e06ff */
        /* <DEDUP_REMOVED lines=18> */
[----:B------:R-:W-:Y:S02]  /*33790*/  HFMA2 R45, -RZ, RZ, 0, 0 ;  /* 0x00000000ff2d7431 */ /* 0x000fe400000001ff */
        /* <DEDUP_REMOVED lines=10> */
[----:B------:R-:W-:-:S04]  /*33840*/  IMAD.WIDE.U32 R44, R11, R79, R44 ;  /* 0x0000004f0b2c7225 */ /* 0x000fc800078e002c */
        /* <DEDUP_REMOVED lines=40> */
[----:B------:R-:W-:Y:S02]  /*33ad0*/  IMAD.X R73, RZ, RZ, RZ, P0 ;  /* 0x000000ffff497224 */ /* 0x000fe400000e06ff */
[----:B------:R-:W-:-:S04]  /*33ae0*/  IMAD.WIDE.U32 R74, R78, R13, R74 ;  /* 0x0000000d4e4a7225 */ /* 0x000fc800078e004a */
[----:B------:R-:W-:Y:S02]  /*33af0*/  IMAD.IADD R3, R3, 0x1, R47 ;  /* 0x0000000103037824 */ /* 0x000fe400078e022f */
[----:B------:R-:W-:-:S04]  /*33b00*/  IMAD.WIDE.U32 R66, R42, 0x3d1, RZ ;  /* 0x000003d12a427825 */ /* 0x000fc800078e00ff */
[----:B------:R-:W-:Y:S01]  /*33b10*/  IMAD.WIDE.U32 R48, R17, R49, R72 ;  /* 0x0000003111307225 */ /* 0x000fe200078e0048 */
[----:B------:R-:W-:Y:S02]  /*33b20*/  IADD3 R72, P0, PT, R3, R74, RZ ;  /* 0x0000004a03487210 */ /* 0x000fe40007f1e0ff */
[----:B------:R-:W-:Y:S01]  /*33b30*/  IADD3 R3, PT, PT, R40, R66, RZ ;  /* 0x0000004228037210 */ /* 0x000fe20007ffe0ff */
[----:B------:R-:W-:Y:S02]  /*33b40*/  IMAD.IADD R75, R32, 0x1, R75 ;  /* 0x00000001204b7824 */ /* 0x000fe400078e024b */
[----:B------:R-:W-:Y:S01]  /*33b50*/  IMAD.X R73, RZ, RZ, RZ, P0 ;  /* 0x000000ffff497224 */ /* 0x000fe200000e06ff */
[----:B------:R-:W-:Y:S01]  /*33b60*/  ISETP.GE.U32.AND P0, PT, R3, R40, PT ;  /* 0x000000280300720c */ /* 0x000fe20003f06070 */
[----:B------:R-:W-:Y:S01]  /*33b70*/  IMAD.IADD R74, R67, 0x1, R11 ;  /* 0x00000001434a7824 */ /* 0x000fe200078e020b */
[----:B------:R-:W-:Y:S01]  /*33b80*/  IADD3 R66, P1, PT, R48, R75, RZ ;  /* 0x0000004b30427210 */ /* 0x000fe20007f3e0ff */
[----:B------:R-:W-:Y:S01]  /*33b90*/  IMAD.MOV.U32 R75, RZ, RZ, RZ ;  /* 0x000000ffff4b7224 */ /* 0x000fe200078e00ff */
[----:B------:R-:W-:Y:S01]  /*33ba0*/  SEL R11, RZ, 0x1, P0 ;  /* 0x00000001ff0b7807 */ /* 0x000fe20000000000 */
[----:B------:R-:W-:-:S04]  /*33bb0*/  IMAD.WIDE.U32 R14, R79, R14, R72 ;  /* 0x0000000e4f0e7225 */ /* 0x000fc800078e0048 */
[----:B------:R-:W-:Y:S01]  /*33bc0*/  IMAD.X R67, RZ, RZ, RZ, P1 ;  /* 0x000000ffff437224 */ /* 0x000fe200008e06ff */
[----:B------:R-:W-:Y:S01]  /*33bd0*/  IADD3 R33, PT, PT, R33, R15, RZ ;  /* 0x0000000f21217210 */ /* 0x000fe20007ffe0ff */
[----:B------:R-:W-:-:S04]  /*33be0*/  IMAD.WIDE.U32 R40, R10, 0x3d1, R74 ;  /* 0x000003d10a287825 */ /* 0x000fc800078e004a */
[----:B------:R-:W-:Y:S01]  /*33bf0*/  IMAD.WIDE.U32 R66, R78, R12, R66 ;  /* 0x0000000c4e427225 */ /* 0x000fe200078e0042 */
[----:B------:R-:W-:-:S03]  /*33c00*/  IADD3 R11, P2, P3, R40, R62, R11 ;  /* 0x0000003e280b7210 */ /* 0x000fc60007b5e00b */
[----:B------:R-:W-:Y:S01]  /*33c10*/  IMAD.MOV.U32 R15, RZ, RZ, RZ ;  /* 0x000000ffff0f7224 */ /* 0x000fe200078e00ff */
[----:B------:R-:W-:Y:S01]  /*33c20*/  IADD3 R62, P0, PT, R33, R66, RZ ;  /* 0x00000042213e7210 */ /* 0x000fe20007f1e0ff */
[----:B------:R-:W-:Y:S02]  /*33c30*/  IMAD.IADD R48, R34, 0x1, R67 ;  /* 0x0000000122307824 */ /* 0x000fe400078e0243 */
[----:B------:R-:W-:Y:S01]  /*33c40*/  IMAD.MOV.U32 R67, RZ, RZ, RZ ;  /* 0x000000ffff437224 */ /* 0x000fe200078e00ff */
[----:B------:R-:W-:Y:S01]  /*33c50*/  IADD3 R66, PT, PT, R41, R15, RZ ;  /* 0x0000000f29427210 */ /* 0x000fe20007ffe0ff */
[----:B------:R-:W-:Y:S01]  /*33c60*/  IMAD.X R63, RZ, RZ, RZ, P0 ;  /* 0x000000ffff3f7224 */ /* 0x000fe200000e06ff */
[----:B------:R-:W-:Y:S01]  /*33c70*/  IADD3 R48, P1, PT, R49, R48, RZ ;  /* 0x0000003031307210 */ /* 0x000fe20007f3e0ff */
[----:B------:R-:W-:Y:S02]  /*33c80*/  IMAD.IADD R42, R11, 0x1, R42 ;  /* 0x000000010b2a7824 */ /* 0x000fe400078e022a */
[----:B------:R-:W-:-:S03]  /*33c90*/  IMAD.WIDE.U32 R40, R79, R13, R62 ;  /* 0x0000000d4f287225 */ /* 0x000fc600078e003e */
[----:B------:R-:W-:Y:S01]  /*33ca0*/  ISETP.GE.U32.AND P0, PT, R42, R11, PT ;  /* 0x0000000b2a00720c */ /* 0x000fe20003f06070 */
[----:B------:R-:W-:Y:S01]  /*33cb0*/  IMAD.X R49, RZ, RZ, RZ, P1 ;  /* 0x000000ffff317224 */ /* 0x000fe200008e06ff */
[----:B------:R-:W-:Y:S01]  /*33cc0*/  IADD3.X R11, PT, PT, RZ, RZ, RZ, P2, P3 ;  /* 0x000000ffff0b7210 */ /* 0x000fe200017e64ff */
[----:B------:R-:W-:Y:S01]  /*33cd0*/  IMAD.WIDE.U32 R62, R46, 0x3d1, R66 ;  /* 0x000003d12e3e7825 */ /* 0x000fe200078e0042 */
[----:B------:R-:W-:Y:S02]  /*33ce0*/  IADD3 R33, PT, PT, R32, R41, RZ ;  /* 0x0000002920217210 */ /* 0x000fe40007ffe0ff */
[----:B------:R-:W-:Y:S01]  /*33cf0*/  SEL R15, RZ, 0x1, P0 ;  /* 0x00000001ff0f7807 */ /* 0x000fe20000000000 */
[----:B------:R-:W-:Y:S01]  /*33d00*/  IMAD.MOV.U32 R67, RZ, RZ, RZ ;  /* 0x000000ffff437224 */ /* 0x000fe200078e00ff */
[----:B------:R-:W-:Y:S01]  /*33d10*/  IADD3 R62, P1, P2, R62, R11, R52 ;  /* 0x0000000b3e3e7210 */ /* 0x000fe20007a3e034 */
[----:B------:R-:W-:-:S03]  /*33d20*/  IMAD.WIDE.U32 R48, R17, R78, R48 ;  /* 0x0000004e11307225 */ /* 0x000fc600078e0030 */
[----:B------:R-:W-:Y:S01]  /*33d30*/  IADD3.X R11, PT, PT, RZ, RZ, RZ, P1, P2 ;  /* 0x000000ffff0b7210 */ /* 0x000fe20000fe44ff */
[----:B------:R-:W-:Y:S01]  /*33d40*/  IMAD.IADD R66, R63, 0x1, R67 ;  /* 0x000000013f427824 */ /* 0x000fe200078e0243 */
[----:B------:R-:W-:Y:S01]  /*33d50*/  IADD3 R32, P0, PT, R48, R33, RZ ;  /* 0x0000002130207210 */ /* 0x000fe20007f1e0ff */
[----:B------:R-:W-:Y:S01]  /*33d60*/  IMAD.MOV.U32 R67, RZ, RZ, RZ ;  /* 0x000000ffff437224 */ /* 0x000fe200078e00ff */
[----:B------:R-:W-:Y:S01]  /*33d70*/  IADD3 R15, P2, P3, R10, R62, R15 ;  /* 0x0000003e0a0f7210 */ /* 0x000fe20007b5e00f */
[----:B------:R-:W-:Y:S02]  /*33d80*/  IMAD.MOV.U32 R13, RZ, RZ, RZ ;  /* 0x000000ffff0d7224 */ /* 0x000fe400078e00ff */
        /* <DEDUP_REMOVED lines=8> */
[----:B------:R-:W-:Y:S01]  /*33e10*/  IADD3 R47, P3, P4, R46, R47, R38 ;  /* 0x0000002f2e2f7210 */ /* 0x000fe20007c7e026 */
[----:B------:R-:W-:-:S04]  /*33e20*/  IMAD.WIDE.U32 R10, R40, 0x3d1, R10 ;  /* 0x000003d1280a7825 */ /* 0x000fc800078e000a */
[----:B------:R-:W-:Y:S01]  /*33e30*/  IMAD.IADD R13, R34, 0x1, R13 ;  /* 0x00000001220d7824 */ /* 0x000fe200078e020d */
[----:B------:R-:W-:Y:S01]  /*33e40*/  IADD3 R70, P1, P2, R10, R33, R70 ;  /* 0x000000210a467210 */ /* 0x000fe20007a3e046 */
[----:B------:R-:W-:Y:S02]  /*33e50*/  HFMA2 R33, -RZ, RZ, 0, 0 ;  /* 0x00000000ff217431 */ /* 0x000fe400000001ff */
[----:B------:R-:W-:Y:S01]  /*33e60*/  IMAD.MOV.U32 R35, RZ, RZ, RZ ;  /* 0x000000ffff237224 */ /* 0x000fe200078e00ff */
[----:B------:R-:W-:Y:S01]  /*33e70*/  IADD3 R10, P0, PT, R49, R13, RZ ;  /* 0x0000000d310a7210 */ /* 0x000fe20007f1e0ff */
[----:B------:R-:W-:Y:S01]  /*33e80*/  IMAD.MOV.U32 R37, RZ, RZ, RZ ;  /* 0x000000ffff257224 */ /* 0x000fe200078e00ff */
[----:B------:R-:W-:Y:S01]  /*33e90*/  IADD3.X R13, PT, PT, RZ, RZ, RZ, P1, P2 ;  /* 0x000000ffff0d7210 */ /* 0x000fe20000fe44ff */
[----:B------:R-:W-:Y:S01]  /*33ea0*/  IMAD.IADD R32, R11, 0x1, R35 ;  /* 0x000000010b207824 */ /* 0x000fe200078e0223 */
[----:B------:R-:W-:Y:S01]  /*33eb0*/  IADD3.X R35, PT, PT, RZ, RZ, RZ, P3, P4 ;  /* 0x000000ffff237210 */ /* 0x000fe20001fe84ff */
[----:B------:R-:W-:-:S02]  /*33ec0*/  IMAD.X R11, RZ, RZ, RZ, P0 ;  /* 0x000000ffff0b7224 */ /* 0x000fc400000e06ff */
[----:B------:R-:W-:Y:S01]  /*33ed0*/  IMAD.WIDE.U32 R32, R12, 0x3d1, R32 ;  /* 0x000003d10c207825 */ /* 0x000fe200078e0020 */
[----:B------:R-:W-:-:S03]  /*33ee0*/  IADD3 R35, P2, P3, R14, R35, R70 ;  /* 0x000000230e237210 */ /* 0x000fc60007b5e046 */
[----:B------:R-:W-:Y:S01]  /*33ef0*/  IMAD.WIDE.U32 R10, R17, R79, R10 ;  /* 0x0000004f110a7225 */ /* 0x000fe200078e000a */
[----:B------:R-:W-:Y:S02]  /*33f00*/  IADD3 R64, P0, P1, R32, R13, R64 ;  /* 0x0000000d20407210 */ /* 0x000fe4000791e040 */
[----:B------:R-:W-:Y:S01]  /*33f10*/  IADD3.X R13, PT, PT, RZ, RZ, RZ, P2, P3 ;  /* 0x000000ffff0d7210 */ /* 0x000fe200017e64ff */
[----:B------:R-:W-:Y:S02]  /*33f20*/  IMAD.IADD R16, R33, 0x1, R37 ;  /* 0x0000000121107824 */ /* 0x000fe400078e0225 */
[----:B------:R-:W-:Y:S01]  /*33f30*/  IMAD.MOV.U32 R17, RZ, RZ, RZ ;  /* 0x000000ffff117224 */ /* 0x000fe200078e00ff */
[----:B------:R-:W-:Y:S02]  /*33f40*/  IADD3 R40, P2, P3, R40, R13, R64 ;  /* 0x0000000d28287210 */ /* 0x000fe40007b5e040 */
[----:B------:R-:W-:Y:S01]  /*33f50*/  IADD3.X R13, PT, PT, RZ, RZ, RZ, P0, P1 ;  /* 0x000000ffff0d7210 */ /* 0x000fe200007e24ff */
[----:B------:R-:W-:Y:S01]  /*33f60*/  IMAD.WIDE.U32 R16, R10, 0x3d1, R16 ;  /* 0x000003d10a107825 */ /* 0x000fe200078e0010 */
[----:B------:R-:W-:-:S02]  /*33f70*/  IADD3.X R33, PT, PT, RZ, RZ, RZ, P2, P3 ;  /* 0x000000ffff217210 */ /* 0x000fc400017e64ff */
[----:B------:R-:W-:Y:S01]  /*33f80*/  IADD3 R68, P0, P1, R16, R13, R68 ;  /* 0x0000000d10447210 */ /* 0x000fe2000791e044 */
[----:B------:R-:W-:Y:S01]  /*33f90*/  IMAD.IADD R16, R17, 0x1, R37 ;  /* 0x0000000111107824 */ /* 0x000fe200078e0225 */
        /* <DEDUP_REMOVED lines=36> */
[----:B------:R-:W-:Y:S01]  /*341e0*/  IMAD.MOV.U32 R39, RZ, RZ, R17 ;  /* 0x000000ffff277224 */ /* 0x000fe200078e0011 */
[----:B------:R-:W-:Y:S01]  /*341f0*/  MOV R34, R14 ;  /* 0x0000000e00227202 */ /* 0x000fe20000000f00 */
[----:B------:R-:W-:Y:S02]  /*34200*/  IMAD.MOV.U32 R37, RZ, RZ, R16 ;  /* 0x000000ffff257224 */ /* 0x000fe400078e0010 */
[----:B------:R-:W-:Y:S02]  /*34210*/  IMAD.MOV.U32 R35, RZ, RZ, R15 ;  /* 0x000000ffff237224 */ /* 0x000fe400078e000f */
[----:B------:R-:W-:Y:S02]  /*34220*/  IMAD.MOV.U32 R33, RZ, RZ, R12 ;  /* 0x000000ffff217224 */ /* 0x000fe400078e000c */
[----:B------:R-:W-:Y:S02]  /*34230*/  IMAD.MOV.U32 R32, RZ, RZ, R13 ;  /* 0x000000ffff207224 */ /* 0x000fe400078e000d */
[----:B------:R-:W-:-:S07]  /*34240*/  IMAD.MOV.U32 R28, RZ, RZ, R10 ;  /* 0x000000ffff1c7224 */ /* 0x000fce00078e000a */
.L_x_145:
[----:B------:R-:W0:Y:S02]  /*34250*/  LDC R38, c[0x3][0x1c] ;  /* 0x00c00700ff267b82 */ /* 0x000e240000000800 */
        /* <DEDUP_REMOVED lines=25> */
.L_x_144:
        /* <DEDUP_REMOVED lines=31> */
.L_x_50:
[C---:B------:R-:W-:Y:S01]  /*345e0*/  ISETP.GT.AND P0, PT, R81.reuse, RZ, PT ;  /* 0x000000ff5100720c */ /* 0x040fe20003f04270 */
[----:B------:R-:W-:-:S12]  /*345f0*/  VIADD R81, R81, 0xffffffff ;  /* 0xffffffff51517836 */ /* 0x000fd80000000000 */
[----:B------:R-:W-:Y:S05]  /*34600*/  @P0 BRA `(.L_x_146) ;  /* 0xfffffcf000040947 */ /* 0x000fea000383ffff */
[----:B------:R-:W-:Y:S02]  /*34610*/  IMAD.MOV.U32 R32, RZ, RZ, R57 ;  /* 0x000000ffff207224 */ /* 0x000fe400078e0039 */
[----:B------:R-:W-:Y:S01]  /*34620*/  HFMA2 R35, -RZ, RZ, 0, 0 ;  /* 0x00000000ff237431 */ /* 0x000fe200000001ff */
[----:B0-----:R-:W-:Y:S01]  /*34630*/  MOV R30, R56 ;  /* 0x00000038001e7202 */ /* 0x001fe20000000f00 */
[----:B------:R-:W-:Y:S02]  /*34640*/  HFMA2 R45, -RZ, RZ, 0, 0 ;  /* 0x00000000ff2d7431 */ /* 0x000fe400000001ff */
[----:B------:R-:W-:Y:S02]  /*34650*/  IMAD.MOV.U32 R34, RZ, RZ, R58 ;  /* 0x000000ffff227224 */ /* 0x000fe400078e003a */
[----:B------:R-:W-:Y:S02]  /*34660*/  HFMA2 R57, -RZ, RZ, 0, 0 ;  /* 0x00000000ff397431 */ /* 0x000fe400000001ff */
[----:B------:R-:W-:Y:S01]  /*34670*/  IMAD.MOV.U32 R36, RZ, RZ, R59 ;  /* 0x000000ffff247224 */ /* 0x000fe200078e003b */
[----:B------:R-:W-:Y:S01]  /*34680*/  MOV R40, R61 ;  /* 0x0000003d00287202 */ /* 0x000fe20000000f00 */
[----:B------:R-:W-:Y:S01]  /*34690*/  IMAD.MOV.U32 R46, RZ, RZ, R55 ;  /* 0x000000ffff2e7224 */ /* 0x000fe200078e0037 */
[----:B------:R-:W-:Y:S01]  /*346a0*/  MOV R49, RZ ;  /* 0x000000ff00317202 */ /* 0x000fe20000000f00 */
[----:B------:R-:W-:-:S02]  /*346b0*/  IMAD.MOV.U32 R48, RZ, RZ, R51 ;  /* 0x000000ffff307224 */ /* 0x000fc400078e0033 */
[----:B------:R-:W-:Y:S02]  /*346c0*/  IMAD.MOV.U32 R28, RZ, RZ, R6 ;  /* 0x000000ffff1c7224 */ /* 0x000fe400078e0006 */
[----:B------:R-:W-:Y:S02]  /*346d0*/  IMAD.MOV.U32 R29, RZ, RZ, RZ ;  /* 0x000000ffff1d7224 */ /* 0x000fe400078e00ff */
[----:B------:R-:W-:Y:S02]  /*346e0*/  IMAD.MOV.U32 R31, RZ, RZ, RZ ;  /* 0x000000ffff1f7224 */ /* 0x000fe400078e00ff */
[----:B------:R-:W-:Y:S02]  /*346f0*/  IMAD.MOV.U32 R33, RZ, RZ, RZ ;  /* 0x000000ffff217224 */ /* 0x000fe400078e00ff */
[----:B------:R-:W-:Y:S02]  /*34700*/  IMAD.MOV.U32 R37, RZ, RZ, RZ ;  /* 0x000000ffff257224 */ /* 0x000fe400078e00ff */
[----:B------:R-:W-:-:S02]  /*34710*/  IMAD.MOV.U32 R38, RZ, RZ, R60 ;  /* 0x000000ffff267224 */ /* 0x000fc400078e003c */
[----:B------:R-:W-:Y:S02]  /*34720*/  IMAD.MOV.U32 R39, RZ, RZ, RZ ;  /* 0x000000ffff277224 */ /* 0x000fe400078e00ff */
[----:B------:R-:W-:Y:S02]  /*34730*/  IMAD.MOV.U32 R41, RZ, RZ, RZ ;  /* 0x000000ffff297224 */ /* 0x000fe400078e00ff */
[----:B------:R-:W-:Y:S02]  /*34740*/  IMAD.MOV.U32 R42, RZ, RZ, R7 ;  /* 0x000000ffff2a7224 */ /* 0x000fe400078e0007 */
[----:B------:R-:W-:Y:S02]  /*34750*/  IMAD.MOV.U32 R43, RZ, RZ, RZ ;  /* 0x000000ffff2b7224 */ /* 0x000fe400078e00ff */
[----:B------:R-:W-:Y:S02]  /*34760*/  IMAD.MOV.U32 R44, RZ, RZ, R19 ;  /* 0x000000ffff2c7224 */ /* 0x000fe400078e0013 */
[----:B------:R-:W-:-:S02]  /*34770*/  IMAD.MOV.U32 R47, RZ, RZ, RZ ;  /* 0x000000ffff2f7224 */ /* 0x000fc400078e00ff */
[----:B------:R-:W-:Y:S02]  /*34780*/  IMAD.MOV.U32 R55, RZ, RZ, RZ ;  /* 0x000000ffff377224 */ /* 0x000fe400078e00ff */
[----:B------:R-:W-:Y:S02]  /*34790*/  IMAD.MOV.U32 R51, RZ, RZ, RZ ;  /* 0x000000ffff337224 */ /* 0x000fe400078e00ff */
[----:B------:R-:W-:Y:S02]  /*347a0*/  IMAD.MOV.U32 R52, RZ, RZ, R21 ;  /* 0x000000ffff347224 */ /* 0x000fe400078e0015 */
[----:B------:R-:W-:Y:S02]  /*347b0*/  IMAD.MOV.U32 R53, RZ, RZ, RZ ;  /* 0x000000ffff357224 */ /* 0x000fe400078e00ff */
[----:B------:R-:W-:Y:S02]  /*347c0*/  IMAD.MOV.U32 R56, RZ, RZ, R20 ;  /* 0x000000ffff387224 */ /* 0x000fe400078e0014 */
[----:B------:R-:W-:-:S02]  /*347d0*/  IMAD.MOV.U32 R58, RZ, RZ, R18 ;  /* 0x000000ffff3a7224 */ /* 0x000fc400078e0012 */
[----:B------:R-:W-:-:S07]  /*347e0*/  IMAD.MOV.U32 R59, RZ, RZ, RZ ;  /* 0x000000ffff3b7224 */ /* 0x000fce00078e00ff */
.L_x_8:
[----:B------:R-:W0:Y:S01]  /*347f0*/  LDC.64 R20, c[0x3][RZ] ;  /* 0x00c00000ff147b82 */ /* 0x000e220000000a00 */
[----:B------:R-:W-:Y:S01]  /*34800*/  IMAD.MOV.U32 R8, RZ, RZ, RZ ;  /* 0x000000ffff087224 */ /* 0x000fe200078e00ff */
[----:B------:R-:W-:Y:S02]  /*34810*/  MOV R9, 0x1 ;  /* 0x0000000100097802 */ /* 0x000fe40000000f00 */
[----:B------:R-:W-:Y:S02]  /*34820*/  CS2R R6, SRZ ;  /* 0x0000000000067805 */ /* 0x000fe4000001ff00 */
[----:B------:R-:W-:Y:S01]  /*34830*/  CS2R R4, SRZ ;  /* 0x0000000000047805 */ /* 0x000fe2000001ff00 */
[----:B------:R-:W-:Y:S01]  /*34840*/  IMAD.MOV.U32 R19, RZ, RZ, RZ ;  /* 0x000000ffff137224 */ /* 0x000fe200078e00ff */
[----:B------:R-:W5:Y:S08]  /*34850*/  LDC.64 R22, c[0x3][0x8] ;  /* 0x00c00200ff167b82 */ /* 0x000f700000000a00 */
[----:B------:R-:W1:Y:S01]  /*34860*/  LDC.64 R24, c[0x3][0x10] ;  /* 0x00c00400ff187b82 */ /* 0x000e620000000a00 */
[----:B0-----:R-:W-:-:S07]  /*34870*/  IADD3 R20, P0, PT, R20, -0x2, RZ ;  /* 0xfffffffe14147810 */ /* 0x001fce0007f1e0ff */
[----:B------:R-:W0:Y:S01]  /*34880*/  LDC.64 R26, c[0x3][0x18] ;  /* 0x00c00600ff1a7b82 */ /* 0x000e220000000a00 */
[----:B------:R-:W-:-:S05]  /*34890*/  IMAD.X R0, RZ, RZ, -0x1, P0 ;  /* 0xffffffffff007424 */ /* 0x000fca00000e06ff */
[----:B------:R-:W-:-:S04]  /*348a0*/  LEA.HI.SX32 R21, P0, R0, R21, 0x1 ;  /* 0x0000001500157211 */ /* 0x000fc80007810aff */
[----:B------:R-:W-:-:S04]  /*348b0*/  LEA.HI.X.SX32 R3, R0, RZ, 0x1, P0 ;  /* 0x000000ff00037211 */ /* 0x000fc800000f0eff */
[----:B-----5:R-:W-:-:S04]  /*348c0*/  LEA.HI.SX32 R22, P0, R3, R22, 0x1 ;  /* 0x0000001603167211 */ /* 0x020fc80007810aff */
[----:B------:R-:W-:-:S04]  /*348d0*/  LEA.HI.X.SX32 R0, R3, RZ, 0x1, P0 ;  /* 0x000000ff03007211 */ /* 0x000fc800000f0eff */
[----:B------:R-:W-:-:S04]  /*348e0*/  LEA.HI.SX32 R23, P0, R0, R23, 0x1 ;  /* 0x0000001700177211 */ /* 0x000fc80007810aff */
[----:B------:R-:W-:Y:S01]  /*348f0*/  LEA.HI.X.SX32 R3, R0, RZ, 0x1, P0 ;  /* 0x000000ff00037211 */ /* 0x000fe200000f0eff */
[----:B------:R0:W-:Y:S03]  /*34900*/  STL.128 [R1], R20 ;  /* 0x0000001401007387 */ /* 0x0001e60000100c00 */
[----:B-1----:R-:W-:-:S04]  /*34910*/  LEA.HI.SX32 R24, P0, R3, R24, 0x1 ;  /* 0x0000001803187211 */ /* 0x002fc80007810aff */
[----:B------:R-:W-:-:S04]  /*34920*/  LEA.HI.X.SX32 R0, R3, RZ, 0x1, P0 ;  /* 0x000000ff03007211 */ /* 0x000fc800000f0eff */
[----:B------:R-:W-:-:S04]  /*34930*/  LEA.HI.SX32 R25, P0, R0, R25, 0x1 ;  /* 0x0000001900197211 */ /* 0x000fc80007810aff */
[----:B------:R-:W-:-:S04]  /*34940*/  LEA.HI.X.SX32 R3, R0, RZ, 0x1, P0 ;  /* 0x000000ff00037211 */ /* 0x000fc800000f0eff */
[----:B0-----:R-:W-:-:S04]  /*34950*/  LEA.HI.SX32 R26, P0, R3, R26, 0x1 ;  /* 0x0000001a031a7211 */ /* 0x001fc80007810aff */
[----:B------:R-:W-:Y:S01]  /*34960*/  LEA.HI.X.SX32 R0, R3, RZ, 0x1, P0 ;  /* 0x000000ff03007211 */ /* 0x000fe200000f0eff */
[----:B------:R-:W-:-:S03]  /*34970*/  IMAD.MOV.U32 R3, RZ, RZ, RZ ;  /* 0x000000ffff037224 */ /* 0x000fc600078e00ff */
[----:B------:R-:W-:Y:S01]  /*34980*/  LEA.HI.SX32 R27, R0, R27, 0x1 ;  /* 0x0000001b001b7211 */ /* 0x000fe200078f0aff */
[----:B------:R-:W-:-:S04]  /*34990*/  IMAD.MOV.U32 R0, RZ, RZ, RZ ;  /* 0x000000ffff007224 */ /* 0x000fc800078e00ff */
[----:B------:R0:W-:Y:S03]  /*349a0*/  STL.128 [R1+0x10], R24 ;  /* 0x0000101801007387 */ /* 0x0001e60000100c00 */
.L_x_154:
[----:B------:R-:W-:-:S06]  /*349b0*/  IMAD R20, R19, 0x4, R2 ;  /* 0x0000000413147824 */ /* 0x000fcc00078e0202 */
[----:B------:R-:W5:Y:S01]  /*349c0*/  LDL R20, [R20] ;  /* 0x0000000014147983 */ /* 0x000f620000100800 */
[----:B------:R-:W-:Y:S01]  /*349d0*/  IADD3 R19, PT, PT, R19, 0x1, RZ ;  /* 0x0000000113137810 */ /* 0x000fe20007ffe0ff */
[----:B--2---:R-:W-:-:S03]  /*349e0*/  UMOV UR4, URZ ;  /* 0x000000ff00047c82 */ /* 0x004fc60008000000 */
[----:B-1-34-:R-:W-:-:S13]  /*349f0*/  ISETP.NE.AND P1, PT, R19, 0x8, PT ;  /* 0x000000081300780c */ /* 0x01afda0003f25270 */
.L_x_153:
[----:B-----5:R-:W-:Y:S01]  /*34a00*/  LOP3.LUT R18, R20, 0x1, RZ, 0xc0, !PT ;  /* 0x0000000114127812 */ /* 0x020fe200078ec0ff */
[----:B------:R-:W-:-:S03]  /*34a10*/  UIADD3 UR4, UPT, UPT, UR4, 0x1, URZ ;  /* 0x0000000104047890 */ /* 0x000fc6000fffe0ff */
[----:B------:R-:W-:Y:S01]  /*34a20*/  ISETP.NE.U32.AND P0, PT, R18, 0x1, PT ;  /* 0x000000011200780c */ /* 0x000fe20003f05070 */
[----:B------:R-:W-:-:S12]  /*34a30*/  UISETP.NE.AND UP0, UPT, UR4, 0x20, UPT ;  /* 0x000000200400788c */ /* 0x000fd8000bf05270 */
[----:B-1234-:R-:W-:Y:S05]  /*34a40*/  @P0 BRA `(.L_x_147) ;  /* 0x00000014007c0947 */ /* 0x01efea0003800000 */
[----:B------:R-:W-:-:S04]  /*34a50*/  IMAD.WIDE.U32 R22, R17, R9, RZ ;  /* 0x0000000911167225 */ /* 0x000fc800078e00ff */
[----:B------:R-:W-:Y:S01]  /*34a60*/  HFMA2 R77, -RZ, RZ, 0, 0 ;  /* 0x00000000ff4d7431 */ /* 0x000fe200000001ff */
[----:B---3--:R-:W1:Y:S01]  /*34a70*/  LDCU UR5, c[0x3][0x1c] ;  /* 0x00c00380ff0577ac */ /* 0x008e620008000800 */
[----:B0-----:R-:W-:Y:S02]  /*34a80*/  IMAD.MOV.U32 R24, RZ, RZ, R23 ;  /* 0x000000ffff187224 */ /* 0x001fe400078e0017 */
[----:B------:R-:W-:Y:S02]  /*34a90*/  IMAD.MOV.U32 R25, RZ, RZ, RZ ;  /* 0x000000ffff197224 */ /* 0x000fe400078e00ff */
[----:B------:R-:W-:Y:S02]  /*34aa0*/  IMAD.MOV.U32 R27, RZ, RZ, RZ ;  /* 0x000000ffff1b7224 */ /* 0x000fe400078e00ff */
[----:B------:R-:W-:-:S04]  /*34ab0*/  IMAD.WIDE.U32 R24, R9, R16, R24 ;  /* 0x0000001009187225 */ /* 0x000fc800078e0018 */
[----:B------:R-:W-:Y:S02]  /*34ac0*/  IMAD.MOV.U32 R26, RZ, RZ, R25 ;  /* 0x000000ffff1a7224 */ /* 0x000fe400078e0019 */
[----:B------:R-:W-:Y:S02]  /*34ad0*/  HFMA2 R25, -RZ, RZ, 0, 0 ;  /* 0x00000000ff197431 */ /* 0x000fe400000001ff */
[----:B------:R-:W-:Y:S02]  /*34ae0*/  IMAD.MOV.U32 R61, RZ, RZ, RZ ;  /* 0x000000ffff3d7224 */ /* 0x000fe400078e00ff */
[----:B------:R-:W-:-:S04]  /*34af0*/  IMAD.WIDE.U32 R26, R9, R15, R26 ;  /* 0x0000000f091a7225 */ /* 0x000fc800078e001a */
[----:B------:R-:W-:Y:S02]  /*34b00*/  IMAD.MOV.U32 R75, RZ, RZ, RZ ;  /* 0x000000ffff4b7224 */ /* 0x000fe400078e00ff */
[----:B------:R-:W-:Y:S02]  /*34b10*/  IMAD.MOV.U32 R21, RZ, RZ, RZ ;  /* 0x000000ffff157224 */ /* 0x000fe400078e00ff */
[----:B------:R-:W-:-:S05]  /*34b20*/  IMAD.WIDE.U32 R24, R8, R17, R24 ;  /* 0x0000001108187225 */ /* 0x000fca00078e0018 */
[----:B------:R-:W-:Y:S01]  /*34b30*/  IADD3 R62, P0, PT, R26, R25, RZ ;  /* 0x000000191a3e7210 */ /* 0x000fe20007f1e0ff */
[----:B------:R-:W-:Y:S02]  /*34b40*/  IMAD.MOV.U32 R26, RZ, RZ, R27 ;  /* 0x000000ffff1a7224 */ /* 0x000fe400078e001b */
[----:B------:R-:W-:Y:S02]  /*34b50*/  IMAD.MOV.U32 R27, RZ, RZ, RZ ;  /* 0x000000ffff1b7224 */ /* 0x000fe400078e00ff */
[----:B------:R-:W-:Y:S02]  /*34b60*/  IMAD.X R63, RZ, RZ, RZ, P0 ;  /* 0x000000ffff3f7224 */ /* 0x000fe400000e06ff */
[----:B------:R-:W-:-:S04]  /*34b70*/  IMAD.WIDE.U32 R26, R9, R14, R26 ;  /* 0x0000000e091a7225 */ /* 0x000fc800078e001a */
[----:B------:R-:W-:Y:S01]  /*34b80*/  IMAD.WIDE.U32 R62, R8, R16, R62 ;  /* 0x00000010083e7225 */ /* 0x000fe200078e003e */
[----:B------:R-:W-:-:S03]  /*34b90*/  MOV R60, R27 ;  /* 0x0000001b003c7202 */ /* 0x000fc60000000f00 */
[----:B------:R-:W-:Y:S01]  /*34ba0*/  IMAD.MOV.U32 R27, RZ, RZ, RZ ;  /* 0x000000ffff1b7224 */ /* 0x000fe200078e00ff */
[----:B------:R-:W-:Y:S01]  /*34bb0*/  IADD3 R64, P0, PT, R26, R63, RZ ;  /* 0x0000003f1a407210 */ /* 0x000fe20007f1e0ff */
[----:B------:R-:W-:Y:S02]  /*34bc0*/  IMAD.MOV.U32 R26, RZ, RZ, R62 ;  /* 0x000000ffff1a7224 */ /* 0x000fe400078e003e */
        /* <DEDUP_REMOVED lines=62> */
[----:B------:R-:W-:Y:S01]  /*34fb0*/  IMAD.MOV.U32 R74, RZ, RZ, R68 ;  /* 0x000000ffff4a7224 */ /* 0x000fe200078e0044 */
[----:B------:R-:W-:Y:S01]  /*34fc0*/  IADD3 R72, P3, PT, R66, R69, RZ ;  /* 0x0000004542487210 */ /* 0x000fe20007f7e0ff */
[----:B------:R-:W-:Y:S02]  /*34fd0*/  IMAD.X R71, RZ, RZ, RZ, P0 ;  /* 0x000000ffff477224 */ /* 0x000fe400000e06ff */
[----:B------:R-:W-:Y:S01]  /*34fe0*/  IMAD.X R9, RZ, RZ, RZ, P2 ;  /* 0x000000ffff097224 */ /* 0x000fe200010e06ff */
        /* <DEDUP_REMOVED lines=44> */
[----:B------:R-:W-:Y:S01]  /*352b0*/  IADD3.X R73, PT, PT, RZ, RZ, RZ, P0, !PT ;  /* 0x000000ffff497210 */ /* 0x000fe200007fe4ff */
[----:B------:R-:W-:Y:S01]  /*352c0*/  IMAD.MOV.U32 R61, RZ, RZ, RZ ;  /* 0x000000ffff3d7224 */ /* 0x000fe200078e00ff */
[----:B------:R-:W-:Y:S01]  /*352d0*/  IADD3 R76, P3, PT, R68, R71, RZ ;  /* 0x00000047444c7210 */ /* 0x000fe20007f7e0ff */
[----:B------:R-:W-:Y:S02]  /*352e0*/  IMAD.X R75, RZ, RZ, RZ, P2 ;  /* 0x000000ffff4b7224 */ /* 0x000fe400010e06ff */
[----:B------:R-:W-:-:S04]  /*352f0*/  IMAD.WIDE.U32 R66, R5, R10, R72 ;  /* 0x0000000a05427225 */ /* 0x000fc800078e0048 */
[----:B------:R-:W-:Y:S01]  /*35300*/  IMAD.WIDE.U32 R68, R4, R12, R74 ;  /* 0x0000000c04447225 */ /* 0x000fe200078e004a */
[----:B------:R-:W-:-:S03]  /*35310*/  IADD3 R74, P0, PT, R7, R67, RZ ;  /* 0x00000043074a7210 */ /* 0x000fc60007f1e0ff */
[----:B------:R-:W-:Y:S01]  /*35320*/  IMAD.X R77, RZ, RZ, RZ, P3 ;  /* 0x000000ffff4d7224 */ /* 0x000fe200018e06ff */
[----:B------:R-:W-:Y:S01]  /*35330*/  IADD3 R66, P2, PT, R66, R69, RZ ;  /* 0x0000004542427210 */ /* 0x000fe20007f5e0ff */
[----:B------:R-:W-:Y:S01]  /*35340*/  IMAD.MOV.U32 R7, RZ, RZ, RZ ;  /* 0x000000ffff077224 */ /* 0x000fe200078e00ff */
[----:B------:R-:W-:Y:S01]  /*35350*/  IADD3.X R75, PT, PT, RZ, RZ, RZ, P0, !PT ;  /* 0x000000ffff4b7210 */ /* 0x000fe200007fe4ff */
        /* <DEDUP_REMOVED lines=14> */
[----:B------:R-:W-:Y:S02]  /*35440*/  IADD3 R76, P3, PT, R72, R69, RZ ;  /* 0x00000045484c7210 */ /* 0x000fe40007f7e0ff */
[----:B------:R-:W-:Y:S01]  /*35450*/  IADD3.X R67, PT, PT, RZ, RZ, RZ, P2, !PT ;  /* 0x000000ffff437210 */ /* 0x000fe200017fe4ff */
[----:B------:R-:W-:-:S04]  /*35460*/  IMAD.WIDE.U32 R72, R4, R10, R74 ;  /* 0x0000000a04487225 */ /* 0x000fc800078e004a */
[----:B------:R-:W-:Y:S01]  /*35470*/  IMAD.X R77, RZ, RZ, RZ, P3 ;  /* 0x000000ffff4d7224 */ /* 0x000fe200018e06ff */
[----:B------:R-:W-:Y:S01]  /*35480*/  IADD3 R70, P0, PT, R71, R73, RZ ;  /* 0x0000004947467210 */ /* 0x000fe20007f1e0ff */
[----:B------:R-:W-:-:S04]  /*35490*/  IMAD.WIDE.U32 R74, R0, R12, R66 ;  /* 0x0000000c004a7225 */ /* 0x000fc800078e0042 */
[----:B------:R-:W-:Y:S01]  /*354a0*/  IMAD.WIDE.U32 R66, R3, R15, R76 ;  /* 0x0000000f03427225 */ /* 0x000fe200078e004c */
[----:B------:R-:W-:-:S03]  /*354b0*/  IADD3 R72, P2, PT, R72, R75, RZ ;  /* 0x0000004b48487210 */ /* 0x000fc60007f5e0ff */
[----:B------:R-:W-:Y:S01]  /*354c0*/  IMAD.WIDE.U32 R76, R68, 0x3d1, RZ ;  /* 0x000003d1444c7825 */ /* 0x000fe200078e00ff */
[----:B------:R-:W-:-:S03]  /*354d0*/  IADD3 R74, P3, PT, R74, R67, RZ ;  /* 0x000000434a4a7210 */ /* 0x000fc60007f7e0ff */
[----:B------:R-:W-:Y:S02]  /*354e0*/  IMAD.X R71, RZ, RZ, RZ, P0 ;  /* 0x000000ffff477224 */ /* 0x000fe400000e06ff */
[----:B------:R-:W-:Y:S02]  /*354f0*/  IMAD.X R73, RZ, RZ, RZ, P2 ;  /* 0x000000ffff497224 */ /* 0x000fe400010e06ff */
[----:B------:R-:W-:Y:S02]  /*35500*/  IMAD.X R75, RZ, RZ, RZ, P3 ;  /* 0x000000ffff4b7224 */ /* 0x000fe400018e06ff */
[----:B------:R-:W-:Y:S02]  /*35510*/  IMAD.IADD R7, R22, 0x1, R76 ;  /* 0x0000000116077824 */ /* 0x000fe400078e024c */
[----:B------:R-:W-:-:S03]  /*35520*/  IMAD.WIDE.U32 R70, R4, R11, R70 ;  /* 0x0000000b04467225 */ /* 0x000fc600078e0046 */
[----:B------:R-:W-:Y:S01]  /*35530*/  ISETP.GE.U32.AND P0, PT, R7, R22, PT ;  /* 0x000000160700720c */ /* 0x000fe20003f06070 */
[----:B------:R-:W-:-:S04]  /*35540*/  IMAD.WIDE.U32 R72, R0, R13, R72 ;  /* 0x0000000d00487225 */ /* 0x000fc800078e0048 */
[----:B------:R-:W-:Y:S01]  /*35550*/  IMAD.WIDE.U32 R4, R3, R14, R74 ;  /* 0x0000000e03047225 */ /* 0x000fe200078e004a */
[----:B------:R-:W-:-:S03]  /*35560*/  IADD3 R22, P2, PT, R70, R73, RZ ;  /* 0x0000004946167210 */ /* 0x000fc60007f5e0ff */
[----:B------:R-:W-:Y:S01]  /*35570*/  IMAD.IADD R74, R77, 0x1, R9 ;  /* 0x000000014d4a7824 */ /* 0x000fe200078e0209 */
[----:B------:R-:W-:Y:S01]  /*35580*/  IADD3 R72, P3, PT, R72, R5, RZ ;  /* 0x0000000548487210 */ /* 0x000fe20007f7e0ff */
[----:B------:R-:W-:Y:S01]  /*35590*/  IMAD.MOV.U32 R75, RZ, RZ, RZ ;  /* 0x000000ffff4b7224 */ /* 0x000fe200078e00ff */
[----:B------:R-:W-:Y:S01]  /*355a0*/  SEL R5, RZ, 0x1, P0 ;  /* 0x00000001ff057807 */ /* 0x000fe20000000000 */
[----:B------:R-:W-:Y:S01]  /*355b0*/  IMAD.X R23, RZ, RZ, RZ, P2 ;  /* 0x000000ffff177224 */ /* 0x000fe200010e06ff */
[----:B------:R-:W-:Y:S01]  /*355c0*/  IADD3.X R73, PT, PT, RZ, RZ, RZ, P3, !PT ;  /* 0x000000ffff497210 */ /* 0x000fe20001ffe4ff */
[----:B------:R-:W-:-:S03]  /*355d0*/  IMAD.WIDE.U32 R74, R66, 0x3d1, R74 ;  /* 0x000003d1424a7825 */ /* 0x000fc600078e004a */
[----:B------:R-:W-:Y:S01]  /*355e0*/  IADD3 R5, P3, P4, R74, R24, R5 ;  /* 0x000000184a057210 */ /* 0x000fe20007c7e005 */
[----:B------:R-:W-:-:S04]  /*355f0*/  IMAD.WIDE.U32 R24, R0, R10, R22 ;  /* 0x0000000a00187225 */ /* 0x000fc800078e0016 */
[----:B------:R-:W-:Y:S01]  /*35600*/  IMAD.WIDE.U32 R22, R3, R12, R72 ;  /* 0x0000000c03167225 */ /* 0x000fe200078e0048 */
[----:B------:R-:W-:-:S03]  /*35610*/  IADD3 R70, P2, PT, R71, R25, RZ ;  /* 0x0000001947467210 */ /* 0x000fc60007f5e0ff */
[----:B------:R-:W-:Y:S01]  /*35620*/  IMAD.IADD R72, R75, 0x1, R9 ;  /* 0x000000014b487824 */ /* 0x000fe200078e0209 */
[----:B------:R-:W-:Y:S01]  /*35630*/  IADD3 R24, P0, PT, R24, R23, RZ ;  /* 0x0000001718187210 */ /* 0x000fe20007f1e0ff */
[----:B------:R-:W-:Y:S01]  /*35640*/  IMAD.MOV.U32 R73, RZ, RZ, RZ ;  /* 0x000000ffff497224 */ /* 0x000fe200078e00ff */
[----:B------:R-:W-:Y:S01]  /*35650*/  IADD3.X R9, PT, PT, RZ, RZ, RZ, P3, P4 ;  /* 0x000000ffff097210 */ /* 0x000fe20001fe84ff */
[----:B------:R-:W-:Y:S01]  /*35660*/  IMAD.IADD R68, R68, 0x1, R5 ;  /* 0x0000000144447824 */ /* 0x000fe200078e0205 */
[----:B------:R-:W-:Y:S01]  /*35670*/  IADD3.X R71, PT, PT, RZ, RZ, RZ, P2, !PT ;  /* 0x000000ffff477210 */ /* 0x000fe200017fe4ff */
[----:B------:R-:W-:-:S03]  /*35680*/  IMAD.WIDE.U32 R72, R4, 0x3d1, R72 ;  /* 0x000003d104487825 */ /* 0x000fc600078e0048 */
[----:B------:R-:W-:Y:S01]  /*35690*/  ISETP.GE.U32.AND P2, PT, R68, R5, PT ;  /* 0x000000054400720c */ /* 0x000fe20003f46070 */
[----:B------:R-:W-:Y:S01]  /*356a0*/  IMAD.X R25, RZ, RZ, RZ, P0 ;  /* 0x000000ffff197224 */ /* 0x000fe200000e06ff */
[----:B------:R-:W-:Y:S01]  /*356b0*/  IADD3 R26, P3, P4, R72, R9, R26 ;  /* 0x00000009481a7210 */ /* 0x000fe20007c7e01a */
[----:B------:R-:W-:Y:S01]  /*356c0*/  IMAD.IADD R72, R73, 0x1, R21 ;  /* 0x0000000149487824 */ /* 0x000fe200078e0215 */
[----:B------:R-:W-:Y:S01]  /*356d0*/  SEL R5, RZ, 0x1, P2 ;  /* 0x00000001ff057807 */ /* 0x000fe20001000000 */
[----:B------:R-:W-:Y:S01]  /*356e0*/  IMAD.WIDE.U32 R70, R0, R11, R70 ;  /* 0x0000000b00467225 */ /* 0x000fe200078e0046 */
[----:B------:R-:W-:Y:S02]  /*356f0*/  IADD3.X R9, PT, PT, RZ, RZ, RZ, P3, P4 ;  /* 0x000000ffff097210 */ /* 0x000fe40001fe84ff */
[----:B------:R-:W-:Y:S01]  /*35700*/  IADD3 R66, P4, P5, R66, R26, R5 ;  /* 0x0000001a42427210 */ /* 0x000fe20007d9e005 */
[----:B------:R-:W-:-:S03]  /*35710*/  IMAD.WIDE.U32 R24, R3, R13, R24 ;  /* 0x0000000d03187225 */ /* 0x000fc600078e0018 */
[----:B------:R-:W-:Y:S01]  /*35720*/  IADD3.X R23, PT, PT, RZ, RZ, RZ, P4, P5 ;  /* 0x000000ffff177210 */ /* 0x000fe200027ea4ff */
[----:B------:R-:W-:Y:S01]  /*35730*/  IMAD.MOV.U32 R73, RZ, RZ, RZ ;  /* 0x000000ffff497224 */ /* 0x000fe200078e00ff */
[----:B------:R-:W-:Y:S01]  /*35740*/  IADD3 R26, P0, PT, R70, R25, RZ ;  /* 0x00000019461a7210 */ /* 0x000fe20007f1e0ff */
[----:B------:R-:W-:Y:S02]  /*35750*/  HFMA2 R25, -RZ, RZ, 0, 0 ;  /* 0x00000000ff197431 */ /* 0x000fe400000001ff */
        /* <DEDUP_REMOVED lines=9> */
[----:B------:R-:W-:Y:S01]  /*357f0*/  IMAD.WIDE.U32 R60, R24, 0x3d1, R60 ;  /* 0x000003d1183c7825 */ /* 0x000fe200078e003c */
[----:B------:R-:W-:-:S03]  /*35800*/  IADD3 R4, P0, PT, R71, R27, RZ ;  /* 0x0000001b47047210 */ /* 0x000fc60007f1e0ff */
[----:B------:R-:W-:Y:S01]  /*35810*/  IMAD.IADD R70, R61, 0x1, R9 ;  /* 0x000000013d467824 */ /* 0x000fe200078e0209 */
[----:B------:R-:W-:Y:S01]  /*35820*/  IADD3 R62, P2, P3, R60, R5, R62 ;  /* 0x000000053c3e7210 */ /* 0x000fe20007b5e03e */
[----:B------:R-:W-:Y:S01]  /*35830*/  IMAD.MOV.U32 R71, RZ, RZ, RZ ;  /* 0x000000ffff477224 */ /* 0x000fe200078e00ff */
[----:B------:R-:W-:Y:S01]  /*35840*/  IADD3.X R9, PT, PT, RZ, RZ, RZ, P4, P5 ;  /* 0x000000ffff097210 */ /* 0x000fe200027ea4ff */
[----:B------:R-:W-:Y:S01]  /*35850*/  IMAD.X R5, RZ, RZ, RZ, P0 ;  /* 0x000000ffff057224 */ /* 0x000fe200000e06ff */
[----:B------:R-:W-:Y:S01]  /*35860*/  IADD3.X R21, PT, PT, RZ, RZ, RZ, P2, P3 ;  /* 0x000000ffff157210 */ /* 0x000fe200017e64ff */
[----:B------:R-:W-:Y:S01]  /*35870*/  IMAD.WIDE.U32 R60, R26, 0x3d1, R70 ;  /* 0x000003d11a3c7825 */ /* 0x000fe200078e0046 */
[----:B------:R-:W-:-:S03]  /*35880*/  IADD3 R22, P3, P4, R22, R9, R62 ;  /* 0x0000000916167210 */ /* 0x000fc60007c7e03e */
[----:B------:R-:W-:Y:S01]  /*35890*/  IMAD.WIDE.U32 R4, R3, R11, R4 ;  /* 0x0000000b03047225 */ /* 0x000fe200078e0004 */
[----:B------:R-:W-:Y:S02]  /*358a0*/  IADD3 R9, P2, P0, R60, R21, R8 ;  /* 0x000000153c097210 */ /* 0x000fe4000785e008 */
[----:B------:R-:W-:Y:S01]  /*358b0*/  MOV R21, RZ ;  /* 0x000000ff00157202 */ /* 0x000fe20000000f00 */
[----:B------:R-:W-:Y:S01]  /*358c0*/  IMAD.IADD R8, R61, 0x1, R25 ;  /* 0x000000013d087824 */ /* 0x000fe200078e0219 */
        /* <DEDUP_REMOVED lines=17> */
[----:B------:R-:W-:Y:S01]  /*359e0*/  IADD3.X R0, PT, PT, RZ, RZ, RZ, P0, P2 ;  /* 0x000000ffff007210 */ /* 0x000fe200007e44ff */
[----:B------:R-:W-:Y:S01]  /*359f0*/  HFMA2 R9, -RZ, RZ, 0, 0 ;  /* 0x00000000ff097431 */ /* 0x000fe200000001ff */
        /* <DEDUP_REMOVED lines=16> */
[----:B------:R-:W-:-:S04]  /*35b00*/  IADD3.X R5, PT, PT, RZ, RZ, RZ, P0, !PT ;  /* 0x000000ffff057210 */ /* 0x000fc800007fe4ff */
[----:B------:R-:W-:-:S05]  /*35b10*/  IADD3 R5, P0, PT, R5, R22, RZ ;  /* 0x0000001605057210 */ /* 0x000fca0007f1e0ff */
[----:B------:R-:W-:-:S05]  /*35b20*/  IMAD.X R4, RZ, RZ, RZ, P0 ;  /* 0x000000ffff047224 */ /* 0x000fca00000e06ff */
[----:B------:R-:W-:-:S05]  /*35b30*/  IADD3 R4, P0, PT, R4, R25, RZ ;  /* 0x0000001904047210 */ /* 0x000fca0007f1e0ff */
[----:B------:R-:W-:-:S05]  /*35b40*/  IMAD.X R0, RZ, RZ, RZ, P0 ;  /* 0x000000ffff007224 */ /* 0x000fca00000e06ff */
[----:B------:R-:W-:-:S05]  /*35b50*/  IADD3 R0, P0, PT, R0, R27, RZ ;  /* 0x0000001b00007210 */ /* 0x000fca0007f1e0ff */
[----:B------:R-:W-:-:S05]  /*35b60*/  IMAD.X R3, RZ, RZ, R18, P0 ;  /* 0x000000ffff037224 */ /* 0x000fca00000e0612 */
[----:B-1----:R-:W-:-:S13]  /*35b70*/  ISETP.GE.U32.AND P0, PT, R3, UR5, PT ;  /* 0x0000000503007c0c */ /* 0x002fda000bf06070 */
[----:B------:R-:W-:Y:S05]  /*35b80*/  @!P0 BRA `(.L_x_147) ;  /* 0x00000004002c8947 */ /* 0x000fea0003800000 */
[----:B------:R-:W-:Y:S01]  /*35b90*/  IMAD.MOV.U32 R27, RZ, RZ, R9 ;  /* 0x000000ffff1b7224 */ /* 0x000fe200078e0009 */
[----:B------:R-:W-:Y:S01]  /*35ba0*/  MOV R25, R8 ;  /* 0x0000000800197202 */ /* 0x000fe20000000f00 */
[----:B------:R-:W-:Y:S01]  /*35bb0*/  IMAD.MOV.U32 R24, RZ, RZ, R7 ;  /* 0x000000ffff187224 */ /* 0x000fe200078e0007 */
[----:B------:R-:W-:Y:S01]  /*35bc0*/  MOV R21, R0 ;  /* 0x0000000000157202 */ /* 0x000fe20000000f00 */
[----:B------:R-:W-:Y:S01]  /*35bd0*/  IMAD.MOV.U32 R23, RZ, RZ, R6 ;  /* 0x000000ffff177224 */ /* 0x000fe200078e0006 */
[----:B------:R-:W0:Y:S01]  /*35be0*/  LDCU UR5, c[0x3][0x18] ;  /* 0x00c00300ff0577ac */ /* 0x000e220008000800 */
[----:B------:R-:W-:Y:S02]  /*35bf0*/  IMAD.MOV.U32 R22, RZ, RZ, R5 ;  /* 0x000000ffff167224 */ /* 0x000fe400078e0005 */
[----:B------:R-:W-:Y:S01]  /*35c00*/  IMAD.MOV.U32 R18, RZ, RZ, R4 ;  /* 0x000000ffff127224 */ /* 0x000fe200078e0004 */
[----:B------:R-:W1:Y:S01]  /*35c10*/  LDCU UR9, c[0x3][0x8] ;  /* 0x00c00100ff0977ac */ /* 0x000e620008000800 */
[----:B----4-:R-:W2:Y:S01]  /*35c20*/  LDCU UR7, c[0x3][0x10] ;  /* 0x00c00200ff0777ac */ /* 0x010ea20008000800 */
[----:B------:R-:W3:Y:S01]  /*35c30*/  LDCU UR8, c[0x3][0xc] ;  /* 0x00c00180ff0877ac */ /* 0x000ee20008000800 */
[----:B------:R-:W4:Y:S01]  /*35c40*/  LDCU UR6, c[0x3][0x14] ;  /* 0x00c00280ff0677ac */ /* 0x000f220008000800 */
[----:B------:R-:W0:Y:S02]  /*35c50*/  LDCU.64 UR12, c[0x3][URZ] ;  /* 0x00c00000ff0c77ac */ /* 0x000e240008000a00 */
.L_x_149:
[----:B------:R-:W5:Y:S02]  /*35c60*/  LDC R26, c[0x3][0x1c] ;  /* 0x00c00700ff1a7b82 */ /* 0x000f640000000800 */
[----:B-----5:R-:W-:-:S13]  /*35c70*/  ISETP.GT.U32.AND P0, PT, R3, R26, PT ;  /* 0x0000001a0300720c */ /* 0x020fda0003f04070 */
[----:B------:R-:W-:Y:S05]  /*35c80*/  @P0 BRA `(.L_x_148) ;  /* 0x00000000005c0947 */ /* 0x000fea0003800000 */
[----:B0-----:R-:W-:-:S13]  /*35c90*/  ISETP.LT.U32.AND P0, PT, R0, UR5, PT ;  /* 0x0000000500007c0c */ /* 0x001fda000bf01070 */
        /* <DEDUP_REMOVED lines=9> */
[----:B------:R-:W-:-:S13]  /*35d30*/  ISETP.LE.U32.AND P0, PT, R5, UR7, PT ;  /* 0x0000000705007c0c */ /* 0x000fda000bf03070 */
[----:B------:R-:W-:Y:S05]  /*35d40*/  @!P0 BRA `(.L_x_148) ;  /* 0x00000000002c8947 */ /* 0x000fea0003800000 */
[----:B---3--:R-:W-:-:S13]  /*35d50*/  ISETP.LT.U32.AND P0, PT, R6, UR8, PT ;  /* 0x0000000806007c0c */ /* 0x008fda000bf01070 */
[----:B------:R-:W-:Y:S05]  /*35d60*/  @P0 BRA `(.L_x_147) ;  /* 0x0000000000b40947 */ /* 0x000fea0003800000 */
[----:B------:R-:W-:-:S13]  /*35d70*/  ISETP.LE.U32.AND P0, PT, R6, UR8, PT ;  /* 0x0000000806007c0c */ /* 0x000fda000bf03070 */
[----:B------:R-:W-:Y:S05]  /*35d80*/  @!P0 BRA `(.L_x_148) ;  /* 0x00000000001c8947 */ /* 0x000fea0003800000 */
[----:B-1----:R-:W-:-:S13]  /*35d90*/  ISETP.LT.U32.AND P0, PT, R7, UR9, PT ;  /* 0x0000000907007c0c */ /* 0x002fda000bf01070 */
[----:B------:R-:W-:Y:S05]  /*35da0*/  @P0 BRA `(.L_x_147) ;  /* 0x0000000000a40947 */ /* 0x000fea0003800000 */
[----:B------:R-:W-:Y:S02]  /*35db0*/  ISETP.LT.U32.AND P0, PT, R9, UR12, PT ;  /* 0x0000000c09007c0c */ /* 0x000fe4000bf01070 */
[----:B------:R-:W-:Y:S02]  /*35dc0*/  ISETP.LE.U32.AND P2, PT, R7, UR9, PT ;  /* 0x0000000907007c0c */ /* 0x000fe4000bf43070 */
[----:B------:R-:W-:-:S04]  /*35dd0*/  ISETP.LE.U32.AND P0, PT, R8, UR13, P0 ;  /* 0x0000000d08007c0c */ /* 0x000fc80008703070 */
[----:B------:R-:W-:-:S13]  /*35de0*/  ISETP.LT.U32.OR P0, PT, R8, UR13, P0 ;  /* 0x0000000d08007c0c */ /* 0x000fda0008701470 */
[----:B------:R-:W-:Y:S05]  /*35df0*/  @P0 BRA P2, `(.L_x_147) ;  /* 0x0000000000900947 */ /* 0x000fea0001000000 */
.L_x_148:
[----:B------:R-:W5:Y:S08]  /*35e00*/  LDC.64 R4, c[0x3][RZ] ;  /* 0x00c00000ff047b82 */ /* 0x000f700000000a00 */
[----:B------:R-:W0:Y:S08]  /*35e10*/  LDC.64 R6, c[0x3][0x8] ;  /* 0x00c00200ff067b82 */ /* 0x000e300000000a00 */
[----:B------:R-:W1:Y:S01]  /*35e20*/  LDC.64 R8, c[0x3][0x10] ;  /* 0x00c00400ff087b82 */ /* 0x000e620000000a00 */
[----:B-----5:R-:W-:Y:S01]  /*35e30*/  IADD3 R27, P0, PT, R27, -R4, RZ ;  /* 0x800000041b1b7210 */ /* 0x020fe20007f1e0ff */
[----:B------:R-:W-:-:S04]  /*35e40*/  IMAD.MOV.U32 R4, RZ, RZ, -0x1 ;  /* 0xffffffffff047424 */ /* 0x000fc800078e00ff */
[----:B------:R-:W-:-:S05]  /*35e50*/  IMAD.X R0, RZ, RZ, -0x1, P0 ;  /* 0xffffffffff007424 */ /* 0x000fca00000e06ff */
[----:B------:R-:W-:-:S04]  /*35e60*/  SHF.R.U32.HI R0, RZ, 0x1f, R0 ;  /* 0x0000001fff007819 */ /* 0x000fc80000011600 */
[----:B------:R-:W-:-:S04]  /*35e70*/  IADD3 R25, P0, P2, R25, -R0, -R5 ;  /* 0x8000000019197210 */ /* 0x000fc80007a1e805 */
[----:B------:R-:W-:-:S04]  /*35e80*/  IADD3.X R5, PT, PT, RZ, -0x1, R4, P0, P2 ;  /* 0xffffffffff057810 */ /* 0x000fc800007e4404 */
[----:B------:R-:W-:-:S04]  /*35e90*/  SHF.R.U32.HI R5, RZ, 0x1f, R5 ;  /* 0x0000001fff057819 */ /* 0x000fc80000011605 */
[----:B0-----:R-:W-:Y:S02]  /*35ea0*/  IADD3 R24, P0, P2, R24, -R5, -R6 ;  /* 0x8000000518187210 */ /* 0x001fe40007a1e806 */
[----:B------:R-:W0:Y:S02]  /*35eb0*/  LDC R6, c[0x3][0x18] ;  /* 0x00c00600ff067b82 */ /* 0x000e240000000800 */
[----:B------:R-:W-:-:S04]  /*35ec0*/  IADD3.X R0, PT, PT, RZ, -0x1, R4, P0, P2 ;  /* 0xffffffffff007810 */ /* 0x000fc800007e4404 */
[----:B------:R-:W-:-:S04]  /*35ed0*/  SHF.R.U32.HI R0, RZ, 0x1f, R0 ;  /* 0x0000001fff007819 */ /* 0x000fc80000011600 */
[----:B------:R-:W-:Y:S02]  /*35ee0*/  IADD3 R23, P0, P2, R23, -R0, -R7 ;  /* 0x8000000017177210 */ /* 0x000fe40007a1e807 */
[----:B------:R-:W-:Y:S02]  /*35ef0*/  MOV R7, R24 ;  /* 0x0000001800077202 */ /* 0x000fe40000000f00 */
[----:B------:R-:W-:-:S04]  /*35f00*/  IADD3.X R5, PT, PT, RZ, -0x1, R4, P0, P2 ;  /* 0xffffffffff057810 */ /* 0x000fc800007e4404 */
[----:B------:R-:W-:-:S04]  /*35f10*/  SHF.R.U32.HI R5, RZ, 0x1f, R5 ;  /* 0x0000001fff057819 */ /* 0x000fc80000011605 */
[----:B-1----:R-:W-:Y:S01]  /*35f20*/  IADD3 R22, P0, P2, R22, -R5, -R8 ;  /* 0x8000000516167210 */ /* 0x002fe20007a1e808 */
[----:B------:R-:W-:-:S03]  /*35f30*/  IMAD.MOV.U32 R8, RZ, RZ, R25 ;  /* 0x000000ffff087224 */ /* 0x000fc600078e0019 */
[----:B------:R-:W-:Y:S01]  /*35f40*/  IADD3.X R0, PT, PT, RZ, -0x1, R4, P0, P2 ;  /* 0xffffffffff007810 */ /* 0x000fe200007e4404 */
[----:B------:R-:W-:-:S03]  /*35f50*/  IMAD.MOV.U32 R5, RZ, RZ, R22 ;  /* 0x000000ffff057224 */ /* 0x000fc600078e0016 */
[----:B------:R-:W-:-:S04]  /*35f60*/  SHF.R.U32.HI R0, RZ, 0x1f, R0 ;  /* 0x0000001fff007819 */ /* 0x000fc80000011600 */
[----:B------:R-:W-:Y:S01]  /*35f70*/  IADD3 R18, P0, P2, R18, -R0, -R9 ;  /* 0x8000000012127210 */ /* 0x000fe20007a1e809 */
[----:B------:R-:W-:-:S03]  /*35f80*/  IMAD.MOV.U32 R9, RZ, RZ, R27 ;  /* 0x000000ffff097224 */ /* 0x000fc600078e001b */
[----:B------:R-:W-:-:S04]  /*35f90*/  IADD3.X R0, PT, PT, RZ, -0x1, R4, P0, P2 ;  /* 0xffffffffff007810 */ /* 0x000fc800007e4404 */
[----:B------:R-:W-:-:S04]  /*35fa0*/  SHF.R.U32.HI R0, RZ, 0x1f, R0 ;  /* 0x0000001fff007819 */ /* 0x000fc80000011600 */
[----:B0-----:R-:W-:Y:S01]  /*35fb0*/  IADD3 R21, P0, P2, R21, -R0, -R6 ;  /* 0x8000000015157210 */ /* 0x001fe20007a1e806 */
        /* <DEDUP_REMOVED lines=8> */
.L_x_147:
[C---:B------:R-:W-:Y:S01]  /*36040*/  IMAD.WIDE.U32 R22, R17.reuse, R17, RZ ;  /* 0x0000001111167225 */ /* 0x040fe200078e00ff */
[----:B------:R-:W-:Y:S02]  /*36050*/  MOV R61, RZ ;  /* 0x000000ff003d7202 */ /* 0x000fe40000000f00 */
[----:B------:R-:W-:Y:S01]  /*36060*/  MOV R79, RZ ;  /* 0x000000ff004f7202 */ /* 0x000fe20000000f00 */
[----:B0-----:R-:W-:Y:S01]  /*36070*/  IMAD.MOV.U32 R25, RZ, RZ, RZ ;  /* 0x000000ffff197224 */ /* 0x001fe200078e00ff */
        /* <DEDUP_REMOVED lines=11> */
[----:B------:R-:W-:Y:S01]  /*36130*/  IMAD.MOV.U32 R27, RZ, RZ, RZ ;  /* 0x000000ffff1b7224 */ /* 0x000fe200078e00ff */
[----:B------:R-:W-:Y:S01]  /*36140*/  IADD3.X R63, PT, PT, RZ, RZ, RZ, P0, !PT ;  /* 0x000000ffff3f7210 */ /* 0x000fe200007fe4ff */
[----:B------:R-:W-:Y:S02]  /*36150*/  IMAD.MOV.U32 R21, RZ, RZ, RZ ;  /* 0x000000ffff157224 */ /* 0x000fe400078e00ff */
        /* <DEDUP_REMOVED lines=19> */
[----:B------:R-:W-:Y:S02]  /*36290*/  IADD3 R66, P0, PT, R60, R63, RZ ;  /* 0x0000003f3c427210 */ /* 0x000fe40007f1e0ff */
[----:B------:R-:W-:Y:S01]  /*362a0*/  MOV R63, RZ ;  /* 0x000000ff003f7202 */ /* 0x000fe20000000f00 */
[----:B------:R-:W-:Y:S01]  /*362b0*/  IMAD.MOV.U32 R60, RZ, RZ, R64 ;  /* 0x000000ffff3c7224 */ /* 0x000fe200078e0040 */
[----:B------:R-:W-:Y:S01]  /*362c0*/  IADD3 R68, P2, PT, R62, R65, RZ ;  /* 0x000000413e447210 */ /* 0x000fe20007f5e0ff */
[----:B------:R-:W-:Y:S02]  /*362d0*/  IMAD.X R67, RZ, RZ, RZ, P0 ;  /* 0x000000ffff437224 */ /* 0x000fe400000e06ff */
[----:B------:R-:W-:Y:S02]  /*362e0*/  IMAD.MOV.U32 R62, RZ, RZ, R61 ;  /* 0x000000ffff3e7224 */ /* 0x000fe400078e003d */
[----:B------:R-:W-:-:S02]  /*362f0*/  IMAD.X R69, RZ, RZ, RZ, P2 ;  /* 0x000000ffff457224 */ /* 0x000fc400010e06ff */
        /* <DEDUP_REMOVED lines=103> */
[----:B------:R-:W-:Y:S01]  /*36970*/  IMAD.X R71, RZ, RZ, RZ, P0 ;  /* 0x000000ffff477224 */ /* 0x000fe200000e06ff */
[----:B------:R-:W-:Y:S01]  /*36980*/  IADD3 R76, P2, PT, R72, R75, RZ ;  /* 0x0000004b484c7210 */ /* 0x000fe20007f5e0ff */
[----:B------:R-:W-:-:S04]  /*36990*/  IMAD.WIDE.U32 R16, R16, R11, R78 ;  /* 0x0000000b10107225 */ /* 0x000fc800078e004e */
[----:B------:R-:W-:Y:S02]  /*369a0*/  IMAD.X R75, RZ, RZ, RZ, P3 ;  /* 0x000000ffff4b7224 */ /* 0x000fe400018e06ff */
[----:B------:R-:W-:Y:S02]  /*369b0*/  IMAD.X R77, RZ, RZ, RZ, P2 ;  /* 0x000000ffff4d7224 */ /* 0x000fe400010e06ff */
[----:B------:R-:W-:-:S04]  /*369c0*/  IMAD.WIDE.U32 R72, R12, R11, R70 ;  /* 0x0000000b0c487225 */ /* 0x000fc800078e0046 */
[----:B------:R-:W-:-:S04]  /*369d0*/  IMAD.WIDE.U32 R74, R14, R10, R74 ;  /* 0x0000000a0e4a7225 */ /* 0x000fc800078e004a */
[----:B------:R-:W-:Y:S01]  /*369e0*/  IMAD.WIDE.U32 R70, R13, R13, R76 ;  /* 0x0000000d0d467225 */ /* 0x000fe200078e004c */
[----:B------:R-:W-:Y:S02]  /*369f0*/  IADD3 R78, P3, PT, R74, R17, RZ ;  /* 0x000000114a4e7210 */ /* 0x000fe40007f7e0ff */
[----:B------:R-:W-:Y:S02]  /*36a00*/  MOV R17, RZ ;  /* 0x000000ff00117202 */ /* 0x000fe40000000f00 */
[----:B------:R-:W-:Y:S01]  /*36a10*/  IADD3 R74, P0, PT, R72, R71, RZ ;  /* 0x00000047484a7210 */ /* 0x000fe20007f1e0ff */
[----:B------:R-:W-:Y:S01]  /*36a20*/  IMAD.X R79, RZ, RZ, RZ, P3 ;  /* 0x000000ffff4f7224 */ /* 0x000fe200018e06ff */
[----:B------:R-:W-:Y:S02]  /*36a30*/  IADD3 R76, P2, PT, R70, R75, RZ ;  /* 0x0000004b464c7210 */ /* 0x000fe40007f5e0ff */
[----:B------:R-:W-:Y:S01]  /*36a40*/  IADD3.X R75, PT, PT, RZ, RZ, RZ, P0, !PT ;  /* 0x000000ffff4b7210 */ /* 0x000fe200007fe4ff */
[----:B------:R-:W-:-:S04]  /*36a50*/  IMAD.WIDE.U32 R70, R15, R11, R78 ;  /* 0x0000000b0f467225 */ /* 0x000fc800078e004e */
[----:B------:R-:W-:Y:S02]  /*36a60*/  IMAD.X R77, RZ, RZ, RZ, P2 ;  /* 0x000000ffff4d7224 */ /* 0x000fe400010e06ff */
[----:B------:R-:W-:-:S04]  /*36a70*/  IMAD.WIDE.U32 R74, R13, R10, R74 ;  /* 0x0000000a0d4a7225 */ /* 0x000fc800078e004a */
[----:B------:R-:W-:Y:S01]  /*36a80*/  IMAD.WIDE.U32 R76, R12, R10, R76 ;  /* 0x0000000a0c4c7225 */ /* 0x000fe200078e004c */
[----:B------:R-:W-:-:S03]  /*36a90*/  IADD3 R72, P0, PT, R73, R75, RZ ;  /* 0x0000004b49487210 */ /* 0x000fc60007f1e0ff */
        /* <DEDUP_REMOVED lines=10> */
[----:B------:R-:W-:Y:S01]  /*36b40*/  IMAD.IADD R15, R22, 0x1, R78 ;  /* 0x00000001160f7824 */ /* 0x000fe200078e024e */
[----:B------:R-:W-:Y:S01]  /*36b50*/  IADD3 R74, P2, PT, R72, R75, RZ ;  /* 0x0000004b484a7210 */ /* 0x000fe20007f5e0ff */
        /* <DEDUP_REMOVED lines=14> */
[----:B------:R-:W-:Y:S02]  /*36c40*/  IMAD.IADD R76, R77, 0x1, R76 ;  /* 0x000000014d4c7824 */ /* 0x000fe400078e024c */
[----:B------:R-:W-:Y:S01]  /*36c50*/  IMAD.X R25, RZ, RZ, RZ, P0 ;  /* 0x000000ffff197224 */ /* 0x000fe200000e06ff */
[----:B------:R-:W-:Y:S01]  /*36c60*/  IADD3.X R73, PT, PT, RZ, RZ, RZ, P2, !PT ;  /* 0x000000ffff497210 */ /* 0x000fe200017fe4ff */
[----:B------:R-:W-:Y:S01]  /*36c70*/  IMAD.MOV.U32 R77, RZ, RZ, RZ ;  /* 0x000000ffff4d7224 */ /* 0x000fe200078e00ff */
[----:B------:R-:W-:Y:S01]  /*36c80*/  ISETP.GE.U32.AND P0, PT, R16, R17, PT ;  /* 0x000000111000720c */ /* 0x000fe20003f06070 */
[----:B------:R-:W-:Y:S01]  /*36c90*/  IMAD.WIDE.U32 R12, R13, R11, R24 ;  /* 0x0000000b0d0c7225 */ /* 0x000fe200078e0018 */
[----:B------:R-:W-:-:S03]  /*36ca0*/  IADD3.X R17, PT, PT, RZ, RZ, RZ, P3, P4 ;  /* 0x000000ffff117210 */ /* 0x000fc60001fe84ff */
[----:B------:R-:W-:-:S04]  /*36cb0*/  IMAD.WIDE.U32 R24, R14, 0x3d1, R76 ;  /* 0x000003d10e187825 */ /* 0x000fc800078e004c */
[----:B------:R-:W-:Y:S01]  /*36cc0*/  IMAD.MOV.U32 R75, RZ, RZ, RZ ;  /* 0x000000ffff4b7224 */ /* 0x000fe200078e00ff */
[----:B------:R-:W-:Y:S01]  /*36cd0*/  IADD3 R18, P2, P3, R24, R17, R26 ;  /* 0x0000001118127210 */ /* 0x000fe20007b5e01a */
[----:B------:R-:W-:Y:S01]  /*36ce0*/  IMAD.WIDE.U32 R72, R10, R11, R72 ;  /* 0x0000000b0a487225 */ /* 0x000fe200078e0048 */
[----:B------:R-:W-:-:S03]  /*36cf0*/  SEL R17, RZ, 0x1, P0 ;  /* 0x00000001ff117807 */ /* 0x000fc60000000000 */
[----:B------:R-:W-:Y:S01]  /*36d00*/  IMAD.IADD R74, R25, 0x1, R75 ;  /* 0x00000001194a7824 */ /* 0x000fe200078e024b */
[----:B------:R-:W-:Y:S02]  /*36d10*/  MOV R75, RZ ;  /* 0x000000ff004b7202 */ /* 0x000fe40000000f00 */
[----:B------:R-:W-:Y:S02]  /*36d20*/  IADD3 R24, P0, PT, R72, R13, RZ ;  /* 0x0000000d48187210 */ /* 0x000fe40007f1e0ff */
[----:B------:R-:W-:Y:S01]  /*36d30*/  IADD3.X R13, PT, PT, RZ, RZ, RZ, P2, P3 ;  /* 0x000000ffff0d7210 */ /* 0x000fe200017e64ff */
[----:B------:R-:W-:Y:S01]  /*36d40*/  IMAD.WIDE.U32 R26, R22, 0x3d1, R74 ;  /* 0x000003d1161a7825 */ /* 0x000fe200078e004a */
[----:B------:R-:W-:Y:S02]  /*36d50*/  IADD3 R70, P3, P4, R70, R18, R17 ;  /* 0x0000001246467210 */ /* 0x000fe40007c7e011 */
[----:B------:R-:W-:Y:S01]  /*36d60*/  MOV R17, RZ ;  /* 0x000000ff00117202 */ /* 0x000fe20000000f00 */
[----:B------:R-:W-:Y:S01]  /*36d70*/  IMAD.X R25, RZ, RZ, RZ, P0 ;  /* 0x000000ffff197224 */ /* 0x000fe200000e06ff */
[----:B------:R-:W-:Y:S01]  /*36d80*/  IADD3 R60, P0, P2, R26, R13, R60 ;  /* 0x0000000d1a3c7210 */ /* 0x000fe20007a1e03c */
[----:B------:R-:W-:Y:S01]  /*36d90*/  IMAD.IADD R74, R27, 0x1, R21 ;  /* 0x000000011b4a7824 */ /* 0x000fe200078e0215 */
[----:B------:R-:W-:Y:S01]  /*36da0*/  IADD3.X R63, PT, PT, RZ, RZ, RZ, P3, P4 ;  /* 0x000000ffff3f7210 */ /* 0x000fe20001fe84ff */
[----:B------:R-:W-:Y:S01]  /*36db0*/  IMAD.WIDE.U32 R24, R10, R11, R24 ;  /* 0x0000000b0a187225 */ /* 0x000fe200078e0018 */
[----:B------:R-:W-:Y:S01]  /*36dc0*/  IADD3.X R13, PT, PT, RZ, RZ, RZ, P0, P2 ;  /* 0x000000ffff0d7210 */ /* 0x000fe200007e44ff */
[----:B------:R-:W0:Y:S01]  /*36dd0*/  LDC R18, c[0x3][0x1c] ;  /* 0x00c00700ff127b82 */ /* 0x000e220000000800 */
[----:B------:R-:W-:Y:S01]  /*36de0*/  IADD3 R63, P4, P5, R14, R63, R60 ;  /* 0x0000003f0e3f7210 */ /* 0x000fe20007d9e03c */
        /* <DEDUP_REMOVED lines=13> */
[----:B------:R-:W-:Y:S01]  /*36ec0*/  IMAD.IADD R26, R27, 0x1, R17 ;  /* 0x000000011b1a7824 */ /* 0x000fe200078e0211 */
[----:B------:R-:W-:Y:S01]  /*36ed0*/  IADD3.X R17, PT, PT, RZ, RZ, RZ, P2, P0 ;  /* 0x000000ffff117210 */ /* 0x000fe200017e04ff */
[----:B------:R-:W-:Y:S01]  /*36ee0*/  IMAD.MOV.U32 R27, RZ, RZ, RZ ;  /* 0x000000ffff1b7224 */ /* 0x000fe200078e00ff */
[----:B------:R-:W-:Y:S01]  /*36ef0*/  IADD3 R22, P3, P4, R12, R13, R22 ;  /* 0x0000000d0c167210 */ /* 0x000fe20007c7e016 */
[----:B------:R-:W-:-:S03]  /*36f00*/  IMAD.WIDE.U32 R12, R10, 0x3d1, R26 ;  /* 0x000003d10a0c7825 */ /* 0x000fc600078e001a */
[----:B------:R-:W-:Y:S02]  /*36f10*/  IADD3.X R25, PT, PT, RZ, RZ, RZ, P3, P4 ;  /* 0x000000ffff197210 */ /* 0x000fe40001fe84ff */
[----:B------:R-:W-:Y:S02]  /*36f20*/  IADD3 R66, P0, P2, R12, R17, R66 ;  /* 0x000000110c427210 */ /* 0x000fe40007a1e042 */
[----:B------:R-:W-:Y:S01]  /*36f30*/  IADD3 R12, PT, PT, R13, R21, RZ ;  /* 0x000000150d0c7210 */ /* 0x000fe20007ffe0ff */
        /* <DEDUP_REMOVED lines=34> */
[----:B0-----:R-:W-:-:S13]  /*37160*/  ISETP.GE.U32.AND P0, PT, R11, R18, PT ;  /* 0x000000120b00720c */ /* 0x001fda0003f06070 */
[----:B------:R-:W-:Y:S05]  /*37170*/  @!P0 BRA `(.L_x_150) ;  /* 0x00000004002c8947 */ /* 0x000fea0003800000 */
[----:B------:R-:W0:Y:S01]  /*37180*/  LDC R18, c[0x3][0x1c] ;  /* 0x00c00700ff127b82 */ /* 0x000e220000000800 */
[----:B------:R-:W-:Y:S01]  /*37190*/  IMAD.MOV.U32 R27, RZ, RZ, R17 ;  /* 0x000000ffff1b7224 */ /* 0x000fe200078e0011 */
[----:B------:R-:W-:Y:S01]  /*371a0*/  MOV R25, R15 ;  /* 0x0000000f00197202 */ /* 0x000fe20000000f00 */
[----:B------:R-:W-:Y:S01]  /*371b0*/  IMAD.MOV.U32 R26, RZ, RZ, R16 ;  /* 0x000000ffff1a7224 */ /* 0x000fe200078e0010 */
[----:B---3--:R-:W3:Y:S01]  /*371c0*/  LDCU UR5, c[0x3][0x18] ;  /* 0x00c00300ff0577ac */ /* 0x008ee20008000800 */
[----:B------:R-:W-:Y:S02]  /*371d0*/  IMAD.MOV.U32 R24, RZ, RZ, R14 ;  /* 0x000000ffff187224 */ /* 0x000fe400078e000e */
[----:B------:R-:W-:Y:S01]  /*371e0*/  IMAD.MOV.U32 R23, RZ, RZ, R12 ;  /* 0x000000ffff177224 */ /* 0x000fe200078e000c */
[----:B-1----:R-:W1:Y:S01]  /*371f0*/  LDCU UR9, c[0x3][0x8] ;  /* 0x00c00100ff0977ac */ /* 0x002e620008000800 */
[----:B------:R-:W-:Y:S02]  /*37200*/  IMAD.MOV.U32 R22, RZ, RZ, R13 ;  /* 0x000000ffff167224 */ /* 0x000fe400078e000d */
[----:B------:R-:W-:Y:S01]  /*37210*/  IMAD.MOV.U32 R21, RZ, RZ, R10 ;  /* 0x000000ffff157224 */ /* 0x000fe200078e000a */
[----:B--2-4-:R-:W2:Y:S01]  /*37220*/  LDCU UR7, c[0x3][0x10] ;  /* 0x00c00200ff0777ac */ /* 0x014ea20008000800 */
[----:B------:R-:W4:Y:S01]  /*37230*/  LDCU UR8, c[0x3][0xc] ;  /* 0x00c00180ff0877ac */ /* 0x000f220008000800 */
[----:B------:R-:W0:Y:S01]  /*37240*/  LDCU UR6, c[0x3][0x14] ;  /* 0x00c00280ff0677ac */ /* 0x000e220008000800 */
[----:B------:R-:W0:Y:S03]  /*37250*/  LDCU.64 UR12, c[0x3][URZ] ;  /* 0x00c00000ff0c77ac */ /* 0x000e260008000a00 */
.L_x_152:
[----:B0-----:R-:W-:-:S13]  /*37260*/  ISETP.GT.U32.AND P0, PT, R11, R18, PT ;  /* 0x000000120b00720c */ /* 0x001fda0003f04070 */
[----:B------:R-:W-:Y:S05]  /*37270*/  @P0 BRA `(.L_x_151) ;  /* 0x00000000005c0947 */ /* 0x000fea0003800000 */
[----:B---3--:R-:W-:-:S13]  /*37280*/  ISETP.LT.U32.AND P0, PT, R10, UR5, PT ;  /* 0x000000050a007c0c */ /* 0x008fda000bf01070 */
[----:B------:R-:W-:Y:S05]  /*37290*/  @P0 BRA `(.L_x_150) ;  /* 0x0000000000e40947 */ /* 0x000fea0003800000 */
[----:B------:R-:W-:-:S13]  /*372a0*/  ISETP.LE.U32.AND P0, PT, R10, UR5, PT ;  /* 0x000000050a007c0c */ /* 0x000fda000bf03070 */
[----:B------:R-:W-:Y:S05]  /*372b0*/  @!P0 BRA `(.L_x_151) ;  /* 0x00000000004c8947 */ /* 0x000fea0003800000 */
[----:B------:R-:W-:-:S13]  /*372c0*/  ISETP.LT.U32.AND P0, PT, R13, UR6, PT ;  /* 0x000000060d007c0c */ /* 0x000fda000bf01070 */
[----:B------:R-:W-:Y:S05]  /*372d0*/  @P0 BRA `(.L_x_150) ;  /* 0x0000000000d40947 */ /* 0x000fea0003800000 */
[----:B------:R-:W-:-:S13]  /*372e0*/  ISETP.LE.U32.AND P0, PT, R13, UR6, PT ;  /* 0x000000060d007c0c */ /* 0x000fda000bf03070 */
[----:B------:R-:W-:Y:S05]  /*372f0*/  @!P0 BRA `(.L_x_151) ;  /* 0x00000000003c8947 */ /* 0x000fea0003800000 */
[----:B--2---:R-:W-:-:S13]  /*37300*/  ISETP.LT.U32.AND P0, PT, R12, UR7, PT ;  /* 0x000000070c007c0c */ /* 0x004fda000bf01070 */
[----:B------:R-:W-:Y:S05]  /*37310*/  @P0 BRA `(.L_x_150) ;  /* 0x0000000000c40947 */ /* 0x000fea0003800000 */
[----:B------:R-:W-:-:S13]  /*37320*/  ISETP.LE.U32.AND P0, PT, R12, UR7, PT ;  /* 0x000000070c007c0c */ /* 0x000fda000bf03070 */
[----:B------:R-:W-:Y:S05]  /*37330*/  @!P0 BRA `(.L_x_151) ;  /* 0x00000000002c8947 */ /* 0x000fea0003800000 */
[----:B----4-:R-:W-:-:S13]  /*37340*/  ISETP.LT.U32.AND P0, PT, R14, UR8, PT ;  /* 0x000000080e007c0c */ /* 0x010fda000bf01070 */
        /* <DEDUP_REMOVED lines=10> */
.L_x_151:
[----:B------:R-:W0:Y:S08]  /*373f0*/  LDC.64 R12, c[0x3][RZ] ;  /* 0x00c00000ff0c7b82 */ /* 0x000e300000000a00 */
[----:B------:R-:W5:Y:S08]  /*37400*/  LDC.64 R14, c[0x3][0x8] ;  /* 0x00c00200ff0e7b82 */ /* 0x000f700000000a00 */
[----:B------:R-:W1:Y:S01]  /*37410*/  LDC.64 R16, c[0x3][0x10] ;  /* 0x00c00400ff107b82 */ /* 0x000e620000000a00 */
[----:B0-----:R-:W-:Y:S01]  /*37420*/  IADD3 R27, P0, PT, R27, -R12, RZ ;  /* 0x8000000c1b1b7210 */ /* 0x001fe20007f1e0ff */
[----:B------:R-:W-:-:S03]  /*37430*/  IMAD.MOV.U32 R12, RZ, RZ, -0x1 ;  /* 0xffffffffff0c7424 */ /* 0x000fc600078e00ff */
[----:B------:R-:W-:-:S04]  /*37440*/  IADD3.X R10, PT, PT, RZ, -0x1, RZ, P0, !PT ;  /* 0xffffffffff0a7810 */ /* 0x000fc800007fe4ff */
        /* <DEDUP_REMOVED lines=8> */
[----:B------:R-:W-:Y:S01]  /*374d0*/  IADD3 R24, P0, P2, R24, -R10, -R15 ;  /* 0x8000000a18187210 */ /* 0x000fe20007a1e80f */
[----:B------:R-:W-:-:S03]  /*374e0*/  IMAD.MOV.U32 R15, RZ, RZ, R25 ;  /* 0x000000ffff0f7224 */ /* 0x000fc600078e0019 */
[----:B------:R-:W-:-:S04]  /*374f0*/  IADD3.X R13, PT, PT, RZ, -0x1, R12, P0, P2 ;  /* 0xffffffffff0d7810 */ /* 0x000fc800007e440c */
[----:B------:R-:W-:-:S04]  /*37500*/  SHF.R.U32.HI R13, RZ, 0x1f, R13 ;  /* 0x0000001fff0d7819 */ /* 0x000fc8000001160d */
[----:B-1----:R-:W-:Y:S01]  /*37510*/  IADD3 R23, P0, P2, R23, -R13, -R16 ;  /* 0x8000000d17177210 */ /* 0x002fe20007a1e810 */
[----:B------:R-:W-:-:S03]  /*37520*/  IMAD.MOV.U32 R16, RZ, RZ, R26 ;  /* 0x000000ffff107224 */ /* 0x000fc600078e001a */
[----:B------:R-:W-:-:S04]  /*37530*/  IADD3.X R10, PT, PT, RZ, -0x1, R12, P0, P2 ;  /* 0xffffffffff0a7810 */ /* 0x000fc800007e440c */
[----:B------:R-:W-:-:S04]  /*37540*/  SHF.R.U32.HI R10, RZ, 0x1f, R10 ;  /* 0x0000001fff0a7819 */ /* 0x000fc8000001160a */
[----:B------:R-:W-:Y:S01]  /*37550*/  IADD3 R22, P0, P2, R22, -R10, -R17 ;  /* 0x8000000a16167210 */ /* 0x000fe20007a1e811 */
[----:B------:R-:W-:-:S03]  /*37560*/  IMAD.MOV.U32 R17, RZ, RZ, R27 ;  /* 0x000000ffff117224 */ /* 0x000fc600078e001b */
[----:B------:R-:W-:Y:S01]  /*37570*/  IADD3.X R10, PT, PT, RZ, -0x1, R12, P0, P2 ;  /* 0xffffffffff0a7810 */ /* 0x000fe200007e440c */
[----:B------:R-:W-:-:S03]  /*37580*/  IMAD.MOV.U32 R13, RZ, RZ, R22 ;  /* 0x000000ffff0d7224 */ /* 0x000fc600078e0016 */
[----:B------:R-:W-:-:S04]  /*37590*/  SHF.R.U32.HI R10, RZ, 0x1f, R10 ;  /* 0x0000001fff0a7819 */ /* 0x000fc8000001160a */
[----:B0-----:R-:W-:Y:S02]  /*375a0*/  IADD3 R21, P0, P2, R21, -R10, -R14 ;  /* 0x8000000a15157210 */ /* 0x001fe40007a1e80e */
        /* <DEDUP_REMOVED lines=8> */
.L_x_150:
[----:B------:R-:W-:Y:S01]  /*37630*/  SHF.R.U32.HI R20, RZ, 0x1, R20 ;  /* 0x00000001ff147819 */ /* 0x000fe20000011614 */
[----:B------:R-:W-:Y:S06]  /*37640*/  BRA.U UP0, `(.L_x_153) ;  /* 0xffffffd100ec7547 */ /* 0x000fec000b83ffff */
[----:B------:R-:W-:Y:S05]  /*37650*/  @P1 BRA `(.L_x_154) ;  /* 0xffffffd000d41947 */ /* 0x000fea000383ffff */
[----:B------:R-:W-:Y:S02]  /*37660*/  HFMA2 R13, -RZ, RZ, 0, 0 ;  /* 0x00000000ff0d7431 */ /* 0x000fe400000001ff */
[----:B------:R-:W-:-:S04]  /*37670*/  IMAD.WIDE.U32 R10, R9, R9, RZ ;  /* 0x00000009090a7225 */ /* 0x000fc800078e00ff */
[----:B------:R-:W-:Y:S02]  /*37680*/  HFMA2 R67, -RZ, RZ, 0, 0 ;  /* 0x00000000ff437431 */ /* 0x000fe400000001ff */
[----:B------:R-:W-:Y:S02]  /*37690*/  IMAD.MOV.U32 R12, RZ, RZ, R11 ;  /* 0x000000ffff0c7224 */ /* 0x000fe400078e000b */
        /* <DEDUP_REMOVED lines=19> */
[----:B------:R-:W-:-:S04]  /*377d0*/  IMAD.WIDE.U32 R16, R9, R5, R16 ;  /* 0x0000000509107225 */ /* 0x000fc800078e0010 */
[----:B------:R-:W-:Y:S02]  /*377e0*/  IMAD.X R23, RZ, RZ, RZ, P0 ;  /* 0x000000ffff177224 */ /* 0x000fe400000e06ff */
[----:B------:R-:W-:-:S04]  /*377f0*/  IMAD.WIDE.U32 R14, R9, R7, R14 ;  /* 0x00000007090e7225 */ /* 0x000fc800078e000e */
[----:B------:R-:W-:-:S04]  /*37800*/  IMAD.WIDE.U32 R20, R8, R7, R22 ;  /* 0x0000000708147225 */ /* 0x000fc800078e0016 */
[----:B------:R-:W-:Y:S01]  /*37810*/  IMAD.MOV.U32 R71, RZ, RZ, RZ ;  /* 0x000000ffff477224 */ /* 0x000fe200078e00ff */
[----:B------:R-:W-:Y:S01]  /*37820*/  IADD3 R22, P0, PT, R16, R21, RZ ;  /* 0x0000001510167210 */ /* 0x000fe20007f1e0ff */
[----:B------:R-:W-:Y:S02]  /*37830*/  IMAD.MOV.U32 R16, RZ, RZ, R17 ;  /* 0x000000ffff107224 */ /* 0x000fe400078e0011 */
[----:B------:R-:W-:Y:S01]  /*37840*/  HFMA2 R17, -RZ, RZ, 0, 0 ;  /* 0x00000000ff117431 */ /* 0x000fe200000001ff */
[----:B------:R-:W-:Y:S01]  /*37850*/  IADD3 R24, P1, PT, R20, R15, RZ ;  /* 0x0000000f14187210 */ /* 0x000fe20007f3e0ff */
[----:B------:R-:W-:Y:S02]  /*37860*/  IMAD.MOV.U32 R13, RZ, RZ, RZ ;  /* 0x000000ffff0d7224 */ /* 0x000fe400078e00ff */
[----:B------:R-:W-:Y:S02]  /*37870*/  IMAD.X R23, RZ, RZ, RZ, P0 ;  /* 0x000000ffff177224 */ /* 0x000fe400000e06ff */
[----:B------:R-:W-:-:S02]  /*37880*/  IMAD.X R25, RZ, RZ, RZ, P1 ;  /* 0x000000ffff197224 */ /* 0x000fc400008e06ff */
        /* <DEDUP_REMOVED lines=17> */
[----:B------:R-:W-:Y:S01]  /*379a0*/  MOV R22, R21 ;  /* 0x0000001500167202 */ /* 0x000fe20000000f00 */
[----:B------:R-:W-:Y:S01]  /*379b0*/  IMAD.X R27, RZ, RZ, RZ, P0 ;  /* 0x000000ffff1b7224 */ /* 0x000fe200000e06ff */
        /* <DEDUP_REMOVED lines=63> */
[----:B------:R-:W-:-:S03]  /*37db0*/  IMAD.WIDE.U32 R62, R5, R5, R24 ;  /* 0x00000005053e7225 */ /* 0x000fc600078e0018 */
[----:B------:R-:W-:Y:S01]  /*37dc0*/  IADD3.X R27, PT, PT, RZ, RZ, RZ, P0, !PT ;  /* 0x000000ffff1b7210 */ /* 0x000fe200007fe4ff */
        /* <DEDUP_REMOVED lines=38> */
[----:B------:R-:W-:-:S03]  /*38030*/  IMAD.WIDE.U32 R72, R68, 0x3d1, RZ ;  /* 0x000003d144487825 */ /* 0x000fc600078e00ff */
[----:B------:R-:W-:Y:S01]  /*38040*/  IADD3.X R71, PT, PT, RZ, RZ, RZ, P2, !PT ;  /* 0x000000ffff477210 */ /* 0x000fe200017fe4ff */
[----:B------:R-:W-:Y:S02]  /*38050*/  IMAD.X R67, RZ, RZ, RZ, P0 ;  /* 0x000000ffff437224 */ /* 0x000fe400000e06ff */
[----:B------:R-:W-:Y:S02]  /*38060*/  IMAD.X R61, RZ, RZ, RZ, P1 ;  /* 0x000000ffff3d7224 */ /* 0x000fe400008e06ff */
[----:B------:R-:W-:Y:S02]  /*38070*/  IMAD.IADD R11, R10, 0x1, R72 ;  /* 0x000000010a0b7824 */ /* 0x000fe400078e0248 */
[----:B------:R-:W-:-:S03]  /*38080*/  IMAD.WIDE.U32 R64, R4, R0, R66 ;  /* 0x0000000004407225 */ /* 0x000fc600078e0042 */
[----:B------:R-:W-:Y:S01]  /*38090*/  ISETP.GE.U32.AND P0, PT, R11, R10, PT ;  /* 0x0000000a0b00720c */ /* 0x000fe20003f06070 */
[----:B------:R-:W-:Y:S01]  /*380a0*/  IMAD.WIDE.U32 R66, R5, R0, R60 ;  /* 0x0000000005427225 */ /* 0x000fe200078e003c */
[----:B------:R-:W-:Y:S02]  /*380b0*/  IADD3 R62, P1, PT, R63, R65, RZ ;  /* 0x000000413f3e7210 */ /* 0x000fe40007f3e0ff */
[----:B------:R-:W-:Y:S01]  /*380c0*/  SEL R15, RZ, 0x1, P0 ;  /* 0x00000001ff0f7807 */ /* 0x000fe20000000000 */
[----:B------:R-:W-:Y:S01]  /*380d0*/  IMAD.WIDE.U32 R60, R7, R3, R70 ;  /* 0x00000003073c7225 */ /* 0x000fe200078e0046 */
[----:B------:R-:W-:Y:S02]  /*380e0*/  IADD3 R64, P2, PT, R64, R67, RZ ;  /* 0x0000004340407210 */ /* 0x000fe40007f5e0ff */
[----:B------:R-:W-:Y:S01]  /*380f0*/  IADD3.X R63, PT, PT, RZ, RZ, RZ, P1, !PT ;  /* 0x000000ffff3f7210 */ /* 0x000fe20000ffe4ff */
[----:B------:R-:W-:Y:S01]  /*38100*/  IMAD.IADD R70, R73, 0x1, R13 ;  /* 0x0000000149467824 */ /* 0x000fe200078e020d */
[----:B------:R-:W-:Y:S01]  /*38110*/  IADD3 R66, P3, PT, R66, R61, RZ ;  /* 0x0000003d42427210 */ /* 0x000fe20007f7e0ff */
[----:B------:R-:W-:-:S02]  /*38120*/  IMAD.MOV.U32 R71, RZ, RZ, RZ ;  /* 0x000000ffff477224 */ /* 0x000fc400078e00ff */
[----:B------:R-:W-:Y:S02]  /*38130*/  IMAD.X R65, RZ, RZ, RZ, P2 ;  /* 0x000000ffff417224 */ /* 0x000fe400010e06ff */
[----:B------:R-:W-:-:S04]  /*38140*/  IMAD.WIDE.U32 R70, R60, 0x3d1, R70 ;  /* 0x000003d13c467825 */ /* 0x000fc800078e0046 */
[----:B------:R-:W-:Y:S01]  /*38150*/  IMAD.X R67, RZ, RZ, RZ, P3 ;  /* 0x000000ffff437224 */ /* 0x000fe200018e06ff */
[----:B------:R-:W-:Y:S01]  /*38160*/  IADD3 R15, P0, P3, R70, R12, R15 ;  /* 0x0000000c460f7210 */ /* 0x000fe20007b1e00f */
[----:B------:R-:W-:Y:S02]  /*38170*/  IMAD.MOV.U32 R70, RZ, RZ, RZ ;  /* 0x000000ffff467224 */ /* 0x000fe400078e00ff */
[----:B------:R-:W-:Y:S01]  /*38180*/  IMAD.WIDE.U32 R62, R4, R3, R62 ;  /* 0x00000003043e7225 */ /* 0x000fe200078e003e */
[----:B------:R-:W-:-:S03]  /*38190*/  IADD3 R2, PT, PT, R68, R15, RZ ;  /* 0x0000000f44027210 */ /* 0x000fc60007ffe0ff */
[----:B------:R-:W-:-:S04]  /*381a0*/  IMAD.WIDE.U32 R64, R4, R0, R64 ;  /* 0x0000000004407225 */ /* 0x000fc800078e0040 */
[----:B------:R-:W-:Y:S01]  /*381b0*/  IMAD.WIDE.U32 R12, R6, R3, R66 ;  /* 0x00000003060c7225 */ /* 0x000fe200078e0042 */
[----:B------:R-:W-:-:S03]  /*381c0*/  IADD3 R66, P1, PT, R62, R65, RZ ;  /* 0x000000413e427210 */ /* 0x000fc60007f3e0ff */
[----:B------:R-:W-:Y:S01]  /*381d0*/  IMAD.IADD R70, R71, 0x1, R70 ;  /* 0x0000000147467824 */ /* 0x000fe200078e0246 */
[----:B------:R-:W-:Y:S01]  /*381e0*/  IADD3 R64, P2, PT, R64, R13, RZ ;  /* 0x0000000d40407210 */ /* 0x000fe20007f5e0ff */
[----:B------:R-:W-:Y:S01]  /*381f0*/  IMAD.MOV.U32 R71, RZ, RZ, RZ ;  /* 0x000000ffff477224 */ /* 0x000fe200078e00ff */
[----:B------:R-:W-:Y:S01]  /*38200*/  IADD3.X R13, PT, PT, RZ, RZ, RZ, P0, P3 ;  /* 0x000000ffff0d7210 */ /* 0x000fe200007e64ff */
[----:B------:R-:W-:Y:S01]  /*38210*/  IMAD.X R67, RZ, RZ, RZ, P1 ;  /* 0x000000ffff437224 */ /* 0x000fe200008e06ff */
[----:B------:R-:W-:Y:S01]  /*38220*/  ISETP.GE.U32.AND P0, PT, R2, R15, PT ;  /* 0x0000000f0200720c */ /* 0x000fe20003f06070 */
[----:B------:R-:W-:-:S04]  /*38230*/  IMAD.WIDE.U32 R68, R12, 0x3d1, R70 ;  /* 0x000003d10c447825 */ /* 0x000fc800078e0046 */
[----:B------:R-:W-:Y:S01]  /*38240*/  IMAD.X R65, RZ, RZ, RZ, P2 ;  /* 0x000000ffff417224 */ /* 0x000fe200010e06ff */
[----:B------:R-:W-:Y:S01]  /*38250*/  IADD3 R10, P2, P3, R68, R13, R14 ;  /* 0x0000000d440a7210 */ /* 0x000fe20007b5e00e */
[----:B------:R-:W-:Y:S01]  /*38260*/  IMAD.MOV.U32 R68, RZ, RZ, RZ ;  /* 0x000000ffff447224 */ /* 0x000fe200078e00ff */
[----:B------:R-:W-:Y:S01]  /*38270*/  SEL R13, RZ, 0x1, P0 ;  /* 0x00000001ff0d7807 */ /* 0x000fe20000000000 */
[----:B------:R-:W-:-:S03]  /*38280*/  IMAD.WIDE.U32 R14, R0, R0, R66 ;  /* 0x00000000000e7225 */ /* 0x000fc600078e0042 */
[----:B------:R-:W-:Y:S01]  /*38290*/  IADD3 R68, PT, PT, R69, R68, RZ ;  /* 0x0000004445447210 */ /* 0x000fe20007ffe0ff */
[----:B------:R-:W-:Y:S01]  /*382a0*/  IMAD.WIDE.U32 R64, R5, R3, R64 ;  /* 0x0000000305407225 */ /* 0x000fe200078e0040 */
[----:B------:R-:W-:Y:S02]  /*382b0*/  IADD3 R10, P0, P1, R60, R10, R13 ;  /* 0x0000000a3c0a7210 */ /* 0x000fe4000791e00d */
[----:B------:R-:W-:Y:S01]  /*382c0*/  IADD3 R62, P4, PT, R63, R15, RZ ;  /* 0x0000000f3f3e7210 */ /* 0x000fe20007f9e0ff */
        /* <DEDUP_REMOVED lines=8> */
[----:B------:R-:W-:Y:S01]  /*38350*/  IMAD.X R61, RZ, RZ, RZ, P5 ;  /* 0x000000ffff3d7224 */ /* 0x000fe200028e06ff */
[----:B------:R-:W-:Y:S01]  /*38360*/  IADD3 R66, PT, PT, R15, R67, RZ ;  /* 0x000000430f427210 */ /* 0x000fe20007ffe0ff */
[----:B------:R-:W-:Y:S01]  /*38370*/  IMAD.WIDE.U32 R14, R0, R3, R62 ;  /* 0x00000003000e7225 */ /* 0x000fe200078e003e */
[----:B------:R-:W-:Y:S02]  /*38380*/  IADD3 R27, P1, P0, R12, R27, R13 ;  /* 0x0000001b0c1b7210 */ /* 0x000fe4000783e00d */
[----:B------:R-:W-:Y:S01]  /*38390*/  IADD3.X R21, PT, PT, RZ, RZ, RZ, P2, P3 ;  /* 0x000000ffff157210 */ /* 0x000fe200017e64ff */
[----:B------:R-:W-:Y:S01]  /*383a0*/  IMAD.WIDE.U32 R16, R4, R3, R60 ;  /* 0x0000000304107225 */ /* 0x000fe200078e003c */
[----:B------:R-:W-:-:S03]  /*383b0*/  IADD3.X R65, PT, PT, RZ, RZ, RZ, P1, P0 ;  /* 0x000000ffff417210 */ /* 0x000fc60000fe04ff */
[----:B------:R-:W-:Y:S01]  /*383c0*/  IMAD.MOV.U32 R67, RZ, RZ, RZ ;  /* 0x000000ffff437224 */ /* 0x000fe200078e00ff */
[----:B------:R-:W-:Y:S01]  /*383d0*/  IADD3 R12, P4, PT, R14, R17, RZ ;  /* 0x000000110e0c7210 */ /* 0x000fe20007f9e0ff */
[----:B------:R-:W-:Y:S02]  /*383e0*/  IMAD.MOV.U32 R17, RZ, RZ, RZ ;  /* 0x000000ffff117224 */ /* 0x000fe400078e00ff */
[----:B------:R-:W-:-:S04]  /*383f0*/  IMAD.WIDE.U32 R60, R16, 0x3d1, R66 ;  /* 0x000003d1103c7825 */ /* 0x000fc800078e0042 */
[----:B------:R-:W-:Y:S01]  /*38400*/  IMAD.X R13, RZ, RZ, RZ, P4 ;  /* 0x000000ffff0d7224 */ /* 0x000fe200020e06ff */
[----:B------:R-:W-:Y:S01]  /*38410*/  IADD3 R21, P2, P3, R60, R21, R20 ;  /* 0x000000153c157210 */ /* 0x000fe20007b5e014 */
[----:B------:R-:W-:Y:S02]  /*38420*/  IMAD.IADD R20, R61, 0x1, R17 ;  /* 0x000000013d147824 */ /* 0x000fe400078e0211 */
[----:B------:R-:W-:Y:S01]  /*38430*/  IMAD.WIDE.U32 R12, R0, R3, R12 ;  /* 0x00000003000c7225 */ /* 0x000fe200078e000c */
[----:B------:R-:W-:Y:S02]  /*38440*/  IADD3 R65, P1, P0, R64, R65, R21 ;  /* 0x0000004140417210 */ /* 0x000fe4000783e015 */
[----:B------:R-:W-:Y:S02]  /*38450*/  MOV R21, RZ ;  /* 0x000000ff00157202 */ /* 0x000fe40000000f00 */
[----:B------:R-:W-:Y:S02]  /*38460*/  IADD3 R14, P4, PT, R15, R13, RZ ;  /* 0x0000000d0f0e7210 */ /* 0x000fe40007f9e0ff */
[----:B------:R-:W-:Y:S01]  /*38470*/  IADD3.X R13, PT, PT, RZ, RZ, RZ, P2, P3 ;  /* 0x000000ffff0d7210 */ /* 0x000fe200017e64ff */
[----:B------:R-:W-:Y:S01]  /*38480*/  IMAD.WIDE.U32 R20, R12, 0x3d1, R20 ;  /* 0x000003d10c147825 */ /* 0x000fe200078e0014 */
[----:B------:R-:W-:-:S03]  /*38490*/  IADD3.X R25, PT, PT, RZ, RZ, RZ, P1, P0 ;  /* 0x000000ffff197210 */ /* 0x000fc60000fe04ff */
[----:B------:R-:W-:Y:S01]  /*384a0*/  IMAD.X R15, RZ, RZ, RZ, P4 ;  /* 0x000000ffff0f7224 */ /* 0x000fe200020e06ff */
[----:B------:R-:W-:Y:S01]  /*384b0*/  IADD3 R22, P2, P3, R20, R13, R22 ;  /* 0x0000000d14167210 */ /* 0x000fe20007b5e016 */
[----:B------:R-:W-:Y:S02]  /*384c0*/  IMAD.IADD R20, R21, 0x1, R17 ;  /* 0x0000000115147824 */ /* 0x000fe400078e0211 */
[----:B------:R-:W-:Y:S01]  /*384d0*/  IMAD.WIDE.U32 R14, R3, R3, R14 ;  /* 0x00000003030e7225 */ /* 0x000fe200078e000e */
[----:B------:R-:W-:Y:S02]  /*384e0*/  IADD3 R25, P0, P1, R16, R25, R22 ;  /* 0x0000001910197210 */ /* 0x000fe4000791e016 */
[----:B------:R-:W-:Y:S01]  /*384f0*/  IADD3.X R13, PT, PT, RZ, RZ, RZ, P2, P3 ;  /* 0x000000ffff0d7210 */ /* 0x000fe200017e64ff */
[----:B------:R-:W-:Y:S01]  /*38500*/  IMAD.MOV.U32 R21, RZ, RZ, RZ ;  /* 0x000000ffff157224 */ /* 0x000fe200078e00ff */
[----:B------:R-:W-:Y:S01]  /*38510*/  IADD3.X R19, PT, PT, RZ, RZ, RZ, P0, P1 ;  /* 0x000000ffff137210 */ /* 0x000fe200007e24ff */
[----:B------:R-:W-:-:S04]  /*38520*/  IMAD.WIDE.U32 R16, R14, 0x3d1, R20 ;  /* 0x000003d10e107825 */ /* 0x000fc800078e0014 */
[----:B------:R-:W-:Y:S01]  /*38530*/  IMAD.MOV.U32 R21, RZ, RZ, RZ ;  /* 0x000000ffff157224 */ /* 0x000fe200078e00ff */
[----:B------:R-:W-:-:S04]  /*38540*/  IADD3 R24, P0, P1, R16, R13, R24 ;  /* 0x0000000d10187210 */ /* 0x000fc8000791e018 */
        /* <DEDUP_REMOVED lines=26> */
[----:B------:R-:W-:Y:S01]  /*386f0*/  IADD3.X R14, PT, PT, RZ, RZ, RZ, P0, P1 ;  /* 0x000000ffff0e7210 */ /* 0x000fe200007e24ff */
[----:B------:R-:W-:-:S03]  /*38700*/  IMAD.MOV.U32 R21, RZ, RZ, R16 ;  /* 0x000000ffff157224 */ /* 0x000fc600078e0010 */
[----:B------:R-:W-:-:S05]  /*38710*/  IADD3 R14, P0, PT, R14, R27, RZ ;  /* 0x0000001b0e0e7210 */ /* 0x000fca0007f1e0ff */
[----:B------:R-:W-:-:S05]  /*38720*/  IMAD.X R12, RZ, RZ, RZ, P0 ;  /* 0x000000ffff0c7224 */ /* 0x000fca00000e06ff */
[----:B------:R-:W-:-:S04]  /*38730*/  IADD3 R12, P0, PT, R12, R65, RZ ;  /* 0x000000410c0c7210 */ /* 0x000fc80007f1e0ff */
[----:B------:R-:W-:-:S04]  /*38740*/  IADD3.X R10, PT, PT, RZ, RZ, RZ, P0, !PT ;  /* 0x000000ffff0a7210 */ /* 0x000fc800007fe4ff */
[----:B------:R-:W-:Y:S01]  /*38750*/  IADD3 R10, P0, PT, R10, R25, RZ ;  /* 0x000000190a0a7210 */ /* 0x000fe20007f1e0ff */
[----:B------:R-:W-:-:S04]  /*38760*/  IMAD.MOV.U32 R25, RZ, RZ, R20 ;  /* 0x000000ffff197224 */ /* 0x000fc800078e0014 */
[----:B------:R-:W-:Y:S02]  /*38770*/  IMAD.X R2, RZ, RZ, RZ, P0 ;  /* 0x000000ffff027224 */ /* 0x000fe400000e06ff */
[----:B------:R-:W-:-:S03]  /*38780*/  IMAD.MOV.U32 R15, RZ, RZ, R10 ;  /* 0x000000ffff0f7224 */ /* 0x000fc600078e000a */
[----:B------:R-:W-:Y:S02]  /*38790*/  IADD3 R2, P0, PT, R2, R19, RZ ;  /* 0x0000001302027210 */ /* 0x000fe40007f1e0ff */
[----:B------:R-:W-:-:S03]  /*387a0*/  MOV R19, R14 ;  /* 0x0000000e00137202 */ /* 0x000fc60000000f00 */
[----:B------:R-:W-:Y:S02]  /*387b0*/  IMAD.X R11, RZ, RZ, R17, P0 ;  /* 0x000000ffff0b7224 */ /* 0x000fe400000e0611 */
[----:B------:R-:W-:Y:S02]  /*387c0*/  IMAD.MOV.U32 R17, RZ, RZ, R12 ;  /* 0x000000ffff117224 */ /* 0x000fe400078e000c */
[----:B------:R-:W-:Y:S01]  /*387d0*/  IMAD.MOV.U32 R13, RZ, RZ, R2 ;  /* 0x000000ffff0d7224 */ /* 0x000fe200078e0002 */
[----:B------:R-:W-:-:S13]  /*387e0*/  ISETP.GE.U32.AND P0, PT, R11, R18, PT ;  /* 0x000000120b00720c */ /* 0x000fda0003f06070 */
[----:B------:R-:W-:Y:S05]  /*387f0*/  @!P0 BRA `(.L_x_155) ;  /* 0x00000004000c8947 */ /* 0x000fea0003800000 */
[----:B------:R-:W0:Y:S01]  /*38800*/  LDC R18, c[0x3][0x1c] ;  /* 0x00c00700ff127b82 */ /* 0x000e220000000800 */
[----:B------:R-:W0:Y:S01]  /*38810*/  LDCU UR4, c[0x3][0x18] ;  /* 0x00c00300ff0477ac */ /* 0x000e220008000800 */
[----:B---34-:R-:W3:Y:S01]  /*38820*/  LDCU UR8, c[0x3][0x8] ;  /* 0x00c00100ff0877ac */ /* 0x018ee20008000800 */
[----:B------:R-:W4:Y:S01]  /*38830*/  LDCU UR6, c[0x3][0x10] ;  /* 0x00c00200ff0677ac */ /* 0x000f220008000800 */
[----:B--2---:R-:W2:Y:S01]  /*38840*/  LDCU UR7, c[0x3][0xc] ;  /* 0x00c00180ff0777ac */ /* 0x004ea20008000800 */
[----:B------:R-:W0:Y:S01]  /*38850*/  LDCU UR5, c[0x3][0x14] ;  /* 0x00c00280ff0577ac */ /* 0x000e220008000800 */
[----:B------:R-:W0:Y:S02]  /*38860*/  LDCU.64 UR12, c[0x3][URZ] ;  /* 0x00c00000ff0c77ac */ /* 0x000e240008000a00 */
.L_x_157:
[----:B0-----:R-:W-:-:S13]  /*38870*/  ISETP.GT.U32.AND P0, PT, R11, R18, PT ;  /* 0x000000120b00720c */ /* 0x001fda0003f04070 */
[----:B------:R-:W-:Y:S05]  /*38880*/  @P0 BRA `(.L_x_156) ;  /* 0x00000000005c0947 */ /* 0x000fea0003800000 */
[----:B------:R-:W-:-:S13]  /*38890*/  ISETP.LT.U32.AND P0, PT, R2, UR4, PT ;  /* 0x0000000402007c0c */ /* 0x000fda000bf01070 */
[----:B------:R-:W-:Y:S05]  /*388a0*/  @P0 BRA `(.L_x_155) ;  /* 0x0000000000e00947 */ /* 0x000fea0003800000 */
[----:B------:R-:W-:-:S13]  /*388b0*/  ISETP.LE.U32.AND P0, PT, R2, UR4, PT ;  /* 0x0000000402007c0c */ /* 0x000fda000bf03070 */
[----:B------:R-:W-:Y:S05]  /*388c0*/  @!P0 BRA `(.L_x_156) ;  /* 0x00000000004c8947 */ /* 0x000fea0003800000 */
[----:B------:R-:W-:-:S13]  /*388d0*/  ISETP.LT.U32.AND P0, PT, R10, UR5, PT ;  /* 0x000000050a007c0c */ /* 0x000fda000bf01070 */
        /* <DEDUP_REMOVED lines=13> */
[----:B------:R-:W-:Y:S02]  /*389b0*/  ISETP.LT.U32.AND P0, PT, R23, UR12, PT ;  /* 0x0000000c17007c0c */ /* 0x000fe4000bf01070 */
[----:B------:R-:W-:Y:S02]  /*389c0*/  ISETP.LE.U32.AND P1, PT, R16, UR8, PT ;  /* 0x0000000810007c0c */ /* 0x000fe4000bf23070 */
[----:B------:R-:W-:-:S04]  /*389d0*/  ISETP.LE.U32.AND P0, PT, R20, UR13, P0 ;  /* 0x0000000d14007c0c */ /* 0x000fc80008703070 */
[----:B------:R-:W-:-:S13]  /*389e0*/  ISETP.LT.U32.OR P0, PT, R20, UR13, P0 ;  /* 0x0000000d14007c0c */ /* 0x000fda0008701470 */
[----:B------:R-:W-:Y:S05]  /*389f0*/  @P0 BRA P1, `(.L_x_155) ;  /* 0x00000000008c0947 */ /* 0x000fea0000800000 */
.L_x_156:
[----:B------:R-:W0:Y:S01]  /*38a00*/  LDC.64 R26, c[0x3][RZ] ;  /* 0x00c00000ff1a7b82 */ /* 0x000e220000000a00 */
[----:B------:R-:W-:-:S07]  /*38a10*/  MOV R10, 0xffffffff ;  /* 0xffffffff000a7802 */ /* 0x000fce0000000f00 */
[----:B------:R-:W5:Y:S08]  /*38a20*/  LDC.64 R60, c[0x3][0x8] ;  /* 0x00c00200ff3c7b82 */ /* 0x000f700000000a00 */
[----:B------:R-:W1:Y:S01]  /*38a30*/  LDC R12, c[0x3][0x18] ;  /* 0x00c00600ff0c7b82 */ /* 0x000e620000000800 */
[----:B0-----:R-:W-:-:S05]  /*38a40*/  IADD3 R23, P0, PT, R23, -R26, RZ ;  /* 0x8000001a17177210 */ /* 0x001fca0007f1e0ff */
[----:B------:R-:W-:-:S05]  /*38a50*/  IMAD.X R2, RZ, RZ, -0x1, P0 ;  /* 0xffffffffff027424 */ /* 0x000fca00000e06ff */
[----:B------:R-:W-:-:S04]  /*38a60*/  SHF.R.U32.HI R2, RZ, 0x1f, R2 ;  /* 0x0000001fff027819 */ /* 0x000fc80000011602 */
[----:B------:R-:W-:Y:S02]  /*38a70*/  IADD3 R25, P0, P1, R25, -R2, -R27 ;  /* 0x8000000219197210 */ /* 0x000fe4000791e81b */
[----:B------:R-:W0:Y:S02]  /*38a80*/  LDC.64 R26, c[0x3][0x10] ;  /* 0x00c00400ff1a7b82 */ /* 0x000e240000000a00 */
[----:B------:R-:W-:Y:S01]  /*38a90*/  IADD3.X R2, PT, PT, RZ, -0x1, R10, P0, P1 ;  /* 0xffffffffff027810 */ /* 0x000fe200007e240a */
[----:B------:R-:W-:-:S03]  /*38aa0*/  IMAD.MOV.U32 R20, RZ, RZ, R25 ;  /* 0x000000ffff147224 */ /* 0x000fc600078e0019 */
[----:B------:R-:W-:-:S04]  /*38ab0*/  SHF.R.U32.HI R2, RZ, 0x1f, R2 ;  /* 0x0000001fff027819 */ /* 0x000fc80000011602 */
[----:B-----5:R-:W-:-:S04]  /*38ac0*/  IADD3 R21, P0, P1, R21, -R2, -R60 ;  /* 0x8000000215157210 */ /* 0x020fc8000791e83c */
[----:B------:R-:W-:Y:S01]  /*38ad0*/  IADD3.X R2, PT, PT, RZ, -0x1, R10, P0, P1 ;  /* 0xffffffffff027810 */ /* 0x000fe200007e240a */
[----:B------:R-:W-:-:S03]  /*38ae0*/  IMAD.MOV.U32 R16, RZ, RZ, R21 ;  /* 0x000000ffff107224 */ /* 0x000fc600078e0015 */
[----:B------:R-:W-:-:S04]  /*38af0*/  SHF.R.U32.HI R2, RZ, 0x1f, R2 ;  /* 0x0000001fff027819 */ /* 0x000fc80000011602 */
[----:B------:R-:W-:-:S04]  /*38b00*/  IADD3 R19, P0, P1, R19, -R2, -R61 ;  /* 0x8000000213137210 */ /* 0x000fc8000791e83d */
[----:B------:R-:W-:Y:S01]  /*38b10*/  IADD3.X R2, PT, PT, RZ, -0x1, R10, P0, P1 ;  /* 0xffffffffff027810 */ /* 0x000fe200007e240a */
[----:B------:R-:W-:-:S03]  /*38b20*/  IMAD.MOV.U32 R14, RZ, RZ, R19 ;  /* 0x000000ffff0e7224 */ /* 0x000fc600078e0013 */
[----:B------:R-:W-:-:S04]  /*38b30*/  SHF.R.U32.HI R2, RZ, 0x1f, R2 ;  /* 0x0000001fff027819 */ /* 0x000fc80000011602 */
[----:B0-----:R-:W-:-:S04]  /*38b40*/  IADD3 R17, P0, P1, R17, -R2, -R26 ;  /* 0x8000000211117210 */ /* 0x001fc8000791e81a */
[----:B------:R-:W-:-:S04]  /*38b50*/  IADD3.X R2, PT, PT, RZ, -0x1, R10, P0, P1 ;  /* 0xffffffffff027810 */ /* 0x000fc800007e240a */
[----:B------:R-:W-:-:S04]  /*38b60*/  SHF.R.U32.HI R2, RZ, 0x1f, R2 ;  /* 0x0000001fff027819 */ /* 0x000fc80000011602 */
[----:B------:R-:W-:-:S04]  /*38b70*/  IADD3 R15, P0, P1, R15, -R2, -R27 ;  /* 0x800000020f0f7210 */ /* 0x000fc8000791e81b */
[----:B------:R-:W-:-:S04]  /*38b80*/  IADD3.X R2, PT, PT, RZ, -0x1, R10, P0, P1 ;  /* 0xffffffffff027810 */ /* 0x000fc800007e240a */
[----:B------:R-:W-:-:S04]  /*38b90*/  SHF.R.U32.HI R2, RZ, 0x1f, R2 ;  /* 0x0000001fff027819 */ /* 0x000fc80000011602 */
[----:B-1----:R-:W-:Y:S01]  /*38ba0*/  IADD3 R13, P0, P1, R13, -R2, -R12 ;  /* 0x800000020d0d7210 */ /* 0x002fe2000791e80c */
[----:B------:R-:W-:-:S03]  /*38bb0*/  IMAD.MOV.U32 R12, RZ, RZ, R17 ;  /* 0x000000ffff0c7224 */ /* 0x000fc600078e0011 */
[----:B------:R-:W-:Y:S02]  /*38bc0*/  IADD3.X R2, PT, PT, RZ, -0x1, R10, P0, P1 ;  /* 0xffffffffff027810 */ /* 0x000fe400007e240a */
[----:B------:R-:W-:Y:S02]  /*38bd0*/  MOV R10, R15 ;  /* 0x0000000f000a7202 */ /* 0x000fe40000000f00 */
[----:B------:R-:W-:-:S04]  /*38be0*/  SHF.R.U32.HI R2, RZ, 0x1f, R2 ;  /* 0x0000001fff027819 */ /* 0x000fc80000011602 */
[----:B------:R-:W-:Y:S01]  /*38bf0*/  IADD3 R11, PT, PT, R11, -R18, -R2 ;  /* 0x800000120b0b7210 */ /* 0x000fe20007ffe802 */
[----:B------:R-:W-:-:S03]  /*38c00*/  IMAD.MOV.U32 R2, RZ, RZ, R13 ;  /* 0x000000ffff027224 */ /* 0x000fc600078e000d */
[----:B------:R-:W-:-:S13]  /*38c10*/  ISETP.GE.U32.AND P0, PT, R11, R18, PT ;  /* 0x000000120b00720c */ /* 0x000fda0003f06070 */
[----:B------:R-:W-:Y:S05]  /*38c20*/  @P0 BRA `(.L_x_157) ;  /* 0xfffffffc00100947 */ /* 0x000fea000383ffff */
.L_x_155:
[----:B------:R-:W-:Y:S01]  /*38c30*/  IMAD.WIDE.U32 R26, R23, R9, RZ ;  /* 0x00000009171a7225 */ /* 0x000fe200078e00ff */
[----:B------:R-:W-:Y:S01]  /*38c40*/  UMOV UR4, URZ ;  /* 0x000000ff00047c82 */ /* 0x000fe20008000000 */
[----:B---3--:R-:W-:Y:S01]  /*38c50*/  UMOV UR5, URZ ;  /* 0x000000ff00057c82 */ /* 0x008fe20008000000 */
[----:B----4-:R-:W-:Y:S01]  /*38c60*/  UMOV UR6, URZ ;  /* 0x000000ff00067c82 */ /* 0x010fe20008000000 */
[----:B------:R-:W-:Y:S01]  /*38c70*/  VIADD R60, R27, UR4 ;  /* 0x000000041b3c7c36 */ /* 0x000fe20008000000 */
[----:B--2---:R-:W-:Y:S01]  /*38c80*/  UMOV UR7, URZ ;  /* 0x000000ff00077c82 */ /* 0x004fe20008000000 */
[----:B------:R-:W-:Y:S01]  /*38c90*/  IMAD.MOV.U32 R61, RZ, RZ, RZ ;  /* 0x000000ffff3d7224 */ /* 0x000fe200078e00ff */
[----:B------:R-:W-:Y:S01]  /*38ca0*/  UMOV UR8, URZ ;  /* 0x000000ff00087c82 */ /* 0x000fe20008000000 */
[----:B------:R-:W-:Y:S02]  /*38cb0*/  IMAD.MOV.U32 R63, RZ, RZ, RZ ;  /* 0x000000ffff3f7224 */ /* 0x000fe400078e00ff */
[----:B------:R-:W-:-:S04]  /*38cc0*/  IMAD.WIDE.U32 R60, R23, R8, R60 ;  /* 0x00000008173c7225 */ /* 0x000fc800078e003c */
[----:B------:R-:W-:Y:S01]  /*38cd0*/  VIADD R62, R61, UR4 ;  /* 0x000000043d3e7c36 */ /* 0x000fe20008000000 */
[----:B------:R-:W-:Y:S01]  /*38ce0*/  MOV R61, RZ ;  /* 0x000000ff003d7202 */ /* 0x000fe20000000f00 */
[----:B------:R-:W-:Y:S02]  /*38cf0*/  IMAD.MOV.U32 R65, RZ, RZ, RZ ;  /* 0x000000ffff417224 */ /* 0x000fe400078e00ff */
[----:B------:R-:W-:-:S04]  /*38d00*/  IMAD.WIDE.U32 R62, R23, R7, R62 ;  /* 0x00000007173e7225 */ /* 0x000fc800078e003e */
[----:B------:R-:W-:-:S04]  /*38d10*/  IMAD.WIDE.U32 R60, R25, R9, R60 ;  /* 0x00000009193c7225 */ /* 0x000fc800078e003c */
[----:B------:R-:W-:Y:S02]  /*38d20*/  VIADD R67, R61, UR5 ;  /* 0x000000053d437c36 */ /* 0x000fe40008000000 */
[----:B------:R-:W-:-:S03]  /*38d30*/  IMAD.MOV.U32 R85, RZ, RZ, RZ ;  /* 0x000000ffff557224 */ /* 0x000fc600078e00ff */
[----:B------:R-:W-:Y:S01]  /*38d40*/  IADD3 R66, P0, PT, R67, R62, RZ ;  /* 0x0000003e43427210 */ /* 0x000fe20007f1e0ff */
[----:B------:R-:W-:Y:S01]  /*38d50*/  VIADD R62, R63, UR4 ;  /* 0x000000043f3e7c36 */ /* 0x000fe20008000000 */
[----:B------:R-:W-:-:S03]  /*38d60*/  MOV R63, RZ ;  /* 0x000000ff003f7202 */ /* 0x000fc60000000f00 */
[----:B------:R-:W-:Y:S02]  /*38d70*/  IMAD.X R67, RZ, RZ, RZ, P0 ;  /* 0x000000ffff437224 */ /* 0x000fe400000e06ff */
[----:B------:R-:W-:-:S04]  /*38d80*/  IMAD.WIDE.U32 R62, R23, R6, R62 ;  /* 0x00000006173e7225 */ /* 0x000fc800078e003e */
[----:B------:R-:W-:-:S04]  /*38d90*/  IMAD.WIDE.U32 R66, R25, R8, R66 ;  /* 0x0000000819427225 */ /* 0x000fc800078e0042 */
[----:B------:R-:W-:Y:S02]  /*38da0*/  VIADD R69, R67, UR5 ;  /* 0x0000000543457c36 */ /* 0x000fe40008000000 */
[----:B------:R-:W-:Y:S01]  /*38db0*/  VIADD R64, R63, UR4 ;  /* 0x000000043f407c36 */ /* 0x000fe20008000000 */
[----:B------:R-:W-:Y:S02]  /*38dc0*/  MOV R63, RZ ;  /* 0x000000ff003f7202 */ /* 0x000fe40000000f00 */
[----:B------:R-:W-:Y:S01]  /*38dd0*/  IADD3 R68, P0, PT, R69, R62, RZ ;  /* 0x0000003e45447210 */ /* 0x000fe20007f1e0ff */
[----:B------:R-:W-:Y:S02]  /*38de0*/  IMAD.MOV.U32 R62, RZ, RZ, R66 ;  /* 0x000000ffff3e7224 */ /* 0x000fe400078e0042 */
[----:B------:R-:W-:-:S04]  /*38df0*/  IMAD.WIDE.U32 R64, R23, R5, R64 ;  /* 0x0000000517407225 */ /* 0x000fc800078e0040 */
[----:B------:R-:W-:Y:S02]  /*38e00*/  IMAD.X R69, RZ, RZ, RZ, P0 ;  /* 0x000000ffff457224 */ /* 0x000fe400000e06ff */
[----:B------:R-:W-:-:S04]  /*38e10*/  IMAD.WIDE.U32 R62, R21, R9, R62 ;  /* 0x00000009153e7225 */ /* 0x000fc800078e003e */
[----:B------:R-:W-:-:S04]  /*38e20*/  IMAD.WIDE.U32 R66, R25, R7, R68 ;  /* 0x0000000719427225 */ /* 0x000fc800078e0044 */
[----:B------:R-:W-:Y:S02]  /*38e30*/  VIADD R71, R63, UR6 ;  /* 0x000000063f477c36 */ /* 0x000fe40008000000 */
[----:B------:R-:W-:-:S03]  /*38e40*/  VIADD R69, R67, UR5 ;  /* 0x0000000543457c36 */ /* 0x000fc60008000000 */
[----:B------:R-:W-:Y:S02]  /*38e50*/  IADD3 R70, P1, PT, R71, R66, RZ ;  /* 0x0000004247467210 */ /* 0x000fe40007f3e0ff */
[----:B------:R-:W-:Y:S01]  /*38e60*/  IADD3 R68, P0, PT, R69, R64, RZ ;  /* 0x0000004045447210 */ /* 0x000fe20007f1e0ff */
[----:B------:R-:W-:Y:S02]  /*38e70*/  VIADD R64, R65, UR4 ;  /* 0x0000000441407c36 */ /* 0x000fe40008000000 */
[----:B------:R-:W-:Y:S01]  /*38e80*/  IMAD.X R71, RZ, RZ, RZ, P1 ;  /* 0x000000ffff477224 */ /* 0x000fe200008e06ff */
[----:B------:R-:W-:Y:S01]  /*38e90*/  IADD3.X R69, PT, PT, RZ, RZ, RZ, P0, !PT ;  /* 0x000000ffff457210 */ /* 0x000fe200007fe4ff */
[----:B------:R-:W-:Y:S02]  /*38ea0*/  IMAD.MOV.U32 R65, RZ, RZ, RZ ;  /* 0x000000ffff417224 */ /* 0x000fe400078e00ff */
[----:B------:R-:W-:-:S04]  /*38eb0*/  IMAD.WIDE.U32 R70, R21, R8, R70 ;  /* 0x0000000815467225 */ /* 0x000fc800078e0046 */
[----:B------:R-:W-:-:S04]  /*38ec0*/  IMAD.WIDE.U32 R68, R25, R6, R68 ;  /* 0x0000000619447225 */ /* 0x000fc800078e0044 */
[----:B------:R-:W-:Y:S02]  /*38ed0*/  VIADD R73, R71, UR6 ;  /* 0x0000000647497c36 */ /* 0x000fe40008000000 */
[----:B------:R-:W-:-:S03]  /*38ee0*/  IMAD.WIDE.U32 R66, R23, R4, R64 ;  /* 0x0000000417427225 */ /* 0x000fc600078e0040 */
[----:B------:R-:W-:Y:S01]  /*38ef0*/  IADD3 R72, P1, PT, R73, R68, RZ ;  /* 0x0000004449487210 */ /* 0x000fe20007f3e0ff */
[----:B------:R-:W-:Y:S02]  /*38f00*/  VIADD R69, R69, UR5 ;  /* 0x0000000545457c36 */ /* 0x000fe40008000000 */
[----:B------:R-:W-:Y:S01]  /*38f10*/  IMAD.MOV.U32 R64, RZ, RZ, R70 ;  /* 0x000000ffff407224 */ /* 0x000fe200078e0046 */
[----:B------:R-:W-:Y:S02]  /*38f20*/  IADD3.X R73, PT, PT, RZ, RZ, RZ, P1, !PT ;  /* 0x000000ffff497210 */ /* 0x000fe40000ffe4ff */
[----:B------:R-:W-:Y:S01]  /*38f30*/  IADD3 R68, P0, PT, R69, R66, RZ ;  /* 0x0000004245447210 */ /* 0x000fe20007f1e0ff */
[----:B------:R-:W-:-:S04]  /*38f40*/  IMAD.WIDE.U32 R64, R19, R9, R64 ;  /* 0x0000000913407225 */ /* 0x000fc800078e0040 */
[----:B------:R-:W-:Y:S02]  /*38f50*/  IMAD.X R69, RZ, RZ, RZ, P0 ;  /* 0x000000ffff457224 */ /* 0x000fe400000e06ff */
[----:B------:R-:W-:-:S04]  /*38f60*/  IMAD.WIDE.U32 R70, R21, R7, R72 ;  /* 0x0000000715467225 */ /* 0x000fc800078e0048 */
[----:B------:R-:W-:Y:S01]  /*38f70*/  VIADD R75, R65, UR7 ;  /* 0x00000007414b7c36 */ /* 0x000fe20008000000 */
[----:B------:R-:W-:Y:S01]  /*38f80*/  IADD3 R71, PT, PT, R71, UR6, RZ ;  /* 0x0000000647477c10 */ /* 0x000fe2000fffe0ff */
[----:B------:R-:W-:Y:S02]  /*38f90*/  VIADD R66, R67, UR4 ;  /* 0x0000000443427c36 */ /* 0x000fe40008000000 */
[----:B------:R-:W-:Y:S01]  /*38fa0*/  IMAD.WIDE.U32 R68, R25, R5, R68 ;  /* 0x0000000519447225 */ /* 0x000fe200078e0044 */
[----:B------:R-:W-:-:S03]  /*38fb0*/  IADD3 R74, P0, PT, R75, R70, RZ ;  /* 0x000000464b4a7210 */ /* 0x000fc60007f1e0ff */
[----:B------:R-:W-:Y:S01]  /*38fc0*/  IMAD.MOV.U32 R67, RZ, RZ, RZ ;  /* 0x000000ffff437224 */ /* 0x000fe200078e00ff */
[----:B------:R-:W-:Y:S01]  /*38fd0*/  IADD3 R70, P1, PT, R71, R68, RZ ;  /* 0x0000004447467210 */ /* 0x000fe20007f3e0ff */
[----:B------:R-:W-:Y:S02]  /*38fe0*/  VIADD R69, R69, UR5 ;  /* 0x0000000545457c36 */ /* 0x000fe40008000000 */
[----:B------:R-:W-:-:S04]  /*38ff0*/  IMAD.WIDE.U32 R66, R23, R0, R66 ;  /* 0x0000000017427225 */ /* 0x000fc800078e0042 */
[----:B------:R-:W-:Y:S01]  /*39000*/  IMAD.X R75, RZ, RZ, RZ, P0 ;  /* 0x000000ffff4b7224 */ /* 0x000fe200000e06ff */
[----:B------:R-:W-:Y:S01]  /*39010*/  IADD3 R68, P0, PT, R69, R66, RZ ;  /* 0x0000004245447210 */ /* 0x000fe20007f1e0ff */
[----:B------:R-:W-:Y:S02]  /*39020*/  IMAD.X R71, RZ, RZ, RZ, P1 ;  /* 0x000000ffff477224 */ /* 0x000fe400008e06ff */
[----:B------:R-:W-:Y:S01]  /*39030*/  IMAD.WIDE.U32 R74, R19, R8, R74 ;  /* 0x00000008134a7225 */ /* 0x000fe200078e004a */
[----:B------:R-:W-:-:S03]  /*39040*/  IADD3.X R69, PT, PT, RZ, RZ, RZ, P0, !PT ;  /* 0x000000ffff457210 */ /* 0x000fc600007fe4ff */
[----:B------:R-:W-:-:S04]  /*39050*/  IMAD.WIDE.U32 R70, R21, R6, R70 ;  /* 0x0000000615467225 */ /* 0x000fc800078e0046 */
[----:B------:R-:W-:Y:S02]  /*39060*/  VIADD R77, R75, UR7 ;  /* 0x000000074b4d7c36 */ /* 0x000fe40008000000 */
[----:B------:R-:W-:-:S03]  /*39070*/  IMAD.WIDE.U32 R68, R25, R4, R68 ;  /* 0x0000000419447225 */ /* 0x000fc600078e0044 */
[----:B------:R-:W-:Y:S01]  /*39080*/  IADD3 R76, P0, PT, R77, R70, RZ ;  /* 0x000000464d4c7210 */ /* 0x000fe20007f1e0ff */
[----:B------:R-:W-:Y:S02]  /*39090*/  VIADD R73, R71, UR6 ;  /* 0x0000000647497c36 */ /* 0x000fe40008000000 */
[----:B------:R-:W-:Y:S01]  /*390a0*/  VIADD R66, R67, UR4 ;  /* 0x0000000443427c36 */ /* 0x000fe20008000000 */
[----:B------:R-:W-:Y:S01]  /*390b0*/  MOV R67, RZ ;  /* 0x000000ff00437202 */ /* 0x000fe20000000f00 */
[----:B------:R-:W-:Y:S01]  /*390c0*/  VIADD R71, R69, UR5 ;  /* 0x0000000545477c36 */ /* 0x000fe20008000000 */
[----:B------:R-:W-:Y:S01]  /*390d0*/  IADD3 R72, P1, PT, R73, R68, RZ ;  /* 0x0000004449487210 */ /* 0x000fe20007f3e0ff */
[----:B------:R-:W-:Y:S02]  /*390e0*/  IMAD.X R77, RZ, RZ, RZ, P0 ;  /* 0x000000ffff4d7224 */ /* 0x000fe400000e06ff */
[----:B------:R-:W-:-:S04]  /*390f0*/  IMAD.WIDE.U32 R68, R23, R3, R66 ;  /* 0x0000000317447225 */ /* 0x000fc800078e0042 */
[----:B------:R-:W-:Y:S01]  /*39100*/  IMAD.MOV.U32 R66, RZ, RZ, R74 ;  /* 0x000000ffff427224 */ /* 0x000fe200078e004a */
        /* <DEDUP_REMOVED lines=9> */
[----:B------:R-:W-:-:S03]  /*391a0*/  IMAD.WIDE.U32 R70, R25, R0, R70 ;  /* 0x0000000019467225 */ /* 0x000fc600078e0046 */
[----:B------:R-:W-:Y:S01]  /*391b0*/  IADD3 R72, P1, PT, R75, R72, RZ ;  /* 0x000000484b487210 */ /* 0x000fe20007f3e0ff */
[----:B------:R-:W-:Y:S02]  /*391c0*/  VIADD R27, R73, UR6 ;  /* 0x00000006491b7c36 */ /* 0x000fe40008000000 */
[----:B------:R-:W-:Y:S01]  /*391d0*/  IMAD.X R77, RZ, RZ, RZ, P0 ;  /* 0x000000ffff4d7224 */ /* 0x000fe200000e06ff */
[----:B------:R-:W-:Y:S01]  /*391e0*/  IADD3.X R73, PT, PT, RZ, RZ, RZ, P1, !PT ;  /* 0x000000ffff497210 */ /* 0x000fe20000ffe4ff */
[----:B------:R-:W-:Y:S01]  /*391f0*/  VIADD R61, R69, UR4 ;  /* 0x00000004453d7c36 */ /* 0x000fe20008000000 */
[----:B------:R-:W-:Y:S01]  /*39200*/  IADD3 R68, P0, PT, R27, R70, RZ ;  /* 0x000000461b447210 */ /* 0x000fe20007f1e0ff */
[----:B------:R-:W-:Y:S02]  /*39210*/  VIADD R70, R71, UR5 ;  /* 0x0000000547467c36 */ /* 0x000fe40008000000 */
[----:B------:R-:W-:-:S04]  /*39220*/  IMAD.WIDE.U32 R76, R17, R8, R76 ;  /* 0x00000008114c7225 */ /* 0x000fc800078e004c */
[----:B------:R-:W-:Y:S01]  /*39230*/  IMAD.X R69, RZ, RZ, RZ, P0 ;  /* 0x000000ffff457224 */ /* 0x000fe200000e06ff */
[----:B------:R-:W-:Y:S01]  /*39240*/  IADD3 R70, P0, PT, R70, R61, RZ ;  /* 0x0000003d46467210 */ /* 0x000fe20007f1e0ff */
[----:B------:R-:W-:-:S03]  /*39250*/  IMAD.WIDE.U32 R72, R19, R6, R72 ;  /* 0x0000000613487225 */ /* 0x000fc600078e0048 */
[----:B------:R-:W-:Y:S01]  /*39260*/  IADD3.X R71, PT, PT, RZ, RZ, RZ, P0, !PT ;  /* 0x000000ffff477210 */ /* 0x000fe200007fe4ff */
[----:B------:R-:W-:Y:S02]  /*39270*/  VIADD R79, R77, UR8 ;  /* 0x000000084d4f7c36 */ /* 0x000fe40008000000 */
[----:B------:R-:W-:-:S03]  /*39280*/  IMAD.WIDE.U32 R68, R21, R4, R68 ;  /* 0x0000000415447225 */ /* 0x000fc600078e0044 */
[----:B------:R-:W-:Y:S01]  /*39290*/  IADD3 R78, P0, PT, R79, R72, RZ ;  /* 0x000000484f4e7210 */ /* 0x000fe20007f1e0ff */
[----:B------:R-:W-:Y:S02]  /*392a0*/  VIADD R75, R73, UR7 ;  /* 0x00000007494b7c36 */ /* 0x000fe40008000000 */
[----:B------:R-:W-:Y:S02]  /*392b0*/  VIADD R73, R69, UR6 ;  /* 0x0000000645497c36 */ /* 0x000fe40008000000 */
[----:B------:R-:W-:Y:S01]  /*392c0*/  IMAD.WIDE.U32 R70, R25, R3, R70 ;  /* 0x0000000319467225 */ /* 0x000fe200078e0046 */
[----:B------:R-:W-:-:S03]  /*392d0*/  IADD3 R74, P1, PT, R75, R68, RZ ;  /* 0x000000444b4a7210 */ /* 0x000fc60007f3e0ff */
[----:B------:R-:W-:Y:S01]  /*392e0*/  IMAD.MOV.U32 R68, RZ, RZ, R76 ;  /* 0x000000ffff447224 */ /* 0x000fe200078e004c */
[----:B------:R-:W-:Y:S01]  /*392f0*/  IADD3.X R75, PT, PT, RZ, RZ, RZ, P1, !PT ;  /* 0x000000ffff4b7210 */ /* 0x000fe20000ffe4ff */
[----:B------:R-:W-:Y:S02]  /*39300*/  IMAD.MOV.U32 R69, RZ, RZ, RZ ;  /* 0x000000ffff457224 */ /* 0x000fe400078e00ff */
[----:B------:R-:W-:Y:S01]  /*39310*/  IMAD.X R79, RZ, RZ, RZ, P0 ;  /* 0x000000ffff4f7224 */ /* 0x000fe200000e06ff */
[----:B------:R-:W-:Y:S01]  /*39320*/  IADD3 R72, P0, PT, R73, R70, RZ ;  /* 0x0000004649487210 */ /* 0x000fe20007f1e0ff */
[----:B------:R-:W-:-:S04]  /*39330*/  IMAD.WIDE.U32 R68, R15, R9, R68 ;  /* 0x000000090f447225 */ /* 0x000fc800078e0044 */
[----:B------:R-:W-:-:S04]  /*39340*/  IMAD.WIDE.U32 R76, R17, R7, R78 ;  /* 0x00000007114c7225 */ /* 0x000fc800078e004e */
[----:B------:R-:W-:Y:S02]  /*39350*/  VIADD R79, R69, UR4 ;  /* 0x00000004454f7c36 */ /* 0x000fe40008000000 */
[----:B------:R-:W-:Y:S02]  /*39360*/  IMAD.X R73, RZ, RZ, RZ, P0 ;  /* 0x000000ffff497224 */ /* 0x000fe400000e06ff */
[----:B------:R-:W-:Y:S01]  /*39370*/  IMAD.WIDE.U32 R74, R19, R5, R74 ;  /* 0x00000005134a7225 */ /* 0x000fe200078e004a */
[----:B------:R-:W-:-:S03]  /*39380*/  IADD3 R78, P0, PT, R79, R76, RZ ;  /* 0x0000004c4f4e7210 */ /* 0x000fc60007f1e0ff */
[----:B------:R-:W-:Y:S01]  /*39390*/  VIADD R77, R77, UR8 ;  /* 0x000000084d4d7c36 */ /* 0x000fe20008000000 */
[----:B------:R-:W-:Y:S01]  /*393a0*/  IADD3.X R79, PT, PT, RZ, RZ, RZ, P0, !PT ;  /* 0x000000ffff4f7210 */ /* 0x000fe200007fe4ff */
[----:B------:R-:W-:-:S03]  /*393b0*/  IMAD.WIDE.U32 R72, R21, R0, R72 ;  /* 0x0000000015487225 */ /* 0x000fc600078e0048 */
[----:B------:R-:W-:Y:S01]  /*393c0*/  IADD3 R74, P1, PT, R77, R74, RZ ;  /* 0x0000004a4d4a7210 */ /* 0x000fe20007f3e0ff */
[----:B------:R-:W-:Y:S02]  /*393d0*/  VIADD R27, R75, UR7 ;  /* 0x000000074b1b7c36 */ /* 0x000fe40008000000 */
[----:B------:R-:W-:Y:S02]  /*393e0*/  VIADD R61, R71, UR5 ;  /* 0x00000005473d7c36 */ /* 0x000fe40008000000 */
[----:B------:R-:W-:Y:S01]  /*393f0*/  IMAD.X R75, RZ, RZ, RZ, P1 ;  /* 0x000000ffff4b7224 */ /* 0x000fe200008e06ff */
[----:B------:R-:W-:Y:S01]  /*39400*/  IADD3 R70, P0, PT, R27, R72, RZ ;  /* 0x000000481b467210 */ /* 0x000fe20007f1e0ff */
[----:B------:R-:W-:Y:S02]  /*39410*/  VIADD R72, R73, UR6 ;  /* 0x0000000649487c36 */ /* 0x000fe40008000000 */
[----:B------:R-:W-:-:S04]  /*39420*/  IMAD.WIDE.U32 R78, R15, R8, R78 ;  /* 0x000000080f4e7225 */ /* 0x000fc800078e004e */
[----:B------:R-:W-:Y:S01]  /*39430*/  IMAD.X R71, RZ, RZ, RZ, P0 ;  /* 0x000000ffff477224 */ /* 0x000fe200000e06ff */
[----:B------:R-:W-:Y:S01]  /*39440*/  IADD3 R72, P0, PT, R72, R61, RZ ;  /* 0x0000003d48487210 */ /* 0x000fe20007f1e0ff */
[----:B------:R-:W-:Y:S01]  /*39450*/  IMAD.WIDE.U32 R74, R17, R6, R74 ;  /* 0x00000006114a7225 */ /* 0x000fe200078e004a */
[----:B------:R-:W-:-:S03]  /*39460*/  IADD3 R81, PT, PT, R79, UR4, RZ ;  /* 0x000000044f517c10 */ /* 0x000fc6000fffe0ff */
[----:B------:R-:W-:-:S04]  /*39470*/  IMAD.WIDE.U32 R70, R19, R4, R70 ;  /* 0x0000000413467225 */ /* 0x000fc800078e0046 */
[----:B------:R-:W-:Y:S02]  /*39480*/  VIADD R77, R75, UR8 ;  /* 0x000000084b4d7c36 */ /* 0x000fe40008000000 */
[----:B------:R-:W-:Y:S01]  /*39490*/  IMAD.X R73, RZ, RZ, RZ, P0 ;  /* 0x000000ffff497224 */ /* 0x000fe200000e06ff */
[----:B------:R-:W-:Y:S01]  /*394a0*/  IADD3 R80, P0, PT, R81, R74, RZ ;  /* 0x0000004a51507210 */ /* 0x000fe20007f1e0ff */
[----:B------:R-:W-:Y:S01]  /*394b0*/  VIADD R75, R71, UR7 ;  /* 0x00000007474b7c36 */ /* 0x000fe20008000000 */
[----:B------:R-:W-:Y:S01]  /*394c0*/  IADD3 R76, P1, PT, R77, R70, RZ ;  /* 0x000000464d4c7210 */ /* 0x000fe20007f3e0ff */
[----:B------:R-:W-:Y:S01]  /*394d0*/  IMAD.WIDE.U32 R72, R21, R3, R72 ;  /* 0x0000000315487225 */ /* 0x000fe200078e0048 */
[----:B------:R-:W-:-:S03]  /*394e0*/  MOV R70, R78 ;  /* 0x0000004e00467202 */ /* 0x000fc60000000f00 */
[----:B------:R-:W-:Y:S02]  /*394f0*/  IMAD.MOV.U32 R71, RZ, RZ, RZ ;  /* 0x000000ffff477224 */ /* 0x000fe400078e00ff */
[----:B------:R-:W-:Y:S01]  /*39500*/  IMAD.X R81, RZ, RZ, RZ, P0 ;  /* 0x000000ffff517224 */ /* 0x000fe200000e06ff */
[----:B------:R-:W-:Y:S01]  /*39510*/  IADD3 R74, P0, PT, R75, R72, RZ ;  /* 0x000000484b4a7210 */ /* 0x000fe20007f1e0ff */
[----:B------:R-:W-:-:S04]  /*39520*/  IMAD.WIDE.U32 R70, R13, R9, R70 ;  /* 0x000000090d467225 */ /* 0x000fc800078e0046 */
[----:B------:R-:W-:Y:S02]  /*39530*/  IMAD.X R77, RZ, RZ, RZ, P1 ;  /* 0x000000ffff4d7224 */ /* 0x000fe400008e06ff */
[----:B------:R-:W-:-:S04]  /*39540*/  IMAD.WIDE.U32 R78, R15, R7, R80 ;  /* 0x000000070f4e7225 */ /* 0x000fc800078e0050 */
[----:B------:R-:W-:Y:S01]  /*39550*/  VIADD R81, R71, UR5 ;  /* 0x0000000547517c36 */ /* 0x000fe20008000000 */
[----:B------:R-:W-:Y:S01]  /*39560*/  IADD3 R79, PT, PT, R79, UR4, RZ ;  /* 0x000000044f4f7c10 */ /* 0x000fe2000fffe0ff */
[----:B------:R-:W-:Y:S02]  /*39570*/  IMAD.X R75, RZ, RZ, RZ, P0 ;  /* 0x000000ffff4b7224 */ /* 0x000fe400000e06ff */
[----:B------:R-:W-:Y:S01]  /*39580*/  IMAD.WIDE.U32 R76, R17, R5, R76 ;  /* 0x00000005114c7225 */ /* 0x000fe200078e004c */
[----:B------:R-:W-:-:S03]  /*39590*/  IADD3 R80, P0, PT, R81, R78, RZ ;  /* 0x0000004e51507210 */ /* 0x000fc60007f1e0ff */
[----:B------:R-:W-:Y:S01]  /*395a0*/  IMAD.WIDE.U32 R74, R19, R0, R74 ;  /* 0x00000000134a7225 */ /* 0x000fe200078e004a */
[----:B------:R-:W-:-:S03]  /*395b0*/  IADD3 R76, P1, PT, R79, R76, RZ ;  /* 0x0000004c4f4c7210 */ /* 0x000fc60007f3e0ff */
[----:B------:R-:W-:Y:S02]  /*395c0*/  VIADD R27, R77, UR8 ;  /* 0x000000084d1b7c36 */ /* 0x000fe40008000000 */
[----:B------:R-:W-:Y:S02]  /*395d0*/  IMAD.X R81, RZ, RZ, RZ, P0 ;  /* 0x000000ffff517224 */ /* 0x000fe400000e06ff */
[----:B------:R-:W-:Y:S01]  /*395e0*/  IMAD.X R77, RZ, RZ, RZ, P1 ;  /* 0x000000ffff4d7224 */ /* 0x000fe200008e06ff */
[----:B------:R-:W-:Y:S01]  /*395f0*/  IADD3 R72, P0, PT, R27, R74, RZ ;  /* 0x0000004a1b487210 */ /* 0x000fe20007f1e0ff */
[----:B------:R-:W-:Y:S01]  /*39600*/  VIADD R61, R73, UR6 ;  /* 0x00000006493d7c36 */ /* 0x000fe20008000000 */
[----:B------:R-:W-:Y:S01]  /*39610*/  IADD3 R74, PT, PT, R75, UR7, RZ ;  /* 0x000000074b4a7c10 */ /* 0x000fe2000fffe0ff */
[----:B------:R-:W-:-:S04]  /*39620*/  IMAD.WIDE.U32 R80, R13, R8, R80 ;  /* 0x000000080d507225 */ /* 0x000fc800078e0050 */
[----:B------:R-:W-:Y:S01]  /*39630*/  IMAD.X R73, RZ, RZ, RZ, P0 ;  /* 0x000000ffff497224 */ /* 0x000fe200000e06ff */
[----:B------:R-:W-:Y:S01]  /*39640*/  IADD3 R74, P0, PT, R74, R61, RZ ;  /* 0x0000003d4a4a7210 */ /* 0x000fe20007f1e0ff */
[----:B------:R-:W-:-:S04]  /*39650*/  IMAD.WIDE.U32 R76, R15, R6, R76 ;  /* 0x000000060f4c7225 */ /* 0x000fc800078e004c */
[----:B------:R-:W-:Y:S02]  /*39660*/  VIADD R83, R81, UR5 ;  /* 0x0000000551537c36 */ /* 0x000fe40008000000 */
[----:B------:R-:W-:-:S04]  /*39670*/  IMAD.WIDE.U32 R72, R17, R4, R72 ;  /* 0x0000000411487225 */ /* 0x000fc800078e0048 */
[----:B------:R-:W-:Y:S01]  /*39680*/  VIADD R79, R77, UR4 ;  /* 0x000000044d4f7c36 */ /* 0x000fe20008000000 */
[----:B------:R-:W-:Y:S01]  /*39690*/  IADD3 R77, PT, PT, R73, UR8, RZ ;  /* 0x00000008494d7c10 */ /* 0x000fe2000fffe0ff */
[----:B------:R-:W-:Y:S01]  /*396a0*/  IMAD.X R75, RZ, RZ, RZ, P0 ;  /* 0x000000ffff4b7224 */ /* 0x000fe200000e06ff */
[----:B------:R-:W-:Y:S01]  /*396b0*/  IADD3 R82, P0, PT, R83, R76, RZ ;  /* 0x0000004c53527210 */ /* 0x000fe20007f1e0ff */
[----:B------:R-:W-:Y:S01]  /*396c0*/  IMAD.MOV.U32 R73, RZ, RZ, RZ ;  /* 0x000000ffff497224 */ /* 0x000fe200078e00ff */
[----:B------:R-:W-:Y:S01]  /*396d0*/  IADD3 R78, P1, PT, R79, R72, RZ ;  /* 0x000000484f4e7210 */ /* 0x000fe20007f3e0ff */
[----:B------:R-:W-:Y:S02]  /*396e0*/  IMAD.MOV.U32 R72, RZ, RZ, R80 ;  /* 0x000000ffff487224 */ /* 0x000fe400078e0050 */
[----:B------:R-:W-:-:S04]  /*396f0*/  IMAD.WIDE.U32 R74, R19, R3, R74 ;  /* 0x00000003134a7225 */ /* 0x000fc800078e004a */
[----:B------:R-:W-:Y:S01]  /*39700*/  IMAD.X R83, RZ, RZ, RZ, P0 ;  /* 0x000000ffff537224 */ /* 0x000fe200000e06ff */
[----:B------:R-:W-:Y:S01]  /*39710*/  IADD3 R76, P0, PT, R77, R74, RZ ;  /* 0x0000004a4d4c7210 */ /* 0x000fe20007f1e0ff */
[----:B------:R-:W-:Y:S01]  /*39720*/  IMAD.WIDE.U32 R72, R11, R9, R72 ;  /* 0x000000090b487225 */ /* 0x000fe200078e0048 */
[----:B------:R-:W-:-:S03]  /*39730*/  IADD3 R75, PT, PT, R75, UR7, RZ ;  /* 0x000000074b4b7c10 */ /* 0x000fc6000fffe0ff */
[----:B------:R-:W-:Y:S01]  /*39740*/  IMAD.X R79, RZ, RZ, RZ, P1 ;  /* 0x000000ffff4f7224 */ /* 0x000fe200008e06ff */
[----:B------:R-:W-:Y:S01]  /*39750*/  IADD3 R9, PT, PT, R73, UR6, RZ ;  /* 0x0000000649097c10 */ /* 0x000fe2000fffe0ff */
[----:B------:R-:W-:-:S04]  /*39760*/  IMAD.WIDE.U32 R80, R13, R7, R82 ;  /* 0x000000070d507225 */ /* 0x000fc800078e0052 */
[----:B------:R-:W-:Y:S01]  /*39770*/  IMAD.X R77, RZ, RZ, RZ, P0 ;  /* 0x000000ffff4d7224 */ /* 0x000fe200000e06ff */
[----:B------:R-:W-:Y:S01]  /*39780*/  IADD3 R80, P0, PT, R9, R80, RZ ;  /* 0x0000005009507210 */ /* 0x000fe20007f1e0ff */
[----:B------:R-:W-:-:S04]  /*39790*/  IMAD.WIDE.U32 R78, R15, R5, R78 ;  /* 0x000000050f4e7225 */ /* 0x000fc800078e004e */
[----:B------:R-:W-:Y:S02]  /*397a0*/  VIADD R9, R81, UR5 ;  /* 0x0000000551097c36 */ /* 0x000fe40008000000 */
[----:B------:R-:W-:-:S04]  /*397b0*/  IMAD.WIDE.U32 R76, R17, R0, R76 ;  /* 0x00000000114c7225 */ /* 0x000fc800078e004c */
[----:B------:R-:W-:Y:S02]  /*397c0*/  VIADD R27, R79, UR4 ;  /* 0x000000044f1b7c36 */ /* 0x000fe40008000000 */
[----:B------:R-:W-:Y:S01]  /*397d0*/  IMAD.X R81, RZ, RZ, RZ, P0 ;  /* 0x000000ffff517224 */ /* 0x000fe200000e06ff */
[----:B------:R-:W-:Y:S02]  /*397e0*/  IADD3 R78, P0, PT, R9, R78, RZ ;  /* 0x0000004e094e7210 */ /* 0x000fe40007f1e0ff */
[----:B------:R-:W-:Y:S01]  /*397f0*/  IADD3 R74, P1, PT, R27, R76, RZ ;  /* 0x0000004c1b4a7210 */ /* 0x000fe20007f3e0ff */
[----:B------:R-:W-:Y:S02]  /*39800*/  VIADD R76, R77, UR8 ;  /* 0x000000084d4c7c36 */ /* 0x000fe40008000000 */
[----:B------:R-:W-:Y:S02]  /*39810*/  IMAD.X R79, RZ, RZ, RZ, P0 ;  /* 0x000000ffff4f7224 */ /* 0x000fe400000e06ff */
[----:B------:R-:W-:Y:S01]  /*39820*/  IMAD.WIDE.U32 R8, R11, R8, R80 ;  /* 0x000000080b087225 */ /* 0x000fe200078e0050 */
[----:B------:R-:W-:-:S03]  /*39830*/  IADD3 R76, P0, PT, R76, R75, RZ ;  /* 0x0000004b4c4c7210 */ /* 0x000fc60007f1e0ff */
[----:B------:R-:W-:Y:S01]  /*39840*/  IMAD.X R75, RZ, RZ, RZ, P1 ;  /* 0x000000ffff4b7224 */ /* 0x000fe200008e06ff */
[----:B------:R-:W-:Y:S01]  /*39850*/  IADD3.X R77, PT, PT, RZ, RZ, RZ, P0, !PT ;  /* 0x000000ffff4d7210 */ /* 0x000fe200007fe4ff */
        /* <DEDUP_REMOVED lines=8> */
[----:B------:R-:W-:Y:S02]  /*398e0*/  IMAD.X R83, RZ, RZ, RZ, P0 ;  /* 0x000000ffff537224 */ /* 0x000fe400000e06ff */
[----:B------:R-:W-:Y:S01]  /*398f0*/  IMAD.X R81, RZ, RZ, RZ, P1 ;  /* 0x000000ffff517224 */ /* 0x000fe200008e06ff */
[----:B------:R-:W-:Y:S01]  /*39900*/  IADD3 R78, P0, PT, R9, R76, RZ ;  /* 0x0000004c094e7210 */ /* 0x000fe20007f1e0ff */
[----:B------:R-:W-:-:S03]  /*39910*/  IMAD.WIDE.U32 R74, R11, R7, R82 ;  /* 0x000000070b4a7225 */ /* 0x000fc600078e0052 */
[----:B------:R-:W-:Y:S01]  /*39920*/  IADD3.X R79, PT, PT, RZ, RZ, RZ, P0, !PT ;  /* 0x000000ffff4f7210 */ /* 0x000fe200007fe4ff */
[----:B------:R-:W-:-:S04]  /*39930*/  IMAD.WIDE.U32 R80, R13, R5, R80 ;  /* 0x000000050d507225 */ /* 0x000fc800078e0050 */
[----:B------:R-:W-:Y:S02]  /*39940*/  VIADD R7, R75, UR6 ;  /* 0x000000064b077c36 */ /* 0x000fe40008000000 */
[----:B------:R-:W-:-:S03]  /*39950*/  IMAD.WIDE.U32 R78, R15, R0, R78 ;  /* 0x000000000f4e7225 */ /* 0x000fc600078e004e */
[----:B------:R-:W-:Y:S01]  /*39960*/  IADD3 R80, P0, PT, R7, R80, RZ ;  /* 0x0000005007507210 */ /* 0x000fe20007f1e0ff */
[----:B------:R-:W-:Y:S02]  /*39970*/  VIADD R7, R81, UR5 ;  /* 0x0000000551077c36 */ /* 0x000fe40008000000 */
[----:B------:R-:W-:Y:S01]  /*39980*/  VIADD R77, R77, UR8 ;  /* 0x000000084d4d7c36 */ /* 0x000fe20008000000 */
[----:B------:R-:W-:Y:S01]  /*39990*/  IADD3.X R81, PT, PT, RZ, RZ, RZ, P0, !PT ;  /* 0x000000ffff517210 */ /* 0x000fe200007fe4ff */
[----:B------:R-:W-:Y:S01]  /*399a0*/  VIADD R76, R79, UR4 ;  /* 0x000000044f4c7c36 */ /* 0x000fe20008000000 */
[----:B------:R-:W-:Y:S01]  /*399b0*/  IADD3 R78, P1, PT, R7, R78, RZ ;  /* 0x0000004e074e7210 */ /* 0x000fe20007f3e0ff */
[----:B------:R-:W-:-:S03]  /*399c0*/  IMAD.WIDE.U32 R82, R8, 0x3d1, RZ ;  /* 0x000003d108527825 */ /* 0x000fc600078e00ff */
[----:B------:R-:W-:Y:S01]  /*399d0*/  IADD3 R76, P0, PT, R76, R77, RZ ;  /* 0x0000004d4c4c7210 */ /* 0x000fe20007f1e0ff */
[----:B------:R-:W-:Y:S01]  /*399e0*/  IMAD.X R79, RZ, RZ, RZ, P1 ;  /* 0x000000ffff4f7224 */ /* 0x000fe200008e06ff */
[----:B------:R-:W-:Y:S01]  /*399f0*/  IADD3 R9, PT, PT, R26, R82, RZ ;  /* 0x000000521a097210 */ /* 0x000fe20007ffe0ff */
[----:B------:R-:W-:-:S04]  /*39a00*/  IMAD.WIDE.U32 R6, R11, R6, R80 ;  /* 0x000000060b067225 */ /* 0x000fc800078e0050 */
[----:B------:R-:W-:Y:S01]  /*39a10*/  IMAD.X R77, RZ, RZ, RZ, P0 ;  /* 0x000000ffff4d7224 */ /* 0x000fe200000e06ff */
[----:B------:R-:W-:Y:S01]  /*39a20*/  ISETP.GE.U32.AND P0, PT, R9, R26, PT ;  /* 0x0000001a0900720c */ /* 0x000fe20003f06070 */
[----:B------:R-:W-:-:S04]  /*39a30*/  IMAD.WIDE.U32 R78, R13, R4, R78 ;  /* 0x000000040d4e7225 */ /* 0x000fc800078e004e */
[----:B------:R-:W-:Y:S01]  /*39a40*/  VIADD R81, R7, UR6 ;  /* 0x0000000607517c36 */ /* 0x000fe20008000000 */
[----:B------:R-:W-:Y:S01]  /*39a50*/  SEL R7, RZ, 0x1, P0 ;  /* 0x00000001ff077807 */ /* 0x000fe20000000000 */
[----:B------:R-:W-:-:S03]  /*39a60*/  IMAD.WIDE.U32 R76, R15, R3, R76 ;  /* 0x000000030f4c7225 */ /* 0x000fc600078e004c */
[----:B------:R-:W-:Y:S01]  /*39a70*/  IADD3 R80, P2, PT, R81, R78, RZ ;  /* 0x0000004e51507210 */ /* 0x000fe20007f5e0ff */
[----:B------:R-:W-:Y:S02]  /*39a80*/  VIADD R79, R79, UR5 ;  /* 0x000000054f4f7c36 */ /* 0x000fe40008000000 */
[----:B------:R-:W-:Y:S02]  /*39a90*/  IMAD.IADD R84, R83, 0x1, R85 ;  /* 0x0000000153547824 */ /* 0x000fe400078e0255 */
[----:B------:R-:W-:Y:S01]  /*39aa0*/  IMAD.MOV.U32 R85, RZ, RZ, RZ ;  /* 0x000000ffff557224 */ /* 0x000fe200078e00ff */
[----:B------:R-:W-:Y:S01]  /*39ab0*/  IADD3 R78, P1, PT, R79, R76, RZ ;  /* 0x0000004c4f4e7210 */ /* 0x000fe20007f3e0ff */
[----:B------:R-:W-:Y:S02]  /*39ac0*/  IMAD.X R81, RZ, RZ, RZ, P2 ;  /* 0x000000ffff517224 */ /* 0x000fe400010e06ff */
[----:B------:R-:W-:Y:S01]  /*39ad0*/  IMAD.WIDE.U32 R82, R74, 0x3d1, R84 ;  /* 0x000003d14a527825 */ /* 0x000fe200078e0054 */
[----:B------:R-:W-:-:S03]  /*39ae0*/  IADD3.X R79, PT, PT, RZ, RZ, RZ, P1, !PT ;  /* 0x000000ffff4f7210 */ /* 0x000fc60000ffe4ff */
[----:B------:R-:W-:Y:S01]  /*39af0*/  IMAD.WIDE.U32 R26, R11, R5, R80 ;  /* 0x000000050b1a7225 */ /* 0x000fe200078e0050 */
[----:B------:R-:W-:-:S03]  /*39b00*/  IADD3 R5, P2, P3, R82, R60, R7 ;  /* 0x0000003c52057210 */ /* 0x000fc60007b5e007 */
[----:B------:R-:W-:-:S04]  /*39b10*/  IMAD.WIDE.U32 R60, R13, R0, R78 ;  /* 0x000000000d3c7225 */ /* 0x000fc800078e004e */
[----:B------:R-:W-:Y:S02]  /*39b20*/  VIADD R7, R27, UR6 ;  /* 0x000000061b077c36 */ /* 0x000fe40008000000 */
[----:B------:R-:W-:Y:S02]  /*39b30*/  VIADD R27, R77, UR4 ;  /* 0x000000044d1b7c36 */ /* 0x000fe40008000000 */
[----:B------:R-:W-:Y:S01]  /*39b40*/  IMAD.IADD R8, R5, 0x1, R8 ;  /* 0x0000000105087824 */ /* 0x000fe200078e0208 */
[----:B------:R-:W-:Y:S01]  /*39b50*/  IADD3 R76, P1, PT, R7, R60, RZ ;  /* 0x0000003c074c7210 */ /* 0x000fe20007f3e0ff */
[----:B------:R-:W-:Y:S01]  /*39b60*/  IMAD.MOV.U32 R79, RZ, RZ, RZ ;  /* 0x000000ffff4f7224 */ /* 0x000fe200078e00ff */
[----:B------:R-:W-:Y:S02]  /*39b70*/  IADD3 R60, PT, PT, R61, UR5, RZ ;  /* 0x000000053d3c7c10 */ /* 0x000fe4000fffe0ff */
[----:B------:R-:W-:Y:S01]  /*39b80*/  ISETP.GE.U32.AND P0, PT, R8, R5, PT ;  /* 0x000000050800720c */ /* 0x000fe20003f06070 */
[----:B------:R-:W-:Y:S01]  /*39b90*/  IMAD.X R77, RZ, RZ, RZ, P1 ;  /* 0x000000ffff4d7224 */ /* 0x000fe200008e06ff */
[----:B------:R-:W-:Y:S01]  /*39ba0*/  IADD3 R60, P1, PT, R60, R27, RZ ;  /* 0x0000001b3c3c7210 */ /* 0x000fe20007f3e0ff */
[----:B------:R-:W-:Y:S01]  /*39bb0*/  IMAD.IADD R78, R83, 0x1, R79 ;  /* 0x00000001534e7824 */ /* 0x000fe200078e024f */
[----:B------:R-:W-:Y:S01]  /*39bc0*/  IADD3.X R7, PT, PT, RZ, RZ, RZ, P2, P3 ;  /* 0x000000ffff077210 */ /* 0x000fe200017e64ff */
[----:B------:R-:W-:Y:S01]  /*39bd0*/  IMAD.MOV.U32 R79, RZ, RZ, RZ ;  /* 0x000000ffff4f7224 */ /* 0x000fe200078e00ff */
[----:B------:R-:W-:Y:S01]  /*39be0*/  IADD3.X R61, PT, PT, RZ, RZ, RZ, P1, !PT ;  /* 0x000000ffff3d7210 */ /* 0x000fe20000ffe4ff */
[----:B------:R-:W-:-:S04]  /*39bf0*/  IMAD.WIDE.U32 R4, R11, R4, R76 ;  /* 0x000000040b047225 */ /* 0x000fc800078e004c */
[----:B------:R-:W-:-:S04]  /*39c00*/  IMAD.WIDE.U32 R78, R6, 0x3d1, R78 ;  /* 0x000003d1064e7825 */ /* 0x000fc800078e004e */
[----:B------:R-:W-:Y:S01]  /*39c10*/  IMAD.MOV.U32 R27, RZ, RZ, RZ ;  /* 0x000000ffff1b7224 */ /* 0x000fe200078e00ff */
[----:B------:R-:W-:Y:S01]  /*39c20*/  IADD3 R78, P1, P2, R78, R7, R62 ;  /* 0x000000074e4e7210 */ /* 0x000fe20007a3e03e */
[----:B------:R-:W-:-:S03]  /*39c30*/  IMAD.WIDE.U32 R60, R13, R3, R60 ;  /* 0x000000030d3c7225 */ /* 0x000fc600078e003c */
[----:B------:R-:W-:Y:S01]  /*39c40*/  IADD3.X R7, PT, PT, RZ, RZ, RZ, P1, P2 ;  /* 0x000000ffff077210 */ /* 0x000fe20000fe44ff */
[----:B------:R-:W-:Y:S01]  /*39c50*/  VIADD R63, R5, UR4 ;  /* 0x00000004053f7c36 */ /* 0x000fe20008000000 */
[----:B------:R-:W-:Y:S01]  /*39c60*/  SEL R5, RZ, 0x1, P0 ;  /* 0x00000001ff057807 */ /* 0x000fe20000000000 */
[----:B------:R-:W-:Y:S02]  /*39c70*/  IMAD.IADD R76, R79, 0x1, R27 ;  /* 0x000000014f4c7824 */ /* 0x000fe400078e021b */
[----:B------:R-:W-:Y:S01]  /*39c80*/  IMAD.MOV.U32 R77, RZ, RZ, RZ ;  /* 0x000000ffff4d7224 */ /* 0x000fe200078e00ff */
[----:B------:R-:W-:Y:S01]  /*39c90*/  IADD3 R62, P0, PT, R63, R60, RZ ;  /* 0x0000003c3f3e7210 */ /* 0x000fe20007f1e0ff */
[----:B------:R-:W-:Y:S01]  /*39ca0*/  VIADD R2, R61, UR5 ;  /* 0x000000053d027c36 */ /* 0x000fe20008000000 */
[----:B------:R-:W-:Y:S01]  /*39cb0*/  IADD3 R74, P2, P3, R74, R78, R5 ;  /* 0x0000004e4a4a7210 */ /* 0x000fe20007b5e005 */
[----:B------:R-:W-:-:S03]  /*39cc0*/  IMAD.WIDE.U32 R76, R26, 0x3d1, R76 ;  /* 0x000003d11a4c7825 */ /* 0x000fc600078e004c */
[----:B------:R-:W-:Y:S01]  /*39cd0*/  IADD3.X R67, PT, PT, RZ, RZ, RZ, P2, P3 ;  /* 0x000000ffff437210 */ /* 0x000fe200017e64ff */
[----:B------:R-:W-:Y:S01]  /*39ce0*/  IMAD.X R63, RZ, RZ, RZ, P0 ;  /* 0x000000ffff3f7224 */ /* 0x000fe200000e06ff */
[----:B------:R-:W-:Y:S02]  /*39cf0*/  IADD3 R64, P0, P1, R76, R7, R64 ;  /* 0x000000074c407210 */ /* 0x000fe4000791e040 */
[----:B------:R-:W-:Y:S01]  /*39d00*/  IADD3 R76, PT, PT, R77, R27, RZ ;  /* 0x0000001b4d4c7210 */ /* 0x000fe20007ffe0ff */
[----:B------:R-:W-:Y:S01]  /*39d10*/  IMAD.WIDE.U32 R60, R11, R0, R62 ;  /* 0x000000000b3c7225 */ /* 0x000fe200078e003e */
[----:B------:R-:W-:Y:S02]  /*39d20*/  IADD3.X R5, PT, PT, RZ, RZ, RZ, P0, P1 ;  /* 0x000000ffff057210 */ /* 0x000fe400007e24ff */
[----:B------:R-:W-:Y:S01]  /*39d30*/  IADD3 R67, P3, P4, R6, R67, R64 ;  /* 0x0000004306437210 */ /* 0x000fe20007c7e040 */
[----:B------:R-:W-:Y:S02]  /*39d40*/  IMAD.MOV.U32 R77, RZ, RZ, RZ ;  /* 0x000000ffff4d7224 */ /* 0x000fe400078e00ff */
[----:B------:R-:W-:Y:S01]  /*39d50*/  VIADD R7, R61, UR4 ;  /* 0x000000043d077c36 */ /* 0x000fe20008000000 */
[----:B------:R-:W-:Y:S01]  /*39d60*/  IADD3.X R65, PT, PT, RZ, RZ, RZ, P3, P4 ;  /* 0x000000ffff417210 */ /* 0x000fe20001fe84ff */
[----:B------:R-:W-:-:S03]  /*39d70*/  IMAD.WIDE.U32 R62, R4, 0x3d1, R76 ;  /* 0x000003d1043e7825 */ /* 0x000fc600078e004c */
[----:B------:R-:W-:Y:S01]  /*39d80*/  IADD3 R6, P2, PT, R7, R2, RZ ;  /* 0x0000000207067210 */ /* 0x000fe20007f5e0ff */
[----:B------:R-:W-:Y:S01]  /*39d90*/  IMAD.MOV.U32 R61, RZ, RZ, RZ ;  /* 0x000000ffff3d7224 */ /* 0x000fe200078e00ff */
[----:B------:R-:W-:Y:S01]  /*39da0*/  IADD3 R66, P1, P0, R62, R5, R66 ;  /* 0x000000053e427210 */ /* 0x000fe2000783e042 */
[----:B------:R-:W-:Y:S01]  /*39db0*/  IMAD.IADD R62, R63, 0x1, R27 ;  /* 0x000000013f3e7824 */ /* 0x000fe200078e021b */
[----:B------:R-:W-:Y:S01]  /*39dc0*/  IADD3.X R7, PT, PT, RZ, RZ, RZ, P2, !PT ;  /* 0x000000ffff077210 */ /* 0x000fe200017fe4ff */
[----:B------:R-:W-:Y:S01]  /*39dd0*/  IMAD.MOV.U32 R63, RZ, RZ, RZ ;  /* 0x000000ffff3f7224 */ /* 0x000fe200078e00ff */
[----:B------:R-:W-:Y:S02]  /*39de0*/  IADD3 R65, P2, P3, R26, R65, R66 ;  /* 0x000000411a417210 */ /* 0x000fe40007b5e042 */
[----:B------:R-:W-:Y:S01]  /*39df0*/  IADD3.X R5, PT, PT, RZ, RZ, RZ, P1, P0 ;  /* 0x000000ffff057210 */ /* 0x000fe20000fe04ff */
[----:B------:R-:W-:-:S04]  /*39e00*/  IMAD.WIDE.U32 R26, R60, 0x3d1, R62 ;  /* 0x000003d13c1a7825 */ /* 0x000fc800078e003e */
[----:B------:R-:W-:Y:S01]  /*39e10*/  IMAD.WIDE.U32 R2, R11, R3, R6 ;  /* 0x000000030b027225 */ /* 0x000fe200078e0006 */
[----:B------:R-:W-:-:S03]  /*39e20*/  IADD3 R26, P0, P1, R26, R5, R68 ;  /* 0x000000051a1a7210 */ /* 0x000fc6000791e044 */
[----:B------:R-:W-:Y:S01]  /*39e30*/  IMAD.IADD R6, R27, 0x1, R61 ;  /* 0x000000011b067824 */ /* 0x000fe200078e023d */
[----:B------:R-:W-:Y:S01]  /*39e40*/  IADD3.X R27, PT, PT, RZ, RZ, RZ, P2, P3 ;  /* 0x000000ffff1b7210 */ /* 0x000fe200017e64ff */
[----:B------:R-:W-:Y:S01]  /*39e50*/  IMAD.MOV.U32 R7, RZ, RZ, RZ ;  /* 0x000000ffff077224 */ /* 0x000fe200078e00ff */
[----:B------:R-:W-:Y:S01]  /*39e60*/  IADD3.X R5, PT, PT, RZ, RZ, RZ, P0, P1 ;  /* 0x000000ffff057210 */ /* 0x000fe200007e24ff */
[----:B------:R-:W-:Y:S01]  /*39e70*/  VIADD R63, R3, UR4 ;  /* 0x00000004033f7c36 */ /* 0x000fe20008000000 */
[----:B------:R-:W-:Y:S01]  /*39e80*/  IADD3 R27, P2, P3, R4, R27, R26 ;  /* 0x0000001b041b7210 */ /* 0x000fe20007b5e01a */
[----:B------:R-:W-:-:S03]  /*39e90*/  IMAD.WIDE.U32 R6, R2, 0x3d1, R6 ;  /* 0x000003d102067825 */ /* 0x000fc600078e0006 */
[----:B------:R-:W-:Y:S01]  /*39ea0*/  IADD3 R70, P0, P1, R6, R5, R70 ;  /* 0x0000000506467210 */ /* 0x000fe2000791e046 */
[----:B------:R-:W-:Y:S01]  /*39eb0*/  IMAD.MOV.U32 R5, RZ, RZ, RZ ;  /* 0x000000ffff057224 */ /* 0x000fe200078e00ff */
[----:B------:R-:W-:Y:S02]  /*39ec0*/  IADD3 R4, PT, PT, R7, R61, RZ ;  /* 0x0000003d07047210 */ /* 0x000fe40007ffe0ff */
[----:B------:R-:W-:Y:S02]  /*39ed0*/  IADD3.X R61, PT, PT, RZ, RZ, RZ, P2, P3 ;  /* 0x000000ffff3d7210 */ /* 0x000fe400017e64ff */
[----:B------:R-:W-:Y:S01]  /*39ee0*/  IADD3.X R3, PT, PT, RZ, RZ, RZ, P0, P1 ;  /* 0x000000ffff037210 */ /* 0x000fe200007e24ff */
[----:B------:R-:W-:Y:S01]  /*39ef0*/  IMAD.WIDE.U32 R4, R63, 0x3d1, R4 ;  /* 0x000003d13f047825 */ /* 0x000fe200078e0004 */
[----:B------:R-:W-:-:S03]  /*39f00*/  IADD3 R61, P2, P3, R60, R61, R70 ;  /* 0x0000003d3c3d7210 */ /* 0x000fc60007b5e046 */
[----:B------:R-:W-:Y:S01]  /*39f10*/  VIADD R5, R5, UR4 ;  /* 0x0000000405057c36 */ /* 0x000fe20008000000 */
[----:B------:R-:W-:Y:S02]  /*39f20*/  IADD3.X R7, PT, PT, RZ, RZ, RZ, P2, P3 ;  /* 0x000000ffff077210 */ /* 0x000fe400017e64ff */
[----:B------:R-:W-:-:S04]  /*39f30*/  IADD3 R72, P0, P1, R4, R3, R72 ;  /* 0x0000000304487210 */ /* 0x000fc8000791e048 */
[----:B------:R-:W-:Y:S02]  /*39f40*/  IADD3 R7, P2, P3, R2, R7, R72 ;  /* 0x0000000702077210 */ /* 0x000fe40007b5e048 */
        /* <DEDUP_REMOVED lines=19> */
[----:B------:R-:W-:Y:S01]  /*3a080*/  IADD3 R4, P0, PT, R4, R65, RZ ;  /* 0x0000004104047210 */ /* 0x000fe20007f1e0ff */
[----:B------:R-:W-:-:S03]  /*3a090*/  IMAD.MOV.U32 R65, RZ, RZ, R10 ;  /* 0x000000ffff417224 */ /* 0x000fc600078e000a */
[----:B------:R-:W-:Y:S01]  /*3a0a0*/  IADD3.X R2, PT, PT, RZ, RZ, RZ, P0, !PT ;  /* 0x000000ffff027210 */ /* 0x000fe200007fe4ff */
[----:B------:R-:W-:-:S03]  /*3a0b0*/  IMAD.MOV.U32 R9, RZ, RZ, R4 ;  /* 0x000000ffff097224 */ /* 0x000fc600078e0004 */
[----:B------:R-:W-:Y:S02]  /*3a0c0*/  IADD3 R2, P0, PT, R2, R27, RZ ;  /* 0x0000001b02027210 */ /* 0x000fe40007f1e0ff */
[----:B------:R-:W-:-:S03]  /*3a0d0*/  MOV R27, R6 ;  /* 0x00000006001b7202 */ /* 0x000fc60000000f00 */
        /* <DEDUP_REMOVED lines=9> */
[----:B------:R-:W2:Y:S01]  /*3a170*/  LDCU UR4, c[0x3][0x18] ;  /* 0x00c00300ff0477ac */ /* 0x000ea20008000800 */
[----:B------:R-:W3:Y:S01]  /*3a180*/  LDCU UR8, c[0x3][0x8] ;  /* 0x00c00100ff0877ac */ /* 0x000ee20008000800 */
[----:B------:R-:W4:Y:S01]  /*3a190*/  LDCU UR6, c[0x3][0x10] ;  /* 0x00c00200ff0677ac */ /* 0x000f220008000800 */
[----:B------:R-:W0:Y:S01]  /*3a1a0*/  LDCU UR7, c[0x3][0xc] ;  /* 0x00c00180ff0777ac */ /* 0x000e220008000800 */
[----:B------:R-:W0:Y:S01]  /*3a1b0*/  LDCU UR5, c[0x3][0x14] ;  /* 0x00c00280ff0577ac */ /* 0x000e220008000800 */
[----:B------:R-:W0:Y:S02]  /*3a1c0*/  LDCU.64 UR12, c[0x3][URZ] ;  /* 0x00c00000ff0c77ac */ /* 0x000e240008000a00 */
.L_x_160:
[----:B0-----:R-:W-:-:S13]  /*3a1d0*/  ISETP.GT.U32.AND P0, PT, R3, R18, PT ;  /* 0x000000120300720c */ /* 0x001fda0003f04070 */
[----:B------:R-:W-:Y:S05]  /*3a1e0*/  @P0 BRA `(.L_x_159) ;  /* 0x00000000005c0947 */ /* 0x000fea0003800000 */
[----:B--2---:R-:W-:-:S13]  /*3a1f0*/  ISETP.LT.U32.AND P0, PT, R0, UR4, PT ;  /* 0x0000000400007c0c */ /* 0x004fda000bf01070 */
        /* <DEDUP_REMOVED lines=22> */
.L_x_159:
        /* <DEDUP_REMOVED lines=35> */
.L_x_158:
[----:B------:R-:W-:-:S04]  /*3a590*/  IMAD.WIDE.U32 R66, R23, R28, RZ ;  /* 0x0000001c17427225 */ /* 0x000fc800078e00ff */
[----:B------:R-:W-:Y:S01]  /*3a5a0*/  HFMA2 R73, -RZ, RZ, 0, 0 ;  /* 0x00000000ff497431 */ /* 0x000fe200000001ff */
[----:B--2---:R-:W-:Y:S01]  /*3a5b0*/  UMOV UR4, URZ ;  /* 0x000000ff00047c82 */ /* 0x004fe20008000000 */
[----:B------:R-:W-:Y:S02]  /*3a5c0*/  IMAD R68, R29, R23, R67 ;  /* 0x000000171d447224 */ /* 0x000fe400078e0243 */
[----:B------:R-:W-:Y:S02]  /*3a5d0*/  IMAD.MOV.U32 R69, RZ, RZ, RZ ;  /* 0x000000ffff457224 */ /* 0x000fe400078e00ff */
[----:B------:R-:W-:Y:S02]  /*3a5e0*/  IMAD.MOV.U32 R71, RZ, RZ, RZ ;  /* 0x000000ffff477224 */ /* 0x000fe400078e00ff */
[----:B------:R-:W-:-:S04]  /*3a5f0*/  IMAD.WIDE.U32 R68, R28, R25, R68 ;  /* 0x000000191c447225 */ /* 0x000fc800078e0044 */
[----:B------:R-:W-:Y:S02]  /*3a600*/  IMAD R70, R29, R25, R69 ;  /* 0x000000191d467224 */ /* 0x000fe400078e0245 */
[----:B------:R-:W-:Y:S02]  /*3a610*/  IMAD.MOV.U32 R69, RZ, RZ, RZ ;  /* 0x000000ffff457224 */ /* 0x000fe400078e00ff */
[----:B------:R-:W-:-:S04]  /*3a620*/  IMAD.WIDE.U32 R70, R28, R21, R70 ;  /* 0x000000151c467225 */ /* 0x000fc800078e0046 */
[----:B------:R-:W-:-:S04]  /*3a630*/  IMAD.WIDE.U32 R68, R30, R23, R68 ;  /* 0x000000171e447225 */ /* 0x000fc800078e0044 */
[----:B------:R-:W-:-:S05]  /*3a640*/  IMAD R75, R31, R23, R69 ;  /* 0x000000171f4b7224 */ /* 0x000fca00078e0245 */
[----:B------:R-:W-:Y:S01]  /*3a650*/  IADD3 R74, P0, PT, R75, R70, RZ ;  /* 0x000000464b4a7210 */ /* 0x000fe20007f1e0ff */
[----:B------:R-:W-:Y:S02]  /*3a660*/  IMAD R70, R29, R21, R71 ;  /* 0x000000151d467224 */ /* 0x000fe400078e0247 */
[----:B------:R-:W-:Y:S01]  /*3a670*/  IMAD.MOV.U32 R71, RZ, RZ, RZ ;  /* 0x000000ffff477224 */ /* 0x000fe200078e00ff */
[----:B------:R-:W-:Y:S01]  /*3a680*/  IADD3.X R75, PT, PT, RZ, RZ, RZ, P0, !PT ;  /* 0x000000ffff4b7210 */ /* 0x000fe200007fe4ff */
[----:B------:R-:W-:-:S04]  /*3a690*/  IMAD.WIDE.U32 R70, R28, R19, R70 ;  /* 0x000000131c467225 */ /* 0x000fc800078e0046 */
[----:B------:R-:W-:-:S04]  /*3a6a0*/  IMAD.WIDE.U32 R74, R30, R25, R74 ;  /* 0x000000191e4a7225 */ /* 0x000fc800078e004a */
[----:B------:R-:W-:Y:S02]  /*3a6b0*/  IMAD R77, R31, R25, R75 ;  /* 0x000000191f4d7224 */ /* 0x000fe400078e024b */
[----:B------:R-:W-:Y:S02]  /*3a6c0*/  IMAD R72, R29, R19, R71 ;  /* 0x000000131d487224 */ /* 0x000fe400078e0247 */
[----:B------:R-:W-:Y:S01]  /*3a6d0*/  IMAD.MOV.U32 R71, RZ, RZ, RZ ;  /* 0x000000ffff477224 */ /* 0x000fe200078e00ff */
[----:B------:R-:W-:Y:S01]  /*3a6e0*/  IADD3 R76, P0, PT, R77, R70, RZ ;  /* 0x000000464d4c7210 */ /* 0x000fe20007f1e0ff */
[----:B------:R-:W-:Y:S02]  /*3a6f0*/  IMAD.MOV.U32 R70, RZ, RZ, R74 ;  /* 0x000000ffff467224 */ /* 0x000fe400078e004a */
[----:B------:R-:W-:-:S04]  /*3a700*/  IMAD.WIDE.U32 R72, R28, R17, R72 ;  /* 0x000000111c487225 */ /* 0x000fc800078e0048 */
[----:B------:R-:W-:Y:S02]  /*3a710*/  IMAD.X R77, RZ, RZ, RZ, P0 ;  /* 0x000000ffff4d7224 */ /* 0x000fe400000e06ff */
[----:B------:R-:W-:-:S04]  /*3a720*/  IMAD.WIDE.U32 R70, R32, R23, R70 ;  /* 0x0000001720467225 */ /* 0x000fc800078e0046 */
[----:B------:R-:W-:-:S04]  /*3a730*/  IMAD.WIDE.U32 R74, R30, R21, R76 ;  /* 0x000000151e4a7225 */ /* 0x000fc800078e004c */
[----:B------:R-:W-:Y:S02]  /*3a740*/  IMAD R79, R33, R23, R71 ;  /* 0x00000017214f7224 */ /* 0x000fe400078e0247 */
[----:B------:R-:W-:-:S03]  /*3a750*/  IMAD R77, R31, R21, R75 ;  /* 0x000000151f4d7224 */ /* 0x000fc600078e024b */
[----:B------:R-:W-:Y:S02]  /*3a760*/  IADD3 R78, P1, PT, R79, R74, RZ ;  /* 0x0000004a4f4e7210 */ /* 0x000fe40007f3e0ff */
[----:B------:R-:W-:Y:S01]  /*3a770*/  IADD3 R76, P0, PT, R77, R72, RZ ;  /* 0x000000484d4c7210 */ /* 0x000fe20007f1e0ff */
[----:B------:R-:W-:Y:S02]  /*3a780*/  IMAD R72, R29, R17, R73 ;  /* 0x000000111d487224 */ /* 0x000fe400078e0249 */
[----:B------:R-:W-:Y:S02]  /*3a790*/  IMAD.X R79, RZ, RZ, RZ, P1 ;  /* 0x000000ffff4f7224 */ /* 0x000fe400008e06ff */
[----:B------:R-:W-:Y:S02]  /*3a7a0*/  IMAD.X R77, RZ, RZ, RZ, P0 ;  /* 0x000000ffff4d7224 */ /* 0x000fe400000e06ff */
[----:B------:R-:W-:-:S04]  /*3a7b0*/  IMAD.WIDE.U32 R78, R32, R25, R78 ;  /* 0x00000019204e7225 */ /* 0x000fc800078e004e */
[----:B------:R-:W-:-:S04]  /*3a7c0*/  IMAD.WIDE.U32 R76, R30, R19, R76 ;  /* 0x000000131e4c7225 */ /* 0x000fc800078e004c */
[----:B------:R-:W-:Y:S02]  /*3a7d0*/  IMAD R81, R33, R25, R79 ;  /* 0x0000001921517224 */ /* 0x000fe400078e024f */
[----:B------:R-:W-:Y:S02]  /*3a7e0*/  IMAD.MOV.U32 R73, RZ, RZ, RZ ;  /* 0x000000ffff497224 */ /* 0x000fe400078e00ff */
[----:B------:R-:W-:Y:S01]  /*3a7f0*/  IMAD R77, R31, R19, R77 ;  /* 0x000000131f4d7224 */ /* 0x000fe200078e024d */
[----:B------:R-:W-:Y:S01]  /*3a800*/  IADD3 R80, P1, PT, R81, R76, RZ ;  /* 0x0000004c51507210 */ /* 0x000fe20007f3e0ff */
[----:B------:R-:W-:-:S03]  /*3a810*/  IMAD.WIDE.U32 R74, R28, R15, R72 ;  /* 0x0000000f1c4a7225 */ /* 0x000fc600078e0048 */
[----:B------:R-:W-:Y:S01]  /*3a820*/  IADD3.X R81, PT, PT, RZ, RZ, RZ, P1, !PT ;  /* 0x000000ffff517210 */ /* 0x000fe20000ffe4ff */
[----:B------:R-:W-:Y:S01]  /*3a830*/  IMAD.MOV.U32 R72, RZ, RZ, R78 ;  /* 0x000000ffff487224 */ /* 0x000fe200078e004e */
[----:B------:R-:W-:Y:S01]  /*3a840*/  IADD3 R76, P0, PT, R77, R74, RZ ;  /* 0x0000004a4d4c7210 */ /* 0x000fe20007f1e0ff */
[----:B------:R-:W-:Y:S02]  /*3a850*/  IMAD R74, R29, R15, R75 ;  /* 0x0000000f1d4a7224 */ /* 0x000fe400078e024b */
[----:B------:R-:W-:-:S04]  /*3a860*/  IMAD.WIDE.U32 R72, R34, R23, R72 ;  /* 0x0000001722487225 */ /* 0x000fc800078e0048 */
[----:B------:R-:W-:Y:S02]  /*3a870*/  IMAD R67, R35, R23, R73 ;  /* 0x0000001723437224 */ /* 0x000fe400078e0249 */
[----:B------:R-:W-:Y:S02]  /*3a880*/  IMAD.X R77, RZ, RZ, RZ, P0 ;  /* 0x000000ffff4d7224 */ /* 0x000fe400000e06ff */
[----:B------:R-:W-:-:S04]  /*3a890*/  IMAD.WIDE.U32 R78, R32, R21, R80 ;  /* 0x00000015204e7225 */ /* 0x000fc800078e0050 */
[----:B------:R-:W-:Y:S01]  /*3a8a0*/  IMAD.WIDE.U32 R76, R30, R17, R76 ;  /* 0x000000111e4c7225 */ /* 0x000fe200078e004c */
[----:B------:R-:W-:-:S03]  /*3a8b0*/  IADD3 R80, P0, PT, R67, R78, RZ ;  /* 0x0000004e43507210 */ /* 0x000fc60007f1e0ff */
[----:B------:R-:W-:Y:S02]  /*3a8c0*/  IMAD R79, R33, R21, R79 ;  /* 0x00000015214f7224 */ /* 0x000fe400078e024f */
[----:B------:R-:W-:Y:S02]  /*3a8d0*/  IMAD.MOV.U32 R75, RZ, RZ, RZ ;  /* 0x000000ffff4b7224 */ /* 0x000fe400078e00ff */
[----:B------:R-:W-:Y:S01]  /*3a8e0*/  IMAD R67, R31, R17, R77 ;  /* 0x000000111f437224 */ /* 0x000fe200078e024d */
[----:B------:R-:W-:Y:S01]  /*3a8f0*/  IADD3 R76, P1, PT, R79, R76, RZ ;  /* 0x0000004c4f4c7210 */ /* 0x000fe20007f3e0ff */
[----:B------:R-:W-:-:S04]  /*3a900*/  IMAD.WIDE.U32 R74, R28, R13, R74 ;  /* 0x0000000d1c4a7225 */ /* 0x000fc800078e004a */
[----:B------:R-:W-:Y:S01]  /*3a910*/  IMAD.X R81, RZ, RZ, RZ, P0 ;  /* 0x000000ffff517224 */ /* 0x000fe200000e06ff */
[----:B------:R-:W-:Y:S01]  /*3a920*/  IADD3 R78, P0, PT, R67, R74, RZ ;  /* 0x0000004a434e7210 */ /* 0x000fe20007f1e0ff */
[----:B------:R-:W-:Y:S02]  /*3a930*/  IMAD.X R77, RZ, RZ, RZ, P1 ;  /* 0x000000ffff4d7224 */ /* 0x000fe400008e06ff */
[----:B------:R-:W-:Y:S01]  /*3a940*/  IMAD.WIDE.U32 R80, R34, R25, R80 ;  /* 0x0000001922507225 */ /* 0x000fe200078e0050 */
[----:B------:R-:W-:-:S03]  /*3a950*/  IADD3.X R79, PT, PT, RZ, RZ, RZ, P0, !PT ;  /* 0x000000ffff4f7210 */ /* 0x000fc600007fe4ff */
[----:B------:R-:W-:-:S04]  /*3a960*/  IMAD.WIDE.U32 R76, R32, R19, R76 ;  /* 0x00000013204c7225 */ /* 0x000fc800078e004c */
[----:B------:R-:W-:Y:S02]  /*3a970*/  IMAD R83, R35, R25, R81 ;  /* 0x0000001923537224 */ /* 0x000fe400078e0251 */
[----:B------:R-:W-:Y:S02]  /*3a980*/  IMAD R74, R29, R13, R75 ;  /* 0x0000000d1d4a7224 */ /* 0x000fe400078e024b */
[----:B------:R-:W-:Y:S01]  /*3a990*/  IMAD.WIDE.U32 R78, R30, R15, R78 ;  /* 0x0000000f1e4e7225 */ /* 0x000fe200078e004e */
[----:B------:R-:W-:-:S03]  /*3a9a0*/  IADD3 R82, P0, PT, R83, R76, RZ ;  /* 0x0000004c53527210 */ /* 0x000fc60007f1e0ff */
[----:B------:R-:W-:Y:S02]  /*3a9b0*/  IMAD R67, R33, R19, R77 ;  /* 0x0000001321437224 */ /* 0x000fe400078e024d */
[----:B------:R-:W-:Y:S02]  /*3a9c0*/  IMAD.MOV.U32 R75, RZ, RZ, RZ ;  /* 0x000000ffff4b7224 */ /* 0x000fe400078e00ff */
[----:B------:R-:W-:Y:S01]  /*3a9d0*/  IMAD R69, R31, R15, R79 ;  /* 0x0000000f1f457224 */ /* 0x000fe200078e024f */
[----:B------:R-:W-:Y:S01]  /*3a9e0*/  IADD3 R78, P1, PT, R67, R78, RZ ;  /* 0x0000004e434e7210 */ /* 0x000fe20007f3e0ff */
[----:B------:R-:W-:-:S04]  /*3a9f0*/  IMAD.WIDE.U32 R76, R11, R28, R74 ;  /* 0x0000001c0b4c7225 */ /* 0x000fc800078e004a */
[----:B------:R-:W-:Y:S02]  /*3aa00*/  IMAD.MOV.U32 R74, RZ, RZ, R80 ;  /* 0x000000ffff4a7224 */ /* 0x000fe400078e0050 */
[----:B------:R-:W-:Y:S01]  /*3aa10*/  IMAD.X R83, RZ, RZ, RZ, P0 ;  /* 0x000000ffff537224 */ /* 0x000fe200000e06ff */
[----:B------:R-:W-:Y:S01]  /*3aa20*/  IADD3 R28, P0, PT, R69, R76, RZ ;  /* 0x0000004c451c7210 */ /* 0x000fe20007f1e0ff */
[----:B------:R-:W-:-:S04]  /*3aa30*/  IMAD.WIDE.U32 R74, R36, R23, R74 ;  /* 0x00000017244a7225 */ /* 0x000fc800078e004a */
[----:B------:R-:W-:Y:S02]  /*3aa40*/  IMAD.X R79, RZ, RZ, RZ, P1 ;  /* 0x000000ffff4f7224 */ /* 0x000fe400008e06ff */
[----:B------:R-:W-:-:S04]  /*3aa50*/  IMAD.WIDE.U32 R80, R34, R21, R82 ;  /* 0x0000001522507225 */ /* 0x000fc800078e0052 */
[----:B------:R-:W-:Y:S01]  /*3aa60*/  IMAD R73, R29, R11, RZ ;  /* 0x0000000b1d497224 */ /* 0x000fe200078e02ff */
[----:B------:R-:W-:Y:S01]  /*3aa70*/  IADD3.X R29, PT, PT, RZ, RZ, RZ, P0, !PT ;  /* 0x000000ffff1d7210 */ /* 0x000fe200007fe4ff */
[----:B------:R-:W-:Y:S02]  /*3aa80*/  IMAD R67, R37, R23, R75 ;  /* 0x0000001725437224 */ /* 0x000fe400078e024b */
[----:B------:R-:W-:-:S03]  /*3aa90*/  IMAD.WIDE.U32 R78, R32, R17, R78 ;  /* 0x00000011204e7225 */ /* 0x000fc600078e004e */
[----:B------:R-:W-:Y:S01]  /*3aaa0*/  IADD3 R82, P2, PT, R67, R80, RZ ;  /* 0x0000005043527210 */ /* 0x000fe20007f5e0ff */
[----:B------:R-:W-:Y:S02]  /*3aab0*/  IMAD R69, R35, R21, R81 ;  /* 0x0000001523457224 */ /* 0x000fe400078e0251 */
[----:B------:R-:W-:-:S03]  /*3aac0*/  IMAD.WIDE.U32 R28, R30, R13, R28 ;  /* 0x0000000d1e1c7225 */ /* 0x000fc600078e001c */
[----:B------:R-:W-:Y:S01]  /*3aad0*/  IADD3 R78, P0, PT, R69, R78, RZ ;  /* 0x0000004e454e7210 */ /* 0x000fe20007f1e0ff */
[----:B------:R-:W-:Y:S02]  /*3aae0*/  IMAD R71, R33, R17, R79 ;  /* 0x0000001121477224 */ /* 0x000fe400078e024f */
[----:B------:R-:W-:Y:S02]  /*3aaf0*/  IMAD.X R83, RZ, RZ, RZ, P2 ;  /* 0x000000ffff537224 */ /* 0x000fe400010e06ff */
[----:B------:R-:W-:Y:S01]  /*3ab00*/  IMAD.X R79, RZ, RZ, RZ, P0 ;  /* 0x000000ffff4f7224 */ /* 0x000fe200000e06ff */
[----:B------:R-:W-:Y:S01]  /*3ab10*/  IADD3 R28, P1, PT, R71, R28, RZ ;  /* 0x0000001c471c7210 */ /* 0x000fe20007f3e0ff */
[----:B------:R-:W-:Y:S02]  /*3ab20*/  IMAD.IADD R77, R77, 0x1, R73 ;  /* 0x000000014d4d7824 */ /* 0x000fe400078e0249 */
[----:B------:R-:W-:Y:S02]  /*3ab30*/  IMAD R76, R31, R13, R29 ;  /* 0x0000000d1f4c7224 */ /* 0x000fe400078e021d */
[----:B------:R-:W-:-:S02]  /*3ab40*/  IMAD.X R29, RZ, RZ, RZ, P1 ;  /* 0x000000ffff1d7224 */ /* 0x000fc400008e06ff */
[----:B------:R-:W-:Y:S01]  /*3ab50*/  IMAD.WIDE.U32 R82, R36, R25, R82 ;  /* 0x0000001924527225 */ /* 0x000fe200078e0052 */
[----:B------:R-:W-:-:S03]  /*3ab60*/  IADD3 R76, P0, PT, R76, R77, RZ ;  /* 0x0000004d4c4c7210 */ /* 0x000fc60007f1e0ff */
[----:B------:R-:W-:Y:S01]  /*3ab70*/  IMAD.WIDE.U32 R78, R34, R19, R78 ;  /* 0x00000013224e7225 */ /* 0x000fe200078e004e */
[----:B------:R-:W-:-:S03]  /*3ab80*/  IADD3.X R77, PT, PT, RZ, RZ, RZ, P0, !PT ;  /* 0x000000ffff4d7210 */ /* 0x000fc600007fe4ff */
[----:B------:R-:W-:Y:S02]  /*3ab90*/  IMAD R85, R37, R25, R83 ;  /* 0x0000001925557224 */ /* 0x000fe400078e0253 */
[----:B------:R-:W-:-:S03]  /*3aba0*/  IMAD.WIDE.U32 R28, R32, R15, R28 ;  /* 0x0000000f201c7225 */ /* 0x000fc600078e001c */
[----:B------:R-:W-:Y:S01]  /*3abb0*/  IADD3 R84, P1, PT, R85, R78, RZ ;  /* 0x0000004e55547210 */ /* 0x000fe20007f3e0ff */
[----:B------:R-:W-:Y:S02]  /*3abc0*/  IMAD R81, R35, R19, R79 ;  /* 0x0000001323517224 */ /* 0x000fe400078e024f */
[----:B------:R-:W-:Y:S02]  /*3abd0*/  IMAD R79, R33, R15, R29 ;  /* 0x0000000f214f7224 */ /* 0x000fe400078e021d */
[----:B------:R-:W-:Y:S01]  /*3abe0*/  IMAD.MOV.U32 R29, RZ, RZ, RZ ;  /* 0x000000ffff1d7224 */ /* 0x000fe200078e00ff */
[----:B------:R-:W-:Y:S01]  /*3abf0*/  IADD3 R80, P0, PT, R81, R28, RZ ;  /* 0x0000001c51507210 */ /* 0x000fe20007f1e0ff */
[----:B------:R-:W-:Y:S02]  /*3ac00*/  IMAD.MOV.U32 R28, RZ, RZ, R82 ;  /* 0x000000ffff1c7224 */ /* 0x000fe400078e0052 */
[----:B------:R-:W-:-:S04]  /*3ac10*/  IMAD.WIDE.U32 R76, R11, R30, R76 ;  /* 0x0000001e0b4c7225 */ /* 0x000fc800078e004c */
[----:B------:R-:W-:-:S04]  /*3ac20*/  IMAD.WIDE.U32 R28, R38, R23, R28 ;  /* 0x00000017261c7225 */ /* 0x000fc800078e001c */
[----:B------:R-:W-:Y:S02]  /*3ac30*/  IMAD.X R85, RZ, RZ, RZ, P1 ;  /* 0x000000ffff557224 */ /* 0x000fe400008e06ff */
[----:B------:R-:W-:Y:S01]  /*3ac40*/  IMAD.X R81, RZ, RZ, RZ, P0 ;  /* 0x000000ffff517224 */ /* 0x000fe200000e06ff */
[----:B------:R-:W-:Y:S01]  /*3ac50*/  IADD3 R78, P0, PT, R79, R76, RZ ;  /* 0x0000004c4f4e7210 */ /* 0x000fe20007f1e0ff */
[----:B------:R-:W-:Y:S02]  /*3ac60*/  IMAD R29, R39, R23, R29 ;  /* 0x00000017271d7224 */ /* 0x000fe400078e021d */
[----:B------:R-:W-:Y:S01]  /*3ac70*/  IMAD.WIDE.U32 R82, R36, R21, R84 ;  /* 0x0000001524527225 */ /* 0x000fe200078e0054 */
[----:B------:R-:W-:-:S03]  /*3ac80*/  IADD3.X R79, PT, PT, RZ, RZ, RZ, P0, !PT ;  /* 0x000000ffff4f7210 */ /* 0x000fc600007fe4ff */
[----:B------:R-:W-:Y:S01]  /*3ac90*/  IMAD.WIDE.U32 R80, R34, R17, R80 ;  /* 0x0000001122507225 */ /* 0x000fe200078e0050 */
[----:B------:R-:W-:-:S03]  /*3aca0*/  IADD3 R82, P1, PT, R29, R82, RZ ;  /* 0x000000521d527210 */ /* 0x000fc60007f3e0ff */
[----:B------:R-:W-:Y:S02]  /*3acb0*/  IMAD R67, R37, R21, R83 ;  /* 0x0000001525437224 */ /* 0x000fe400078e0253 */
[----:B------:R-:W-:Y:S02]  /*3acc0*/  IMAD R69, R31, R11, RZ ;  /* 0x0000000b1f457224 */ /* 0x000fe400078e02ff */
[----:B------:R-:W-:Y:S01]  /*3acd0*/  IMAD.WIDE.U32 R30, R32, R13, R78 ;  /* 0x0000000d201e7225 */ /* 0x000fe200078e004e */
[----:B------:R-:W-:-:S03]  /*3ace0*/  IADD3 R78, P0, PT, R67, R80, RZ ;  /* 0x00000050434e7210 */ /* 0x000fc60007f1e0ff */
[----:B------:R-:W-:Y:S02]  /*3acf0*/  IMAD R81, R35, R17, R81 ;  /* 0x0000001123517224 */ /* 0x000fe400078e0251 */
[----:B------:R-:W-:Y:S02]  /*3ad00*/  IMAD.X R83, RZ, RZ, RZ, P1 ;  /* 0x000000ffff537224 */ /* 0x000fe400008e06ff */
[----:B------:R-:W-:Y:S01]  /*3ad10*/  IMAD.IADD R0, R77, 0x1, R69 ;  /* 0x000000014d007824 */ /* 0x000fe200078e0245 */
[----:B------:R-:W-:Y:S01]  /*3ad20*/  IADD3 R76, P1, PT, R81, R30, RZ ;  /* 0x0000001e514c7210 */ /* 0x000fe20007f3e0ff */
[----:B------:R-:W-:Y:S02]  /*3ad30*/  IMAD R31, R33, R13, R31 ;  /* 0x0000000d211f7224 */ /* 0x000fe400078e021f */
[----:B------:R-:W-:Y:S02]  /*3ad40*/  IMAD.X R79, RZ, RZ, RZ, P0 ;  /* 0x000000ffff4f7224 */ /* 0x000fe400000e06ff */
[----:B------:R-:W-:Y:S01]  /*3ad50*/  IMAD.WIDE.U32 R80, R38, R25, R82 ;  /* 0x0000001926507225 */ /* 0x000fe200078e0052 */
[----:B------:R-:W-:-:S03]  /*3ad60*/  IADD3 R30, P0, PT, R31, R0, RZ ;  /* 0x000000001f1e7210 */ /* 0x000fc60007f1e0ff */
[----:B------:R-:W-:Y:S01]  /*3ad70*/  IMAD.WIDE.U32 R78, R36, R19, R78 ;  /* 0x00000013244e7225 */ /* 0x000fe200078e004e */
[----:B------:R-:W-:-:S03]  /*3ad80*/  IADD3.X R31, PT, PT, RZ, RZ, RZ, P0, !PT ;  /* 0x000000ffff1f7210 */ /* 0x000fc600007fe4ff */
[----:B------:R-:W-:Y:S02]  /*3ad90*/  IMAD R29, R39, R25, R81 ;  /* 0x00000019271d7224 */ /* 0x000fe400078e0251 */
[----:B------:R-:W-:Y:S02]  /*3ada0*/  IMAD.X R77, RZ, RZ, RZ, P1 ;  /* 0x000000ffff4d7224 */ /* 0x000fe400008e06ff */
[----:B------:R-:W-:Y:S01]  /*3adb0*/  IMAD R79, R37, R19, R79 ;  /* 0x00000013254f7224 */ /* 0x000fe200078e024f */
[----:B------:R-:W-:Y:S01]  /*3adc0*/  IADD3 R78, P0, PT, R29, R78, RZ ;  /* 0x0000004e1d4e7210 */ /* 0x000fe20007f1e0ff */
[----:B------:R-:W-:-:S04]  /*3add0*/  IMAD.WIDE.U32 R76, R34, R15, R76 ;  /* 0x0000000f224c7225 */ /* 0x000fc800078e004c */
[----:B------:R-:W-:Y:S01]  /*3ade0*/  IMAD R67, R33, R11, RZ ;  /* 0x0000000b21437224 */ /* 0x000fe200078e02ff */
[----:B------:R-:W-:Y:S01]  /*3adf0*/  IADD3 R76, P1, PT, R79, R76, RZ ;  /* 0x0000004c4f4c7210 */ /* 0x000fe20007f3e0ff */
[----:B------:R-:W-:-:S04]  /*3ae00*/  IMAD.WIDE.U32 R32, R11, R32, R30 ;  /* 0x000000200b207225 */ /* 0x000fc800078e001e */
[----:B------:R-:W-:Y:S01]  /*3ae10*/  IMAD R29, R35, R15, R77 ;  /* 0x0000000f231d7224 */ /* 0x000fe200078e024d */
[----:B------:R-:W-:Y:S01]  /*3ae20*/  IADD3.X R77, PT, PT, RZ, RZ, RZ, P1, !PT ;  /* 0x000000ffff4d7210 */ /* 0x000fe20000ffe4ff */
[----:B------:R-:W-:Y:S02]  /*3ae30*/  IMAD.MOV.U32 R30, RZ, RZ, R80 ;  /* 0x000000ffff1e7224 */ /* 0x000fe400078e0050 */
[----:B------:R-:W-:Y:S02]  /*3ae40*/  IMAD.MOV.U32 R31, RZ, RZ, RZ ;  /* 0x000000ffff1f7224 */ /* 0x000fe400078e00ff */
[----:B------:R-:W-:Y:S01]  /*3ae50*/  IMAD.X R79, RZ, RZ, RZ, P0 ;  /* 0x000000ffff4f7224 */ /* 0x000fe200000e06ff */
[----:B------:R-:W-:Y:S01]  /*3ae60*/  IADD3 R32, P0, PT, R29, R32, RZ ;  /* 0x000000201d207210 */ /* 0x000fe20007f1e0ff */
[----:B------:R-:W-:-:S04]  /*3ae70*/  IMAD.WIDE.U32 R30, R40, R23, R30 ;  /* 0x00000017281e7225 */ /* 0x000fc800078e001e */
[----:B------:R-:W-:-:S04]  /*3ae80*/  IMAD.WIDE.U32 R78, R38, R21, R78 ;  /* 0x00000015264e7225 */ /* 0x000fc800078e004e */
[----:B------:R-:W-:Y:S02]  /*3ae90*/  IMAD R81, R41, R23, R31 ;  /* 0x0000001729517224 */ /* 0x000fe400078e021f */
[----:B------:R-:W-:Y:S02]  /*3aea0*/  IMAD.IADD R67, R33, 0x1, R67 ;  /* 0x0000000121437824 */ /* 0x000fe400078e0243 */
[----:B------:R-:W-:Y:S01]  /*3aeb0*/  IMAD.X R33, RZ, RZ, RZ, P0 ;  /* 0x000000ffff217224 */ /* 0x000fe200000e06ff */
[----:B------:R-:W-:Y:S01]  /*3aec0*/  IADD3 R80, P1, PT, R81, R78, RZ ;  /* 0x0000004e51507210 */ /* 0x000fe20007f3e0ff */
[----:B------:R-:W-:-:S04]  /*3aed0*/  IMAD.WIDE.U32 R76, R36, R17, R76 ;  /* 0x00000011244c7225 */ /* 0x000fc800078e004c */
[----:B------:R-:W-:Y:S02]  /*3aee0*/  IMAD R79, R39, R21, R79 ;  /* 0x00000015274f7224 */ /* 0x000fe400078e024f */
[----:B------:R-:W-:-:S03]  /*3aef0*/  IMAD.WIDE.U32 R32, R34, R13, R32 ;  /* 0x0000000d22207225 */ /* 0x000fc600078e0020 */
[----:B------:R-:W-:Y:S01]  /*3af00*/  IADD3 R78, P0, PT, R79, R76, RZ ;  /* 0x0000004c4f4e7210 */ /* 0x000fe20007f1e0ff */
[----:B------:R-:W-:Y:S02]  /*3af10*/  IMAD R29, R37, R17, R77 ;  /* 0x00000011251d7224 */ /* 0x000fe400078e024d */
[----:B------:R-:W-:Y:S02]  /*3af20*/  IMAD R76, R35, R13, R33 ;  /* 0x0000000d234c7224 */ /* 0x000fe400078e0221 */
        /* <DEDUP_REMOVED lines=8> */
[----:B------:R-:W-:Y:S02]  /*3afb0*/  IMAD R29, R41, R25, R81 ;  /* 0x00000019291d7224 */ /* 0x000fe400078e0251 */
[----:B------:R-:W-:-:S03]  /*3afc0*/  IMAD.WIDE.U32 R32, R36, R15, R32 ;  /* 0x0000000f24207225 */ /* 0x000fc600078e0020 */
[----:B------:R-:W-:Y:S01]  /*3afd0*/  IADD3 R78, P0, PT, R29, R78, RZ ;  /* 0x0000004e1d4e7210 */ /* 0x000fe20007f1e0ff */
[----:B------:R-:W-:Y:S02]  /*3afe0*/  IMAD R31, R39, R19, R79 ;  /* 0x00000013271f7224 */ /* 0x000fe400078e024f */
[----:B------:R-:W-:-:S03]  /*3aff0*/  IMAD.WIDE.U32 R76, R11, R34, R76 ;  /* 0x000000220b4c7225 */ /* 0x000fc600078e004c */
[----:B------:R-:W-:Y:S01]  /*3b000*/  IADD3 R34, P1, PT, R31, R32, RZ ;  /* 0x000000201f227210 */ /* 0x000fe20007f3e0ff */
[----:B------:R-:W-:Y:S02]  /*3b010*/  IMAD R29, R37, R15, R33 ;  /* 0x0000000f251d7224 */ /* 0x000fe400078e0221 */
[----:B------:R-:W-:Y:S02]  /*3b020*/  IMAD.MOV.U32 R32, RZ, RZ, R80 ;  /* 0x000000ffff207224 */ /* 0x000fe400078e0050 */
[----:B------:R-:W-:Y:S02]  /*3b030*/  IMAD.MOV.U32 R33, RZ, RZ, RZ ;  /* 0x000000ffff217224 */ /* 0x000fe400078e00ff */
[----:B------:R-:W-:Y:S01]  /*3b040*/  IMAD.X R79, RZ, RZ, RZ, P0 ;  /* 0x000000ffff4f7224 */ /* 0x000fe200000e06ff */
[----:B------:R-:W-:Y:S01]  /*3b050*/  IADD3 R22, P0, PT, R29, R76, RZ ;  /* 0x0000004c1d167210 */ /* 0x000fe20007f1e0ff */
[----:B------:R-:W-:-:S04]  /*3b060*/  IMAD.WIDE.U32 R32, R42, R23, R32 ;  /* 0x000000172a207225 */ /* 0x000fc800078e0020 */
[----:B------:R-:W-:Y:S02]  /*3b070*/  IMAD R31, R35, R11, RZ ;  /* 0x0000000b231f7224 */ /* 0x000fe400078e02ff */
[----:B------:R-:W-:Y:S02]  /*3b080*/  IMAD.X R35, RZ, RZ, RZ, P1 ;  /* 0x000000ffff237224 */ /* 0x000fe400008e06ff */
[----:B------:R-:W-:-:S04]  /*3b090*/  IMAD.WIDE.U32 R78, R40, R21, R78 ;  /* 0x00000015284e7225 */ /* 0x000fc800078e004e */
[----:B------:R-:W-:Y:S01]  /*3b0a0*/  IMAD R81, R43, R23, R33 ;  /* 0x000000172b517224 */ /* 0x000fe200078e0221 */
[----:B------:R-:W-:Y:S01]  /*3b0b0*/  IADD3.X R23, PT, PT, RZ, RZ, RZ, P0, !PT ;  /* 0x000000ffff177210 */ /* 0x000fe200007fe4ff */
[----:B------:R-:W-:-:S03]  /*3b0c0*/  IMAD.WIDE.U32 R34, R38, R17, R34 ;  /* 0x0000001126227225 */ /* 0x000fc600078e0022 */
[----:B------:R-:W-:Y:S01]  /*3b0d0*/  IADD3 R80, P2, PT, R81, R78, RZ ;  /* 0x0000004e51507210 */ /* 0x000fe20007f5e0ff */
[----:B------:R-:W-:Y:S02]  /*3b0e0*/  IMAD R79, R41, R21, R79 ;  /* 0x00000015294f7224 */ /* 0x000fe400078e024f */
[----:B------:R-:W-:-:S03]  /*3b0f0*/  IMAD.WIDE.U32 R22, R36, R13, R22 ;  /* 0x0000000d24167225 */ /* 0x000fc600078e0016 */
[----:B------:R-:W-:Y:S01]  /*3b100*/  IADD3 R78, P0, PT, R79, R34, RZ ;  /* 0x000000224f4e7210 */ /* 0x000fe20007f1e0ff */
[----:B------:R-:W-:Y:S02]  /*3b110*/  IMAD R29, R39, R17, R35 ;  /* 0x00000011271d7224 */ /* 0x000fe400078e0223 */
[----:B------:R-:W-:Y:S02]  /*3b120*/  IMAD.IADD R35, R77, 0x1, R31 ;  /* 0x000000014d237824 */ /* 0x000fe400078e021f */
[----:B------:R-:W-:Y:S01]  /*3b130*/  IMAD R34, R37, R13, R23 ;  /* 0x0000000d25227224 */ /* 0x000fe200078e0217 */
[----:B------:R-:W-:Y:S01]  /*3b140*/  IADD3 R76, P1, PT, R29, R22, RZ ;  /* 0x000000161d4c7210 */ /* 0x000fe20007f3e0ff */
[----:B------:R-:W-:Y:S02]  /*3b150*/  IMAD.X R81, RZ, RZ, RZ, P2 ;  /* 0x000000ffff517224 */ /* 0x000fe400010e06ff */
        /* <DEDUP_REMOVED lines=16> */
[----:B------:R-:W-:Y:S02]  /*3b260*/  IMAD R29, R37, R11, RZ ;  /* 0x0000000b251d7224 */ /* 0x000fe400078e02ff */
[----:B------:R-:W-:Y:S01]  /*3b270*/  IMAD.WIDE.U32 R24, R42, R21, R80 ;  /* 0x000000152a187225 */ /* 0x000fe200078e0050 */
[----:B------:R-:W-:-:S03]  /*3b280*/  MOV R81, RZ ;  /* 0x000000ff00517202 */ /* 0x000fc60000000f00 */
[----:B------:R-:W-:Y:S02]  /*3b290*/  IMAD.X R77, RZ, RZ, RZ, P0 ;  /* 0x000000ffff4d7224 */ /* 0x000fe400000e06ff */
[----:B------:R-:W-:-:S04]  /*3b2a0*/  IMAD.WIDE.U32 R36, R40, R17, R78 ;  /* 0x0000001128247225 */ /* 0x000fc800078e004e */
[----:B------:R-:W-:Y:S02]  /*3b2b0*/  IMAD R23, R43, R21, R25 ;  /* 0x000000152b177224 */ /* 0x000fe400078e0219 */
[----:B------:R-:W-:-:S03]  /*3b2c0*/  IMAD.WIDE.U32 R20, R38, R13, R76 ;  /* 0x0000000d26147225 */ /* 0x000fc600078e004c */
[----:B------:R-:W-:Y:S01]  /*3b2d0*/  IADD3 R34, P2, PT, R23, R36, RZ ;  /* 0x0000002417227210 */ /* 0x000fe20007f5e0ff */
[----:B------:R-:W-:Y:S02]  /*3b2e0*/  IMAD R37, R41, R17, R37 ;  /* 0x0000001129257224 */ /* 0x000fe400078e0225 */
[----:B------:R-:W-:Y:S02]  /*3b2f0*/  IMAD.IADD R35, R35, 0x1, R29 ;  /* 0x0000000123237824 */ /* 0x000fe400078e021d */
[----:B------:R-:W-:Y:S01]  /*3b300*/  IMAD R76, R39, R13, R21 ;  /* 0x0000000d274c7224 */ /* 0x000fe200078e0215 */
[----:B------:R-:W-:Y:S01]  /*3b310*/  IADD3 R36, P1, PT, R37, R20, RZ ;  /* 0x0000001425247210 */ /* 0x000fe20007f3e0ff */
[----:B------:R-:W-:-:S03]  /*3b320*/  IMAD.WIDE.U32 R78, R22, 0x3d1, RZ ;  /* 0x000003d1164e7825 */ /* 0x000fc600078e00ff */
[----:B------:R-:W-:Y:S01]  /*3b330*/  IADD3 R76, P0, PT, R76, R35, RZ ;  /* 0x000000234c4c7210 */ /* 0x000fe20007f1e0ff */
[----:B------:R-:W-:Y:S02]  /*3b340*/  IMAD.X R35, RZ, RZ, RZ, P2 ;  /* 0x000000ffff237224 */ /* 0x000fe400010e06ff */
[----:B------:R-:W-:Y:S01]  /*3b350*/  IMAD.X R37, RZ, RZ, RZ, P1 ;  /* 0x000000ffff257224 */ /* 0x000fe200008e06ff */
[----:B------:R-:W-:Y:S01]  /*3b360*/  IADD3.X R77, PT, PT, RZ, RZ, RZ, P0, !PT ;  /* 0x000000ffff4d7210 */ /* 0x000fe200007fe4ff */
[----:B------:R-:W-:-:S04]  /*3b370*/  IMAD.WIDE.U32 R34, R42, R19, R34 ;  /* 0x000000132a227225 */ /* 0x000fc800078e0022 */
[----:B------:R-:W-:-:S04]  /*3b380*/  IMAD.WIDE.U32 R36, R40, R15, R36 ;  /* 0x0000000f28247225 */ /* 0x000fc800078e0024 */
[----:B------:R-:W-:Y:S02]  /*3b390*/  IMAD.IADD R21, R66, 0x1, R78 ;  /* 0x0000000142157824 */ /* 0x000fe400078e024e */
[----:B------:R-:W-:Y:S02]  /*3b3a0*/  IMAD R19, R43, R19, R35 ;  /* 0x000000132b137224 */ /* 0x000fe400078e0223 */
[----:B------:R-:W-:Y:S01]  /*3b3b0*/  IMAD.WIDE.U32 R76, R11, R38, R76 ;  /* 0x000000260b4c7225 */ /* 0x000fe200078e004c */
[----:B------:R-:W-:Y:S02]  /*3b3c0*/  ISETP.GE.U32.AND P0, PT, R21, R66, PT ;  /* 0x000000421500720c */ /* 0x000fe40003f06070 */
[----:B------:R-:W-:Y:S01]  /*3b3d0*/  IADD3 R36, P2, PT, R19, R36, RZ ;  /* 0x0000002413247210 */ /* 0x000fe20007f5e0ff */
[----:B------:R-:W-:Y:S01]  /*3b3e0*/  IMAD R67, R41, R15, R37 ;  /* 0x0000000f29437224 */ /* 0x000fe200078e0225 */
[----:B------:R-:W-:Y:S01]  /*3b3f0*/  SEL R19, RZ, 0x1, P0 ;  /* 0x00000001ff137807 */ /* 0x000fe20000000000 */
[----:B------:R-:W-:-:S02]  /*3b400*/  IMAD.IADD R80, R79, 0x1, R81 ;  /* 0x000000014f507824 */ /* 0x000fc400078e0251 */
[----:B------:R-:W-:Y:S01]  /*3b410*/  IMAD.X R37, RZ, RZ, RZ, P2 ;  /* 0x000000ffff257224 */ /* 0x000fe200010e06ff */
[----:B------:R-:W-:Y:S01]  /*3b420*/  IADD3 R66, P1, PT, R67, R76, RZ ;  /* 0x0000004c43427210 */ /* 0x000fe20007f3e0ff */
[----:B------:R-:W-:Y:S02]  /*3b430*/  IMAD R76, R39, R11, RZ ;  /* 0x0000000b274c7224 */ /* 0x000fe400078e02ff */
[----:B------:R-:W-:-:S04]  /*3b440*/  IMAD.WIDE.U32 R36, R42, R17, R36 ;  /* 0x000000112a247225 */ /* 0x000fc800078e0024 */
[----:B------:R-:W-:Y:S02]  /*3b450*/  IMAD.X R67, RZ, RZ, RZ, P1 ;  /* 0x000000ffff437224 */ /* 0x000fe400008e06ff */
[----:B------:R-:W-:Y:S02]  /*3b460*/  IMAD.MOV.U32 R81, RZ, RZ, RZ ;  /* 0x000000ffff517224 */ /* 0x000fe400078e00ff */
[----:B------:R-:W-:-:S04]  /*3b470*/  IMAD.WIDE.U32 R38, R40, R13, R66 ;  /* 0x0000000d28267225 */ /* 0x000fc800078e0042 */
[----:B------:R-:W-:Y:S02]  /*3b480*/  HFMA2 R67, -RZ, RZ, 0, 0 ;  /* 0x00000000ff437431 */ /* 0x000fe400000001ff */
[----:B------:R-:W-:Y:S02]  /*3b490*/  IMAD R17, R43, R17, R37 ;  /* 0x000000112b117224 */ /* 0x000fe400078e0225 */
[----:B------:R-:W-:-:S03]  /*3b4a0*/  IMAD.WIDE.U32 R78, R24, 0x3d1, R80 ;  /* 0x000003d1184e7825 */ /* 0x000fc600078e0050 */
[----:B------:R-:W-:Y:S01]  /*3b4b0*/  IADD3 R16, P2, PT, R17, R38, RZ ;  /* 0x0000002611107210 */ /* 0x000fe20007f5e0ff */
[----:B------:R-:W-:Y:S01]  /*3b4c0*/  IMAD R39, R41, R13, R39 ;  /* 0x0000000d29277224 */ /* 0x000fe200078e0227 */
[----:B------:R-:W-:Y:S01]  /*3b4d0*/  IADD3 R68, P3, P4, R78, R68, R19 ;  /* 0x000000444e447210 */ /* 0x000fe20007c7e013 */
[----:B------:R-:W-:Y:S02]  /*3b4e0*/  IMAD.IADD R76, R77, 0x1, R76 ;  /* 0x000000014d4c7824 */ /* 0x000fe400078e024c */
[----:B------:R-:W-:Y:S01]  /*3b4f0*/  IMAD.IADD R66, R79, 0x1, R67 ;  /* 0x000000014f427824 */ /* 0x000fe200078e0243 */
[----:B------:R-:W-:Y:S01]  /*3b500*/  MOV R67, RZ ;  /* 0x000000ff00437202 */ /* 0x000fe20000000f00 */
[----:B------:R-:W-:Y:S01]  /*3b510*/  IMAD.X R17, RZ, RZ, RZ, P2 ;  /* 0x000000ffff117224 */ /* 0x000fe200010e06ff */
[----:B------:R-:W-:Y:S01]  /*3b520*/  IADD3 R38, P1, PT, R39, R76, RZ ;  /* 0x0000004c27267210 */ /* 0x000fe20007f3e0ff */
[----:B------:R-:W-:Y:S01]  /*3b530*/  IMAD.MOV.U32 R25, RZ, RZ, RZ ;  /* 0x000000ffff197224 */ /* 0x000fe200078e00ff */
[----:B------:R-:W-:Y:S01]  /*3b540*/  IADD3.X R19, PT, PT, RZ, RZ, RZ, P3, P4 ;  /* 0x000000ffff137210 */ /* 0x000fe20001fe84ff */
[----:B------:R-:W-:-:S04]  /*3b550*/  IMAD.WIDE.U32 R66, R34, 0x3d1, R66 ;  /* 0x000003d122427825 */ /* 0x000fc800078e0042 */
[----:B------:R-:W-:Y:S02]  /*3b560*/  IMAD.IADD R23, R68, 0x1, R22 ;  /* 0x0000000144177824 */ /* 0x000fe400078e0216 */
[----:B------:R-:W-:-:S03]  /*3b570*/  IMAD.WIDE.U32 R16, R42, R15, R16 ;  /* 0x0000000f2a107225 */ /* 0x000fc600078e0010 */
[----:B------:R-:W-:Y:S01]  /*3b580*/  ISETP.GE.U32.AND P0, PT, R23, R68, PT ;  /* 0x000000441700720c */ /* 0x000fe20003f06070 */
[----:B------:R-:W-:Y:S01]  /*3b590*/  IMAD.X R39, RZ, RZ, RZ, P1 ;  /* 0x000000ffff277224 */ /* 0x000fe200008e06ff */
[----:B------:R-:W-:Y:S01]  /*3b5a0*/  IADD3 R4, P1, P2, R66, R19, R70 ;  /* 0x0000001342047210 */ /* 0x000fe20007a3e046 */
[----:B------:R-:W-:Y:S02]  /*3b5b0*/  IMAD.IADD R14, R67, 0x1, R25 ;  /* 0x00000001430e7824 */ /* 0x000fe400078e0219 */
[----:B------:R-:W-:Y:S01]  /*3b5c0*/  IMAD R31, R41, R11, RZ ;  /* 0x0000000b291f7224 */ /* 0x000fe200078e02ff */
[----:B------:R-:W-:Y:S01]  /*3b5d0*/  IADD3.X R19, PT, PT, RZ, RZ, RZ, P1, P2 ;  /* 0x000000ffff137210 */ /* 0x000fe20000fe44ff */
[----:B------:R-:W-:Y:S01]  /*3b5e0*/  IMAD R25, R43, R15, R17 ;  /* 0x0000000f2b197224 */ /* 0x000fe200078e0211 */
[----:B------:R-:W-:Y:S01]  /*3b5f0*/  SEL R17, RZ, 0x1, P0 ;  /* 0x00000001ff117807 */ /* 0x000fe20000000000 */
[----:B------:R-:W-:-:S03]  /*3b600*/  IMAD.WIDE.U32 R40, R11, R40, R38 ;  /* 0x000000280b287225 */ /* 0x000fc600078e0026 */
[----:B------:R-:W-:Y:S01]  /*3b610*/  IADD3 R4, P2, P3, R24, R4, R17 ;  /* 0x0000000418047210 */ /* 0x000fe20007b5e011 */
[----:B------:R-:W-:Y:S02]  /*3b620*/  IMAD.MOV.U32 R15, RZ, RZ, RZ ;  /* 0x000000ffff0f7224 */ /* 0x000fe400078e00ff */
[----:B------:R-:W-:Y:S01]  /*3b630*/  IMAD.MOV.U32 R35, RZ, RZ, RZ ;  /* 0x000000ffff237224 */ /* 0x000fe200078e00ff */
[----:B------:R-:W-:Y:S01]  /*3b640*/  IADD3.X R29, PT, PT, RZ, RZ, RZ, P2, P3 ;  /* 0x000000ffff1d7210 */ /* 0x000fe200017e64ff */
[----:B------:R-:W-:Y:S01]  /*3b650*/  IMAD.WIDE.U32 R38, R36, 0x3d1, R14 ;  /* 0x000003d124267825 */ /* 0x000fe200078e000e */
[----:B------:R-:W-:-:S03]  /*3b660*/  IADD3 R14, P0, PT, R25, R40, RZ ;  /* 0x00000028190e7210 */ /* 0x000fc60007f1e0ff */
[----:B------:R-:W-:Y:S01]  /*3b670*/  IMAD.MOV.U32 R25, RZ, RZ, RZ ;  /* 0x000000ffff197224 */ /* 0x000fe200078e00ff */
[----:B------:R-:W-:Y:S01]  /*3b680*/  IADD3.X R15, PT, PT, RZ, RZ, RZ, P0, !PT ;  /* 0x000000ffff0f7210 */ /* 0x000fe200007fe4ff */
[----:B------:R-:W-:Y:S01]  /*3b690*/  IMAD.IADD R12, R41, 0x1, R31 ;  /* 0x00000001290c7824 */ /* 0x000fe200078e021f */
[----:B------:R-:W-:Y:S01]  /*3b6a0*/  IADD3 R72, P0, P1, R38, R19, R72 ;  /* 0x0000001326487210 */ /* 0x000fe2000791e048 */
[----:B------:R-:W-:Y:S02]  /*3b6b0*/  IMAD.IADD R24, R39, 0x1, R25 ;  /* 0x0000000127187824 */ /* 0x000fe400078e0219 */
[----:B------:R-:W-:Y:S01]  /*3b6c0*/  IMAD.MOV.U32 R25, RZ, RZ, RZ ;  /* 0x000000ffff197224 */ /* 0x000fe200078e00ff */
[----:B------:R-:W-:Y:S01]  /*3b6d0*/  IADD3 R29, P3, P4, R34, R29, R72 ;  /* 0x0000001d221d7210 */ /* 0x000fe20007c7e048 */
[----:B------:R-:W-:Y:S01]  /*3b6e0*/  IMAD.WIDE.U32 R14, R42, R13, R14 ;  /* 0x0000000d2a0e7225 */ /* 0x000fe200078e000e */
[----:B------:R-:W-:Y:S02]  /*3b6f0*/  IADD3.X R17, PT, PT, RZ, RZ, RZ, P0, P1 ;  /* 0x000000ffff117210 */ /* 0x000fe400007e24ff */
[----:B------:R-:W-:Y:S01]  /*3b700*/  IADD3.X R37, PT, PT, RZ, RZ, RZ, P3, P4 ;  /* 0x000000ffff257210 */ /* 0x000fe20001fe84ff */
[----:B------:R-:W-:-:S04]  /*3b710*/  IMAD.WIDE.U32 R24, R16, 0x3d1, R24 ;  /* 0x000003d110187825 */ /* 0x000fc800078e0018 */
[----:B------:R-:W-:Y:S01]  /*3b720*/  IMAD R13, R43, R13, R15 ;  /* 0x0000000d2b0d7224 */ /* 0x000fe200078e020f */
[----:B------:R-:W-:Y:S01]  /*3b730*/  IADD3 R34, PT, PT, R25, R35, RZ ;  /* 0x0000002319227210 */ /* 0x000fe20007ffe0ff */
[----:B------:R-:W-:Y:S01]  /*3b740*/  IMAD.MOV.U32 R35, RZ, RZ, RZ ;  /* 0x000000ffff237224 */ /* 0x000fe200078e00ff */
[----:B------:R-:W-:Y:S01]  /*3b750*/  IADD3 R74, P1, P0, R24, R17, R74 ;  /* 0x00000011184a7210 */ /* 0x000fe2000783e04a */
[----:B------:R-:W-:Y:S01]  /*3b760*/  IMAD.MOV.U32 R17, RZ, RZ, RZ ;  /* 0x000000ffff117224 */ /* 0x000fe200078e00ff */
[----:B------:R-:W-:Y:S01]  /*3b770*/  IADD3 R12, P2, PT, R13, R12, RZ ;  /* 0x0000000c0d0c7210 */ /* 0x000fe20007f5e0ff */
[----:B------:R-:W-:Y:S01]  /*3b780*/  IMAD.WIDE.U32 R24, R14, 0x3d1, R34 ;  /* 0x000003d10e187825 */ /* 0x000fe200078e0022 */
[----:B------:R-:W-:-:S03]  /*3b790*/  IADD3.X R15, PT, PT, RZ, RZ, RZ, P1, P0 ;  /* 0x000000ffff0f7210 */ /* 0x000fc60000fe04ff */
[----:B------:R-:W-:Y:S01]  /*3b7a0*/  IMAD.X R13, RZ, RZ, RZ, P2 ;  /* 0x000000ffff0d7224 */ /* 0x000fe200010e06ff */
[----:B------:R-:W-:Y:S01]  /*3b7b0*/  IADD3 R37, P2, P3, R36, R37, R74 ;  /* 0x0000002524257210 */ /* 0x000fe20007b5e04a */
[----:B------:R-:W-:Y:S01]  /*3b7c0*/  IMAD.IADD R10, R25, 0x1, R17 ;  /* 0x00000001190a7824 */ /* 0x000fe200078e0211 */
[----:B------:R-:W-:Y:S01]  /*3b7d0*/  IADD3 R24, P0, P1, R24, R15, R28 ;  /* 0x0000000f18187210 */ /* 0x000fe2000791e01c */
[----:B------:R-:W-:Y:S01]  /*3b7e0*/  IMAD.WIDE.U32 R12, R11, R42, R12 ;  /* 0x0000002a0b0c7225 */ /* 0x000fe200078e000c */
[----:B------:R-:W-:Y:S02]  /*3b7f0*/  IADD3.X R19, PT, PT, RZ, RZ, RZ, P2, P3 ;  /* 0x000000ffff137210 */ /* 0x000fe400017e64ff */
[----:B------:R-:W-:Y:S01]  /*3b800*/  IADD3.X R15, PT, PT, RZ, RZ, RZ, P0, P1 ;  /* 0x000000ffff0f7210 */ /* 0x000fe200007e24ff */
[----:B------:R-:W-:Y:S02]  /*3b810*/  IMAD R25, R43, R11, RZ ;  /* 0x0000000b2b197224 */ /* 0x000fe400078e02ff */
[----:B------:R-:W-:Y:S01]  /*3b820*/  HFMA2 R11, -RZ, RZ, 0, 0 ;  /* 0x00000000ff0b7431 */ /* 0x000fe200000001ff */
[----:B------:R-:W-:Y:S01]  /*3b830*/  IADD3 R19, P2, P3, R16, R19, R24 ;  /* 0x0000001310137210 */ /* 0x000fe20007b5e018 */
[----:B------:R-:W-:-:S02]  /*3b840*/  IMAD.IADD R25, R13, 0x1, R25 ;  /* 0x000000010d197824 */ /* 0x000fc400078e0219 */
[----:B------:R-:W-:-:S03]  /*3b850*/  IMAD.WIDE.U32 R10, R12, 0x3d1, R10 ;  /* 0x000003d10c0a7825 */ /* 0x000fc600078e000a */
[----:B------:R-:W-:Y:S01]  /*3b860*/  IADD3 R30, P0, P1, R10, R15, R30 ;  /* 0x0000000f0a1e7210 */ /* 0x000fe2000791e01e */
[----:B------:R-:W-:Y:S01]  /*3b870*/  IMAD.IADD R10, R11, 0x1, R17 ;  /* 0x000000010b0a7824 */ /* 0x000fe200078e0211 */
[----:B------:R-:W-:Y:S01]  /*3b880*/  IADD3.X R15, PT, PT, RZ, RZ, RZ, P2, P3 ;  /* 0x000000ffff0f7210 */ /* 0x000fe200017e64ff */
[----:B------:R-:W-:Y:S01]  /*3b890*/  IMAD.MOV.U32 R11, RZ, RZ, RZ ;  /* 0x000000ffff0b7224 */ /* 0x000fe200078e00ff */
[----:B------:R-:W-:Y:S02]  /*3b8a0*/  IADD3.X R17, PT, PT, RZ, RZ, RZ, P0, P1 ;  /* 0x000000ffff117210 */ /* 0x000fe400007e24ff */
[----:B------:R-:W-:Y:S01]  /*3b8b0*/  IADD3 R15, P2, P3, R14, R15, R30 ;  /* 0x0000000f0e0f7210 */ /* 0x000fe20007b5e01e */
[----:B------:R-:W-:-:S03]  /*3b8c0*/  IMAD.WIDE.U32 R10, R25, 0x3d1, R10 ;  /* 0x000003d1190a7825 */ /* 0x000fc600078e000a */
[----:B------:R-:W-:Y:S02]  /*3b8d0*/  IADD3.X R13, PT, PT, RZ, RZ, RZ, P2, P3 ;  /* 0x000000ffff0d7210 */ /* 0x000fe400017e64ff */
[----:B------:R-:W-:Y:S01]  /*3b8e0*/  IADD3 R20, P0, P1, R10, R17, R32 ;  /* 0x000000110a147210 */ /* 0x000fe2000791e020 */
[----:B------:R-:W-:Y:S02]  /*3b8f0*/  VIADD R10, R11, UR4 ;  /* 0x000000040b0a7c36 */ /* 0x000fe40008000000 */
[----:B------:R-:W-:Y:S01]  /*3b900*/  HFMA2 R17, -RZ, RZ, 0, 0 ;  /* 0x00000000ff117431 */ /* 0x000fe200000001ff */
[----:B------:R-:W-:Y:S02]  /*3b910*/  IADD3 R20, P2, P3, R12, R13, R20 ;  /* 0x0000000d0c147210 */ /* 0x000fe40007b5e014 */
        /* <DEDUP_REMOVED lines=32> */
[----:B------:R-:W0:Y:S01]  /*3bb20*/  LDC R18, c[0x3][0x1c] ;  /* 0x00c00700ff127b82 */ /* 0x000e220000000800 */
[----:B------:R-:W-:Y:S01]  /*3bb30*/  MOV R10, R23 ;  /* 0x00000017000a7202 */ /* 0x000fe20000000f00 */
[----:B------:R-:W2:Y:S01]  /*3bb40*/  LDCU UR4, c[0x3][0x18] ;  /* 0x00c00300ff0477ac */ /* 0x000ea20008000800 */
[----:B---3--:R-:W3:Y:S01]  /*3bb50*/  LDCU UR8, c[0x3][0x8] ;  /* 0x00c00100ff0877ac */ /* 0x008ee20008000800 */
[----:B----4-:R-:W4:Y:S01]  /*3bb60*/  LDCU UR6, c[0x3][0x10] ;  /* 0x00c00200ff0677ac */ /* 0x010f220008000800 */
[----:B------:R-:W0:Y:S01]  /*3bb70*/  LDCU UR7, c[0x3][0xc] ;  /* 0x00c00180ff0777ac */ /* 0x000e220008000800 */
[----:B------:R-:W0:Y:S01]  /*3bb80*/  LDCU UR5, c[0x3][0x14] ;  /* 0x00c00280ff0577ac */ /* 0x000e220008000800 */
[----:B------:R-:W0:Y:S02]  /*3bb90*/  LDCU.64 UR12, c[0x3][URZ] ;  /* 0x00c00000ff0c77ac */ /* 0x000e240008000a00 */
.L_x_163:
        /* <DEDUP_REMOVED lines=25> */
.L_x_162:
        /* <DEDUP_REMOVED lines=10> */
[----:B-----5:R-:W-:Y:S02]  /*3bdd0*/  IADD3 R25, P0, P1, R25, -R4, -R12 ;  /* 0x8000000419197210 */ /* 0x020fe4000791e80c */
[----:B------:R-:W5:Y:S02]  /*3bde0*/  LDC R12, c[0x3][0x18] ;  /* 0x00c00600ff0c7b82 */ /* 0x000f640000000800 */
[----:B------:R-:W-:-:S04]  /*3bdf0*/  IADD3.X R4, PT, PT, RZ, -0x1, R19, P0, P1 ;  /* 0xffffffffff047810 */ /* 0x000fc800007e2413 */
[----:B------:R-:W-:-:S04]  /*3be00*/  SHF.R.U32.HI R6, RZ, 0x1f, R4 ;  /* 0x0000001fff067819 */ /* 0x000fc80000011604 */
[----:B------:R-:W-:-:S04]  /*3be10*/  IADD3 R29, P0, P1, R29, -R6, -R13 ;  /* 0x800000061d1d7210 */ /* 0x000fc8000791e80d */
        /* <DEDUP_REMOVED lines=11> */
[----:B------:R-:W-:Y:S01]  /*3bed0*/  IMAD.MOV.U32 R11, RZ, RZ, R25 ;  /* 0x000000ffff0b7224 */ /* 0x000fe200078e0019 */
        /* <DEDUP_REMOVED lines=8> */
.L_x_161:
[----:B------:R-:W-:Y:S01]  /*3bf60*/  IMAD.WIDE.U32 R10, R63, R44, RZ ;  /* 0x0000002c3f0a7225 */ /* 0x000fe200078e00ff */
[----:B--2---:R-:W-:-:S03]  /*3bf70*/  UMOV UR4, URZ ;  /* 0x000000ff00047c82 */ /* 0x004fc60008000000 */
[----:B------:R-:W-:Y:S02]  /*3bf80*/  IMAD R12, R45, R63, R11 ;  /* 0x0000003f2d0c7224 */ /* 0x000fe400078e020b */
[----:B------:R-:W-:Y:S02]  /*3bf90*/  IMAD.MOV.U32 R13, RZ, RZ, RZ ;  /* 0x000000ffff0d7224 */ /* 0x000fe400078e00ff */
[----:B------:R-:W-:Y:S02]  /*3bfa0*/  IMAD.MOV.U32 R15, RZ, RZ, RZ ;  /* 0x000000ffff0f7224 */ /* 0x000fe400078e00ff */
[----:B------:R-:W-:-:S04]  /*3bfb0*/  IMAD.WIDE.U32 R12, R44, R65, R12 ;  /* 0x000000412c0c7225 */ /* 0x000fc800078e000c */
[----:B------:R-:W-:Y:S01]  /*3bfc0*/  IMAD R14, R45, R65, R13 ;  /* 0x000000412d0e7224 */ /* 0x000fe200078e020d */
[----:B------:R-:W-:Y:S01]  /*3bfd0*/  MOV R13, RZ ;  /* 0x000000ff000d7202 */ /* 0x000fe20000000f00 */
[----:B------:R-:W-:Y:S02]  /*3bfe0*/  IMAD.MOV.U32 R35, RZ, RZ, RZ ;  /* 0x000000ffff237224 */ /* 0x000fe400078e00ff */
[----:B------:R-:W-:-:S04]  /*3bff0*/  IMAD.WIDE.U32 R14, R44, R61, R14 ;  /* 0x0000003d2c0e7225 */ /* 0x000fc800078e000e */
[----:B------:R-:W-:-:S04]  /*3c000*/  IMAD.WIDE.U32 R12, R46, R63, R12 ;  /* 0x0000003f2e0c7225 */ /* 0x000fc800078e000c */
[----:B------:R-:W-:-:S05]  /*3c010*/  IMAD R37, R47, R63, R13 ;  /* 0x0000003f2f257224 */ /* 0x000fca00078e020d */
[----:B------:R-:W-:Y:S01]  /*3c020*/  IADD3 R36, P0, PT, R37, R14, RZ ;  /* 0x0000000e25247210 */ /* 0x000fe20007f1e0ff */
[----:B------:R-:W-:Y:S02]  /*3c030*/  IMAD R14, R45, R61, R15 ;  /* 0x0000003d2d0e7224 */ /* 0x000fe400078e020f */
[----:B------:R-:W-:Y:S02]  /*3c040*/  IMAD.MOV.U32 R15, RZ, RZ, RZ ;  /* 0x000000ffff0f7224 */ /* 0x000fe400078e00ff */
[----:B------:R-:W-:Y:S02]  /*3c050*/  IMAD.X R37, RZ, RZ, RZ, P0 ;  /* 0x000000ffff257224 */ /* 0x000fe400000e06ff */
[----:B------:R-:W-:-:S04]  /*3c060*/  IMAD.WIDE.U32 R14, R44, R27, R14 ;  /* 0x0000001b2c0e7225 */ /* 0x000fc800078e000e */
[----:B------:R-:W-:-:S04]  /*3c070*/  IMAD.WIDE.U32 R36, R46, R65, R36 ;  /* 0x000000412e247225 */ /* 0x000fc800078e0024 */
[----:B------:R-:W-:Y:S02]  /*3c080*/  IMAD R39, R47, R65, R37 ;  /* 0x000000412f277224 */ /* 0x000fe400078e0225 */
[----:B------:R-:W-:Y:S02]  /*3c090*/  IMAD R34, R45, R27, R15 ;  /* 0x0000001b2d227224 */ /* 0x000fe400078e020f */
[----:B------:R-:W-:Y:S01]  /*3c0a0*/  IMAD.MOV.U32 R15, RZ, RZ, RZ ;  /* 0x000000ffff0f7224 */ /* 0x000fe200078e00ff */
[----:B------:R-:W-:Y:S01]  /*3c0b0*/  IADD3 R38, P0, PT, R39, R14, RZ ;  /* 0x0000000e27267210 */ /* 0x000fe20007f1e0ff */
[----:B------:R-:W-:Y:S01]  /*3c0c0*/  IMAD.WIDE.U32 R34, R44, R9, R34 ;  /* 0x000000092c227225 */ /* 0x000fe200078e0022 */
[----:B------:R-:W-:-:S03]  /*3c0d0*/  MOV R14, R36 ;  /* 0x00000024000e7202 */ /* 0x000fc60000000f00 */
[----:B------:R-:W-:Y:S02]  /*3c0e0*/  IMAD.X R39, RZ, RZ, RZ, P0 ;  /* 0x000000ffff277224 */ /* 0x000fe400000e06ff */
[----:B------:R-:W-:-:S04]  /*3c0f0*/  IMAD.WIDE.U32 R14, R54, R63, R14 ;  /* 0x0000003f360e7225 */ /* 0x000fc800078e000e */
[----:B------:R-:W-:-:S04]  /*3c100*/  IMAD.WIDE.U32 R36, R46, R61, R38 ;  /* 0x0000003d2e247225 */ /* 0x000fc800078e0026 */
[----:B------:R-:W-:Y:S02]  /*3c110*/  IMAD R41, R55, R63, R15 ;  /* 0x0000003f37297224 */ /* 0x000fe400078e020f */
[----:B------:R-:W-:Y:S02]  /*3c120*/  IMAD R39, R47, R61, R37 ;  /* 0x0000003d2f277224 */ /* 0x000fe400078e0225 */
[----:B------:R-:W-:Y:S01]  /*3c130*/  IMAD R15, R45, R3, RZ ;  /* 0x000000032d0f7224 */ /* 0x000fe200078e02ff */
[----:B------:R-:W-:Y:S02]  /*3c140*/  IADD3 R40, P1, PT, R41, R36, RZ ;  /* 0x0000002429287210 */ /* 0x000fe40007f3e0ff */
[----:B------:R-:W-:Y:S01]  /*3c150*/  IADD3 R38, P0, PT, R39, R34, RZ ;  /* 0x0000002227267210 */ /* 0x000fe20007f1e0ff */
[----:B------:R-:W-:Y:S01]  /*3c160*/  IMAD R34, R45, R9, R35 ;  /* 0x000000092d227224 */ /* 0x000fe200078e0223 */
[----:B------:R-:W-:Y:S01]  /*3c170*/  MOV R35, RZ ;  /* 0x000000ff00237202 */ /* 0x000fe20000000f00 */
[----:B------:R-:W-:-:S02]  /*3c180*/  IMAD.X R41, RZ, RZ, RZ, P1 ;  /* 0x000000ffff297224 */ /* 0x000fc400008e06ff */
[----:B------:R-:W-:Y:S02]  /*3c190*/  IMAD.X R39, RZ, RZ, RZ, P0 ;  /* 0x000000ffff277224 */ /* 0x000fe400000e06ff */
[----:B------:R-:W-:-:S04]  /*3c1a0*/  IMAD.WIDE.U32 R40, R54, R65, R40 ;  /* 0x0000004136287225 */ /* 0x000fc800078e0028 */
[----:B------:R-:W-:-:S04]  /*3c1b0*/  IMAD.WIDE.U32 R38, R46, R27, R38 ;  /* 0x0000001b2e267225 */ /* 0x000fc800078e0026 */
[----:B------:R-:W-:Y:S02]  /*3c1c0*/  IMAD R43, R55, R65, R41 ;  /* 0x00000041372b7224 */ /* 0x000fe400078e0229 */
[----:B------:R-:W-:-:S03]  /*3c1d0*/  IMAD.WIDE.U32 R36, R44, R5, R34 ;  /* 0x000000052c247225 */ /* 0x000fc600078e0022 */
[----:B------:R-:W-:Y:S01]  /*3c1e0*/  IADD3 R42, P1, PT, R43, R38, RZ ;  /* 0x000000262b2a7210 */ /* 0x000fe20007f3e0ff */
[----:B------:R-:W-:Y:S02]  /*3c1f0*/  IMAD R39, R47, R27, R39 ;  /* 0x0000001b2f277224 */ /* 0x000fe400078e0227 */
[----:B------:R-:W-:Y:S02]  /*3c200*/  IMAD.MOV.U32 R34, RZ, RZ, R40 ;  /* 0x000000ffff227224 */ /* 0x000fe400078e0028 */
[----:B------:R-:W-:Y:S01]  /*3c210*/  IMAD.X R43, RZ, RZ, RZ, P1 ;  /* 0x000000ffff2b7224 */ /* 0x000fe200008e06ff */
[----:B------:R-:W-:Y:S01]  /*3c220*/  IADD3 R38, P0, PT, R39, R36, RZ ;  /* 0x0000002427267210 */ /* 0x000fe20007f1e0ff */
[----:B------:R-:W-:-:S04]  /*3c230*/  IMAD.WIDE.U32 R34, R48, R63, R34 ;  /* 0x0000003f30227225 */ /* 0x000fc800078e0022 */
[----:B------:R-:W-:Y:S02]  /*3c240*/  IMAD R67, R49, R63, R35 ;  /* 0x0000003f31437224 */ /* 0x000fe400078e0223 */
[----:B------:R-:W-:Y:S02]  /*3c250*/  IMAD.X R39, RZ, RZ, RZ, P0 ;  /* 0x000000ffff277224 */ /* 0x000fe400000e06ff */
[----:B------:R-:W-:-:S04]  /*3c260*/  IMAD.WIDE.U32 R40, R54, R61, R42 ;  /* 0x0000003d36287225 */ /* 0x000fc800078e002a */
[----:B------:R-:W-:Y:S01]  /*3c270*/  IMAD R36, R45, R5, R37 ;  /* 0x000000052d247224 */ /* 0x000fe200078e0225 */
[----:B------:R-:W-:Y:S01]  /*3c280*/  IADD3 R66, P0, PT, R67, R40, RZ ;  /* 0x0000002843427210 */ /* 0x000fe20007f1e0ff */
[----:B------:R-:W-:-:S03]  /*3c290*/  IMAD.WIDE.U32 R38, R46, R9, R38 ;  /* 0x000000092e267225 */ /* 0x000fc600078e0026 */
[----:B------:R-:W-:Y:S01]  /*3c2a0*/  IADD3.X R67, PT, PT, RZ, RZ, RZ, P0, !PT ;  /* 0x000000ffff437210 */ /* 0x000fe200007fe4ff */
[----:B------:R-:W-:Y:S02]  /*3c2b0*/  IMAD R41, R55, R61, R41 ;  /* 0x0000003d37297224 */ /* 0x000fe400078e0229 */
[----:B------:R-:W-:Y:S02]  /*3c2c0*/  IMAD.MOV.U32 R37, RZ, RZ, RZ ;  /* 0x000000ffff257224 */ /* 0x000fe400078e00ff */
[----:B------:R-:W-:Y:S01]  /*3c2d0*/  IMAD R11, R47, R9, R39 ;  /* 0x000000092f0b7224 */ /* 0x000fe200078e0227 */
[----:B------:R-:W-:Y:S01]  /*3c2e0*/  IADD3 R38, P1, PT, R41, R38, RZ ;  /* 0x0000002629267210 */ /* 0x000fe20007f3e0ff */
[----:B------:R-:W-:-:S04]  /*3c2f0*/  IMAD.WIDE.U32 R36, R44, R7, R36 ;  /* 0x000000072c247225 */ /* 0x000fc800078e0024 */
[----:B------:R-:W-:Y:S01]  /*3c300*/  IMAD.X R39, RZ, RZ, RZ, P1 ;  /* 0x000000ffff277224 */ /* 0x000fe200008e06ff */
[----:B------:R-:W-:Y:S01]  /*3c310*/  IADD3 R40, P0, PT, R11, R36, RZ ;  /* 0x000000240b287210 */ /* 0x000fe20007f1e0ff */
[----:B------:R-:W-:-:S04]  /*3c320*/  IMAD.WIDE.U32 R66, R48, R65, R66 ;  /* 0x0000004130427225 */ /* 0x000fc800078e0042 */
[----:B------:R-:W-:Y:S02]  /*3c330*/  IMAD.X R41, RZ, RZ, RZ, P0 ;  /* 0x000000ffff297224 */ /* 0x000fe400000e06ff */
[----:B------:R-:W-:-:S04]  /*3c340*/  IMAD.WIDE.U32 R38, R54, R27, R38 ;  /* 0x0000001b36267225 */ /* 0x000fc800078e0026 */
[----:B------:R-:W-:Y:S02]  /*3c350*/  IMAD R69, R49, R65, R67 ;  /* 0x0000004131457224 */ /* 0x000fe400078e0243 */
[----:B------:R-:W-:Y:S02]  /*3c360*/  IMAD R36, R45, R7, R37 ;  /* 0x000000072d247224 */ /* 0x000fe400078e0225 */
[----:B------:R-:W-:Y:S01]  /*3c370*/  IMAD.WIDE.U32 R40, R46, R5, R40 ;  /* 0x000000052e287225 */ /* 0x000fe200078e0028 */
[----:B------:R-:W-:-:S03]  /*3c380*/  IADD3 R68, P0, PT, R69, R38, RZ ;  /* 0x0000002645447210 */ /* 0x000fc60007f1e0ff */
[----:B------:R-:W-:Y:S01]  /*3c390*/  IMAD R43, R55, R27, R39 ;  /* 0x0000001b372b7224 */ /* 0x000fe200078e0227 */
[----:B------:R-:W-:Y:S01]  /*3c3a0*/  IADD3.X R69, PT, PT, RZ, RZ, RZ, P0, !PT ;  /* 0x000000ffff457210 */ /* 0x000fe200007fe4ff */
[----:B------:R-:W-:Y:S02]  /*3c3b0*/  IMAD.MOV.U32 R37, RZ, RZ, RZ ;  /* 0x000000ffff257224 */ /* 0x000fe400078e00ff */
[----:B------:R-:W-:Y:S01]  /*3c3c0*/  IMAD R41, R47, R5, R41 ;  /* 0x000000052f297224 */ /* 0x000fe200078e0229 */
[----:B------:R-:W-:Y:S01]  /*3c3d0*/  IADD3 R42, P1, PT, R43, R40, RZ ;  /* 0x000000282b2a7210 */ /* 0x000fe20007f3e0ff */
[----:B------:R-:W-:-:S04]  /*3c3e0*/  IMAD.WIDE.U32 R38, R3, R44, R36 ;  /* 0x0000002c03267225 */ /* 0x000fc800078e0024 */
[----:B------:R-:W-:Y:S01]  /*3c3f0*/  IMAD.MOV.U32 R36, RZ, RZ, R66 ;  /* 0x000000ffff247224 */ /* 0x000fe200078e0042 */
[----:B------:R-:W-:Y:S01]  /*3c400*/  IADD3 R40, P0, PT, R41, R38, RZ ;  /* 0x0000002629287210 */ /* 0x000fe20007f1e0ff */
[----:B------:R-:W-:Y:S02]  /*3c410*/  IMAD.X R43, RZ, RZ, RZ, P1 ;  /* 0x000000ffff2b7224 */ /* 0x000fe400008e06ff */
[----:B------:R-:W-:-:S04]  /*3c420*/  IMAD.WIDE.U32 R36, R50, R63, R36 ;  /* 0x0000003f32247225 */ /* 0x000fc800078e0024 */
[----:B------:R-:W-:-:S04]  /*3c430*/  IMAD.WIDE.U32 R44, R48, R61, R68 ;  /* 0x0000003d302c7225 */ /* 0x000fc800078e0044 */
[----:B------:R-:W-:Y:S02]  /*3c440*/  IMAD R67, R51, R63, R37 ;  /* 0x0000003f33437224 */ /* 0x000fe400078e0225 */
[----:B------:R-:W-:Y:S02]  /*3c450*/  IMAD.X R41, RZ, RZ, RZ, P0 ;  /* 0x000000ffff297224 */ /* 0x000fe400000e06ff */
[----:B------:R-:W-:Y:S01]  /*3c460*/  IMAD.WIDE.U32 R42, R54, R9, R42 ;  /* 0x00000009362a7225 */ /* 0x000fe200078e002a */
[----:B------:R-:W-:-:S03]  /*3c470*/  IADD3 R66, P2, PT, R67, R44, RZ ;  /* 0x0000002c43427210 */ /* 0x000fc60007f5e0ff */
[----:B------:R-:W-:Y:S02]  /*3c480*/  IMAD R11, R49, R61, R45 ;  /* 0x0000003d310b7224 */ /* 0x000fe400078e022d */
[----:B------:R-:W-:-:S03]  /*3c490*/  IMAD.WIDE.U32 R40, R46, R7, R40 ;  /* 0x000000072e287225 */ /* 0x000fc600078e0028 */
[----:B------:R-:W-:Y:S01]  /*3c4a0*/  IADD3 R42, P0, PT, R11, R42, RZ ;  /* 0x0000002a0b2a7210 */ /* 0x000fe20007f1e0ff */
[----:B------:R-:W-:Y:S02]  /*3c4b0*/  IMAD R13, R55, R9, R43 ;  /* 0x00000009370d7224 */ /* 0x000fe400078e022b */
[----:B------:R-:W-:Y:S01]  /*3c4c0*/  IMAD.IADD R22, R39, 0x1, R15 ;  /* 0x0000000127167824 */ /* 0x000fe200078e020f */
[----:B------:R-:W-:Y:S01]  /*3c4d0*/  IADD3.X R43, PT, PT, RZ, RZ, RZ, P0, !PT ;  /* 0x000000ffff2b7210 */ /* 0x000fe200007fe4ff */
[----:B------:R-:W-:Y:S01]  /*3c4e0*/  IMAD R41, R47, R7, R41 ;  /* 0x000000072f297224 */ /* 0x000fe200078e0229 */
[----:B------:R-:W-:Y:S01]  /*3c4f0*/  IADD3 R38, P1, PT, R13, R40, RZ ;  /* 0x000000280d267210 */ /* 0x000fe20007f3e0ff */
[----:B------:R-:W-:Y:S02]  /*3c500*/  IMAD.X R67, RZ, RZ, RZ, P2 ;  /* 0x000000ffff437224 */ /* 0x000fe400010e06ff */
[----:B------:R-:W-:Y:S01]  /*3c510*/  IMAD.WIDE.U32 R42, R48, R27, R42 ;  /* 0x0000001b302a7225 */ /* 0x000fe200078e002a */
[----:B------:R-:W-:-:S03]  /*3c520*/  IADD3 R40, P0, PT, R41, R22, RZ ;  /* 0x0000001629287210 */ /* 0x000fc60007f1e0ff */
[----:B------:R-:W-:Y:S02]  /*3c530*/  IMAD.X R39, RZ, RZ, RZ, P1 ;  /* 0x000000ffff277224 */ /* 0x000fe400008e06ff */
[----:B------:R-:W-:-:S04]  /*3c540*/  IMAD.WIDE.U32 R66, R50, R65, R66 ;  /* 0x0000004132427225 */ /* 0x000fc800078e0042 */
[----:B------:R-:W-:Y:S02]  /*3c550*/  IMAD R69, R51, R65, R67 ;  /* 0x0000004133457224 */ /* 0x000fe400078e0243 */
[----:B------:R-:W-:-:S03]  /*3c560*/  IMAD.WIDE.U32 R38, R54, R5, R38 ;  /* 0x0000000536267225 */ /* 0x000fc600078e0026 */
[----:B------:R-:W-:Y:S01]  /*3c570*/  IADD3 R68, P1, PT, R69, R42, RZ ;  /* 0x0000002a45447210 */ /* 0x000fe20007f3e0ff */
[----:B------:R-:W-:Y:S02]  /*3c580*/  IMAD R45, R49, R27, R43 ;  /* 0x0000001b312d7224 */ /* 0x000fe400078e022b */
[----:B------:R-:W-:Y:S01]  /*3c590*/  IMAD.X R41, RZ, RZ, RZ, P0 ;  /* 0x000000ffff297224 */ /* 0x000fe200000e06ff */
[----:B------:R-:W-:Y:S01]  /*3c5a0*/  IADD3.X R69, PT, PT, RZ, RZ, RZ, P1, !PT ;  /* 0x000000ffff457210 */ /* 0x000fe20000ffe4ff */
[----:B------:R-:W-:Y:S01]  /*3c5b0*/  IMAD R43, R55, R5, R39 ;  /* 0x00000005372b7224 */ /* 0x000fe200078e0227 */
[----:B------:R-:W-:Y:S01]  /*3c5c0*/  IADD3 R44, P0, PT, R45, R38, RZ ;  /* 0x000000262d2c7210 */ /* 0x000fe20007f1e0ff */
[----:B------:R-:W-:Y:S02]  /*3c5d0*/  IMAD.MOV.U32 R38, RZ, RZ, R66 ;  /* 0x000000ffff267224 */ /* 0x000fe400078e0042 */
[----:B------:R-:W-:Y:S02]  /*3c5e0*/  IMAD.MOV.U32 R39, RZ, RZ, RZ ;  /* 0x000000ffff277224 */ /* 0x000fe400078e00ff */
[----:B------:R-:W-:-:S04]  /*3c5f0*/  IMAD.WIDE.U32 R40, R3, R46, R40 ;  /* 0x0000002e03287225 */ /* 0x000fc800078e0028 */
[----:B------:R-:W-:-:S04]  /*3c600*/  IMAD.WIDE.U32 R38, R52, R63, R38 ;  /* 0x0000003f34267225 */ /* 0x000fc800078e0026 */
[----:B------:R-:W-:Y:S01]  /*3c610*/  IMAD.X R45, RZ, RZ, RZ, P0 ;  /* 0x000000ffff2d7224 */ /* 0x000fe200000e06ff */
[----:B------:R-:W-:Y:S01]  /*3c620*/  IADD3 R42, P0, PT, R43, R40, RZ ;  /* 0x000000282b2a7210 */ /* 0x000fe20007f1e0ff */
[----:B------:R-:W-:Y:S02]  /*3c630*/  IMAD R11, R53, R63, R39 ;  /* 0x0000003f350b7224 */ /* 0x000fe400078e0227 */
[----:B------:R-:W-:-:S04]  /*3c640*/  IMAD.WIDE.U32 R66, R50, R61, R68 ;  /* 0x0000003d32427225 */ /* 0x000fc800078e0044 */
[----:B------:R-:W-:Y:S01]  /*3c650*/  IMAD.X R43, RZ, RZ, RZ, P0 ;  /* 0x000000ffff2b7224 */ /* 0x000fe200000e06ff */
[----:B------:R-:W-:Y:S01]  /*3c660*/  IADD3 R46, P1, PT, R11, R66, RZ ;  /* 0x000000420b2e7210 */ /* 0x000fe20007f3e0ff */
[----:B------:R-:W-:-:S04]  /*3c670*/  IMAD.WIDE.U32 R44, R48, R9, R44 ;  /* 0x00000009302c7225 */ /* 0x000fc800078e002c */
[----:B------:R-:W-:Y:S02]  /*3c680*/  IMAD R13, R51, R61, R67 ;  /* 0x0000003d330d7224 */ /* 0x000fe400078e0243 */
[----:B------:R-:W-:Y:S02]  /*3c690*/  IMAD R15, R47, R3, RZ ;  /* 0x000000032f0f7224 */ /* 0x000fe400078e02ff */
[----:B------:R-:W-:Y:S01]  /*3c6a0*/  IMAD.WIDE.U32 R42, R54, R7, R42 ;  /* 0x00000007362a7225 */ /* 0x000fe200078e002a */
[----:B------:R-:W-:-:S03]  /*3c6b0*/  IADD3 R44, P0, PT, R13, R44, RZ ;  /* 0x0000002c0d2c7210 */ /* 0x000fc60007f1e0ff */
[----:B------:R-:W-:Y:S01]  /*3c6c0*/  IMAD R11, R49, R9, R45 ;  /* 0x00000009310b7224 */ /* 0x000fe200078e022d */
[----:B------:R-:W-:Y:S01]  /*3c6d0*/  IADD3.X R45, PT, PT, RZ, RZ, RZ, P0, !PT ;  /* 0x000000ffff2d7210 */ /* 0x000fe200007fe4ff */
[----:B------:R-:W-:Y:S02]  /*3c6e0*/  IMAD.X R47, RZ, RZ, RZ, P1 ;  /* 0x000000ffff2f7224 */ /* 0x000fe400008e06ff */
[----:B------:R-:W-:Y:S01]  /*3c6f0*/  IMAD.IADD R41, R41, 0x1, R15 ;  /* 0x0000000129297824 */ /* 0x000fe200078e020f */
[----:B------:R-:W-:Y:S01]  /*3c700*/  IADD3 R42, P1, PT, R11, R42, RZ ;  /* 0x0000002a0b2a7210 */ /* 0x000fe20007f3e0ff */
[----:B------:R-:W-:Y:S02]  /*3c710*/  IMAD R40, R55, R7, R43 ;  /* 0x0000000737287224 */ /* 0x000fe400078e022b */
[----:B------:R-:W-:-:S03]  /*3c720*/  IMAD.WIDE.U32 R46, R52, R65, R46 ;  /* 0x00000041342e7225 */ /* 0x000fc600078e002e */
[----:B------:R-:W-:Y:S01]  /*3c730*/  IADD3 R40, P0, PT, R40, R41, RZ ;  /* 0x0000002928287210 */ /* 0x000fe20007f1e0ff */
[----:B------:R-:W-:-:S04]  /*3c740*/  IMAD.WIDE.U32 R44, R50, R27, R44 ;  /* 0x0000001b322c7225 */ /* 0x000fc800078e002c */
[----:B------:R-:W-:Y:S02]  /*3c750*/  IMAD R67, R53, R65, R47 ;  /* 0x0000004135437224 */ /* 0x000fe400078e022f */
[----:B------:R-:W-:Y:S02]  /*3c760*/  IMAD.X R43, RZ, RZ, RZ, P1 ;  /* 0x000000ffff2b7224 */ /* 0x000fe400008e06ff */
[----:B------:R-:W-:Y:S01]  /*3c770*/  IMAD.X R41, RZ, RZ, RZ, P0 ;  /* 0x000000ffff297224 */ /* 0x000fe200000e06ff */
[----:B------:R-:W-:Y:S01]  /*3c780*/  IADD3 R66, P0, PT, R67, R44, RZ ;  /* 0x0000002c43427210 */ /* 0x000fe20007f1e0ff */
[----:B------:R-:W-:Y:S02]  /*3c790*/  IMAD R45, R51, R27, R45 ;  /* 0x0000001b332d7224 */ /* 0x000fe400078e022d */
[----:B------:R-:W-:-:S04]  /*3c7a0*/  IMAD.WIDE.U32 R42, R48, R5, R42 ;  /* 0x00000005302a7225 */ /* 0x000fc800078e002a */
[----:B------:R-:W-:Y:S01]  /*3c7b0*/  IMAD R13, R55, R3, RZ ;  /* 0x00000003370d7224 */ /* 0x000fe200078e02ff */
[----:B------:R-:W-:Y:S01]  /*3c7c0*/  IADD3 R44, P1, PT, R45, R42, RZ ;  /* 0x0000002a2d2c7210 */ /* 0x000fe20007f3e0ff */
[----:B------:R-:W-:Y:S01]  /*3c7d0*/  IMAD.WIDE.U32 R54, R3, R54, R40 ;  /* 0x0000003603367225 */ /* 0x000fe200078e0028 */
[----:B------:R-:W-:-:S03]  /*3c7e0*/  MOV R40, R46 ;  /* 0x0000002e00287202 */ /* 0x000fc60000000f00 */
[----:B------:R-:W-:Y:S02]  /*3c7f0*/  IMAD R43, R49, R5, R43 ;  /* 0x00000005312b7224 */ /* 0x000fe400078e022b */
[----:B------:R-:W-:Y:S02]  /*3c800*/  IMAD.MOV.U32 R41, RZ, RZ, RZ ;  /* 0x000000ffff297224 */ /* 0x000fe400078e00ff */
[----:B------:R-:W-:Y:S01]  /*3c810*/  IMAD.X R67, RZ, RZ, RZ, P0 ;  /* 0x000000ffff437224 */ /* 0x000fe200000e06ff */
[----:B------:R-:W-:Y:S01]  /*3c820*/  IADD3 R42, P0, PT, R43, R54, RZ ;  /* 0x000000362b2a7210 */ /* 0x000fe20007f1e0ff */
[----:B------:R-:W-:-:S04]  /*3c830*/  IMAD.WIDE.U32 R40, R56, R63, R40 ;  /* 0x0000003f38287225 */ /* 0x000fc800078e0028 */
[----:B------:R-:W-:Y:S02]  /*3c840*/  IMAD.X R45, RZ, RZ, RZ, P1 ;  /* 0x000000ffff2d7224 */ /* 0x000fe400008e06ff */
[----:B------:R-:W-:-:S04]  /*3c850*/  IMAD.WIDE.U32 R46, R52, R61, R66 ;  /* 0x0000003d342e7225 */ /* 0x000fc800078e0042 */
[----:B------:R-:W-:Y:S02]  /*3c860*/  IMAD.IADD R13, R55, 0x1, R13 ;  /* 0x00000001370d7824 */ /* 0x000fe400078e020d */
        /* <DEDUP_REMOVED lines=8> */
[----:B------:R-:W-:Y:S01]  /*3c8f0*/  IMAD R44, R49, R7, R43 ;  /* 0x00000007312c7224 */ /* 0x000fe200078e022b */
[----:B------:R-:W-:Y:S01]  /*3c900*/  IADD3.X R47, PT, PT, RZ, RZ, RZ, P0, !PT ;  /* 0x000000ffff2f7210 */ /* 0x000fe200007fe4ff */
[----:B------:R-:W-:Y:S01]  /*3c910*/  IMAD.X R55, RZ, RZ, RZ, P1 ;  /* 0x000000ffff377224 */ /* 0x000fe200008e06ff */
[----:B------:R-:W-:Y:S01]  /*3c920*/  IADD3 R42, P1, PT, R11, R42, RZ ;  /* 0x0000002a0b2a7210 */ /* 0x000fe20007f3e0ff */
[----:B------:R-:W-:Y:S01]  /*3c930*/  IMAD.MOV.U32 R35, RZ, RZ, RZ ;  /* 0x000000ffff237224 */ /* 0x000fe200078e00ff */
[----:B------:R-:W-:Y:S01]  /*3c940*/  IADD3 R44, P0, PT, R44, R13, RZ ;  /* 0x0000000d2c2c7210 */ /* 0x000fe20007f1e0ff */
[----:B------:R-:W-:-:S04]  /*3c950*/  IMAD.WIDE.U32 R54, R56, R65, R54 ;  /* 0x0000004138367225 */ /* 0x000fc800078e0036 */
[----:B------:R-:W-:Y:S02]  /*3c960*/  IMAD.X R43, RZ, RZ, RZ, P1 ;  /* 0x000000ffff2b7224 */ /* 0x000fe400008e06ff */
[----:B------:R-:W-:-:S04]  /*3c970*/  IMAD.WIDE.U32 R46, R52, R27, R46 ;  /* 0x0000001b342e7225 */ /* 0x000fc800078e002e */
[----:B------:R-:W-:Y:S02]  /*3c980*/  IMAD R67, R57, R65, R55 ;  /* 0x0000004139437224 */ /* 0x000fe400078e0237 */
[----:B------:R-:W-:Y:S02]  /*3c990*/  IMAD.X R45, RZ, RZ, RZ, P0 ;  /* 0x000000ffff2d7224 */ /* 0x000fe400000e06ff */
[----:B------:R-:W-:Y:S01]  /*3c9a0*/  IMAD.WIDE.U32 R42, R50, R5, R42 ;  /* 0x00000005322a7225 */ /* 0x000fe200078e002a */
[----:B------:R-:W-:-:S03]  /*3c9b0*/  IADD3 R66, P0, PT, R67, R46, RZ ;  /* 0x0000002e43427210 */ /* 0x000fc60007f1e0ff */
[----:B------:R-:W-:Y:S01]  /*3c9c0*/  IMAD R11, R53, R27, R47 ;  /* 0x0000001b350b7224 */ /* 0x000fe200078e022f */
[----:B------:R-:W-:Y:S01]  /*3c9d0*/  IADD3.X R67, PT, PT, RZ, RZ, RZ, P0, !PT ;  /* 0x000000ffff437210 */ /* 0x000fe200007fe4ff */
[----:B------:R-:W-:-:S03]  /*3c9e0*/  IMAD.WIDE.U32 R44, R3, R48, R44 ;  /* 0x00000030032c7225 */ /* 0x000fc600078e002c */
[----:B------:R-:W-:Y:S01]  /*3c9f0*/  IADD3 R48, P1, PT, R11, R42, RZ ;  /* 0x0000002a0b307210 */ /* 0x000fe20007f3e0ff */
[----:B------:R-:W-:Y:S02]  /*3ca00*/  IMAD R47, R51, R5, R43 ;  /* 0x00000005332f7224 */ /* 0x000fe400078e022b */
[----:B------:R-:W-:Y:S02]  /*3ca10*/  IMAD.MOV.U32 R42, RZ, RZ, R54 ;  /* 0x000000ffff2a7224 */ /* 0x000fe400078e0036 */
[----:B------:R-:W-:Y:S01]  /*3ca20*/  IMAD.MOV.U32 R43, RZ, RZ, RZ ;  /* 0x000000ffff2b7224 */ /* 0x000fe200078e00ff */
[----:B------:R-:W-:Y:S01]  /*3ca30*/  IADD3 R46, P0, PT, R47, R44, RZ ;  /* 0x0000002c2f2e7210 */ /* 0x000fe20007f1e0ff */
[----:B------:R-:W-:Y:S02]  /*3ca40*/  IMAD R13, R49, R3, RZ ;  /* 0x00000003310d7224 */ /* 0x000fe400078e02ff */
[----:B------:R-:W-:-:S04]  /*3ca50*/  IMAD.WIDE.U32 R42, R58, R63, R42 ;  /* 0x0000003f3a2a7225 */ /* 0x000fc800078e002a */
[----:B------:R-:W-:Y:S02]  /*3ca60*/  IMAD.X R49, RZ, RZ, RZ, P1 ;  /* 0x000000ffff317224 */ /* 0x000fe400008e06ff */
[----:B------:R-:W-:Y:S02]  /*3ca70*/  IMAD R63, R59, R63, R43 ;  /* 0x0000003f3b3f7224 */ /* 0x000fe400078e022b */
[----:B------:R-:W-:-:S04]  /*3ca80*/  IMAD.WIDE.U32 R54, R56, R61, R66 ;  /* 0x0000003d38367225 */ /* 0x000fc800078e0042 */
[----:B------:R-:W-:Y:S01]  /*3ca90*/  IMAD.X R47, RZ, RZ, RZ, P0 ;  /* 0x000000ffff2f7224 */ /* 0x000fe200000e06ff */
[----:B------:R-:W-:Y:S01]  /*3caa0*/  IADD3 R62, P2, PT, R63, R54, RZ ;  /* 0x000000363f3e7210 */ /* 0x000fe20007f5e0ff */
[----:B------:R-:W-:-:S04]  /*3cab0*/  IMAD.WIDE.U32 R48, R52, R9, R48 ;  /* 0x0000000934307225 */ /* 0x000fc800078e0030 */
[----:B------:R-:W-:Y:S02]  /*3cac0*/  IMAD R55, R57, R61, R55 ;  /* 0x0000003d39377224 */ /* 0x000fe400078e0237 */
[----:B------:R-:W-:-:S03]  /*3cad0*/  IMAD.WIDE.U32 R46, R50, R7, R46 ;  /* 0x00000007322e7225 */ /* 0x000fc600078e002e */
[----:B------:R-:W-:Y:S01]  /*3cae0*/  IADD3 R54, P0, PT, R55, R48, RZ ;  /* 0x0000003037367210 */ /* 0x000fe20007f1e0ff */
[----:B------:R-:W-:Y:S02]  /*3caf0*/  IMAD R11, R53, R9, R49 ;  /* 0x00000009350b7224 */ /* 0x000fe400078e0231 */
[----:B------:R-:W-:Y:S01]  /*3cb00*/  IMAD.X R63, RZ, RZ, RZ, P2 ;  /* 0x000000ffff3f7224 */ /* 0x000fe200010e06ff */
[----:B------:R-:W-:Y:S01]  /*3cb10*/  IADD3.X R55, PT, PT, RZ, RZ, RZ, P0, !PT ;  /* 0x000000ffff377210 */ /* 0x000fe200007fe4ff */
[----:B------:R-:W-:Y:S01]  /*3cb20*/  IMAD.IADD R22, R45, 0x1, R13 ;  /* 0x000000012d167824 */ /* 0x000fe200078e020d */
[----:B------:R-:W-:Y:S01]  /*3cb30*/  IADD3 R44, P1, PT, R11, R46, RZ ;  /* 0x0000002e0b2c7210 */ /* 0x000fe20007f3e0ff */
[----:B------:R-:W-:Y:S02]  /*3cb40*/  IMAD R47, R51, R7, R47 ;  /* 0x00000007332f7224 */ /* 0x000fe400078e022f */
[----:B------:R-:W-:-:S03]  /*3cb50*/  IMAD.WIDE.U32 R48, R58, R65, R62 ;  /* 0x000000413a307225 */ /* 0x000fc600078e003e */
[----:B------:R-:W-:Y:S01]  /*3cb60*/  IADD3 R46, P0, PT, R47, R22, RZ ;  /* 0x000000162f2e7210 */ /* 0x000fe20007f1e0ff */
[----:B------:R-:W-:Y:S02]  /*3cb70*/  IMAD.X R45, RZ, RZ, RZ, P1 ;  /* 0x000000ffff2d7224 */ /* 0x000fe400008e06ff */
        /* <DEDUP_REMOVED lines=9> */
[----:B------:R-:W-:Y:S02]  /*3cc10*/  IMAD.X R65, RZ, RZ, RZ, P2 ;  /* 0x000000ffff417224 */ /* 0x000fe400010e06ff */
[----:B------:R-:W-:Y:S01]  /*3cc20*/  IMAD.X R63, RZ, RZ, RZ, P1 ;  /* 0x000000ffff3f7224 */ /* 0x000fe200008e06ff */
[----:B------:R-:W-:Y:S01]  /*3cc30*/  IADD3 R54, P0, PT, R55, R46, RZ ;  /* 0x0000002e37367210 */ /* 0x000fe20007f1e0ff */
[----:B------:R-:W-:-:S03]  /*3cc40*/  IMAD.WIDE.U32 R44, R58, R61, R64 ;  /* 0x0000003d3a2c7225 */ /* 0x000fc600078e0040 */
[----:B------:R-:W-:Y:S01]  /*3cc50*/  IADD3.X R55, PT, PT, RZ, RZ, RZ, P0, !PT ;  /* 0x000000ffff377210 */ /* 0x000fe200007fe4ff */
[----:B------:R-:W-:-:S04]  /*3cc60*/  IMAD.WIDE.U32 R62, R56, R9, R62 ;  /* 0x00000009383e7225 */ /* 0x000fc800078e003e */
[----:B------:R-:W-:Y:S02]  /*3cc70*/  IMAD R61, R59, R61, R45 ;  /* 0x0000003d3b3d7224 */ /* 0x000fe400078e022d */
[----:B------:R-:W-:Y:S02]  /*3cc80*/  IMAD R11, R51, R3, RZ ;  /* 0x00000003330b7224 */ /* 0x000fe400078e02ff */
[----:B------:R-:W-:Y:S01]  /*3cc90*/  IMAD.WIDE.U32 R50, R52, R7, R54 ;  /* 0x0000000734327225 */ /* 0x000fe200078e0036 */
[----:B------:R-:W-:-:S03]  /*3cca0*/  IADD3 R46, P2, PT, R61, R62, RZ ;  /* 0x0000003e3d2e7210 */ /* 0x000fc60007f5e0ff */
[----:B------:R-:W-:Y:S02]  /*3ccb0*/  IMAD R55, R57, R9, R63 ;  /* 0x0000000939377224 */ /* 0x000fe400078e023f */
[----:B------:R-:W-:Y:S02]  /*3ccc0*/  IMAD.IADD R22, R47, 0x1, R11 ;  /* 0x000000012f167824 */ /* 0x000fe400078e020b */
[----:B------:R-:W-:Y:S01]  /*3ccd0*/  IMAD R51, R53, R7, R51 ;  /* 0x0000000735337224 */ /* 0x000fe200078e0233 */
[----:B------:R-:W-:Y:S01]  /*3cce0*/  IADD3 R54, P1, PT, R55, R50, RZ ;  /* 0x0000003237367210 */ /* 0x000fe20007f3e0ff */
[----:B------:R-:W-:Y:S02]  /*3ccf0*/  IMAD.X R47, RZ, RZ, RZ, P2 ;  /* 0x000000ffff2f7224 */ /* 0x000fe400010e06ff */
[----:B------:R-:W-:Y:S01]  /*3cd00*/  IMAD.WIDE.U32 R60, R48, 0x3d1, RZ ;  /* 0x000003d1303c7825 */ /* 0x000fe200078e00ff */
[----:B------:R-:W-:Y:S02]  /*3cd10*/  IADD3 R50, P0, PT, R51, R22, RZ ;  /* 0x0000001633327210 */ /* 0x000fe40007f1e0ff */
[----:B------:R-:W-:Y:S01]  /*3cd20*/  IADD3.X R55, PT, PT, RZ, RZ, RZ, P1, !PT ;  /* 0x000000ffff377210 */ /* 0x000fe20000ffe4ff */
[----:B------:R-:W-:-:S04]  /*3cd30*/  IMAD.WIDE.U32 R46, R58, R27, R46 ;  /* 0x0000001b3a2e7225 */ /* 0x000fc800078e002e */
[----:B------:R-:W-:Y:S02]  /*3cd40*/  IMAD.MOV.U32 R63, RZ, RZ, RZ ;  /* 0x000000ffff3f7224 */ /* 0x000fe400078e00ff */
[----:B------:R-:W-:Y:S02]  /*3cd50*/  IMAD.X R51, RZ, RZ, RZ, P0 ;  /* 0x000000ffff337224 */ /* 0x000fe400000e06ff */
[----:B------:R-:W-:Y:S02]  /*3cd60*/  IMAD.IADD R11, R10, 0x1, R60 ;  /* 0x000000010a0b7824 */ /* 0x000fe400078e023c */
[----:B------:R-:W-:-:S03]  /*3cd70*/  IMAD.WIDE.U32 R54, R56, R5, R54 ;  /* 0x0000000538367225 */ /* 0x000fc600078e0036 */
[----:B------:R-:W-:Y:S01]  /*3cd80*/  ISETP.GE.U32.AND P0, PT, R11, R10, PT ;  /* 0x0000000a0b00720c */ /* 0x000fe20003f06070 */
[----:B------:R-:W-:Y:S02]  /*3cd90*/  IMAD R13, R59, R27, R47 ;  /* 0x0000001b3b0d7224 */ /* 0x000fe400078e022f */
[----:B------:R-:W-:Y:S01]  /*3cda0*/  IMAD.IADD R62, R61, 0x1, R63 ;  /* 0x000000013d3e7824 */ /* 0x000fe200078e023f */
[----:B------:R-:W-:Y:S01]  /*3cdb0*/  SEL R15, RZ, 0x1, P0 ;  /* 0x00000001ff0f7807 */ /* 0x000fe20000000000 */
[----:B------:R-:W-:Y:S01]  /*3cdc0*/  IMAD.WIDE.U32 R26, R3, R52, R50 ;  /* 0x00000034031a7225 */ /* 0x000fe200078e0032 */
[----:B------:R-:W-:-:S03]  /*3cdd0*/  IADD3 R54, P2, PT, R13, R54, RZ ;  /* 0x000000360d367210 */ /* 0x000fc60007f5e0ff */
[----:B------:R-:W-:Y:S02]  /*3cde0*/  IMAD R51, R57, R5, R55 ;  /* 0x0000000539337224 */ /* 0x000fe400078e0237 */
[----:B------:R-:W-:Y:S02]  /*3cdf0*/  IMAD.MOV.U32 R63, RZ, RZ, RZ ;  /* 0x000000ffff3f7224 */ /* 0x000fe400078e00ff */
[----:B------:R-:W-:Y:S01]  /*3ce00*/  IMAD.X R55, RZ, RZ, RZ, P2 ;  /* 0x000000ffff377224 */ /* 0x000fe200010e06ff */
[----:B------:R-:W-:Y:S01]  /*3ce10*/  IADD3 R50, P1, PT, R51, R26, RZ ;  /* 0x0000001a33327210 */ /* 0x000fe20007f3e0ff */
[----:B------:R-:W-:-:S03]  /*3ce20*/  IMAD.WIDE.U32 R60, R44, 0x3d1, R62 ;  /* 0x000003d12c3c7825 */ /* 0x000fc600078e003e */
[----:B------:R-:W-:Y:S01]  /*3ce30*/  IADD3.X R51, PT, PT, RZ, RZ, RZ, P1, !PT ;  /* 0x000000ffff337210 */ /* 0x000fe20000ffe4ff */
[----:B------:R-:W-:Y:S01]  /*3ce40*/  IMAD R53, R53, R3, RZ ;  /* 0x0000000335357224 */ /* 0x000fe200078e02ff */
[----:B------:R-:W-:Y:S01]  /*3ce50*/  IADD3 R15, P3, P4, R60, R12, R15 ;  /* 0x0000000c3c0f7210 */ /* 0x000fe20007c7e00f */
[----:B------:R-:W-:Y:S01]  /*3ce60*/  IMAD.WIDE.U32 R12, R58, R9, R54 ;  /* 0x000000093a0c7225 */ /* 0x000fe200078e0036 */
[----:B------:R-:W-:-:S03]  /*3ce70*/  MOV R55, RZ ;  /* 0x000000ff00377202 */ /* 0x000fc60000000f00 */
[----:B------:R-:W-:-:S04]  /*3ce80*/  IMAD.WIDE.U32 R50, R56, R7, R50 ;  /* 0x0000000738327225 */ /* 0x000fc800078e0032 */
[----:B------:R-:W-:Y:S02]  /*3ce90*/  IMAD R9, R59, R9, R13 ;  /* 0x000000093b097224 */ /* 0x000fe400078e020d */
[----:B------:R-:W-:Y:S02]  /*3cea0*/  IMAD R51, R57, R7, R51 ;  /* 0x0000000739337224 */ /* 0x000fe400078e0233 */
[----:B------:R-:W-:Y:S01]  /*3ceb0*/  IMAD.IADD R10, R27, 0x1, R53 ;  /* 0x000000011b0a7824 */ /* 0x000fe200078e0235 */
[----:B------:R-:W-:Y:S01]  /*3cec0*/  IADD3 R26, P2, PT, R9, R50, RZ ;  /* 0x00000032091a7210 */ /* 0x000fe20007f5e0ff */
[----:B------:R-:W-:Y:S02]  /*3ced0*/  IMAD.IADD R52, R61, 0x1, R35 ;  /* 0x000000013d347824 */ /* 0x000fe400078e0223 */
[----:B------:R-:W-:Y:S01]  /*3cee0*/  IMAD.MOV.U32 R53, RZ, RZ, RZ ;  /* 0x000000ffff357224 */ /* 0x000fe200078e00ff */
[----:B------:R-:W-:Y:S01]  /*3cef0*/  IADD3 R50, P1, PT, R51, R10, RZ ;  /* 0x0000000a33327210 */ /* 0x000fe20007f3e0ff */
[----:B------:R-:W-:-:S02]  /*3cf00*/  IMAD.X R27, RZ, RZ, RZ, P2 ;  /* 0x000000ffff1b7224 */ /* 0x000fc400010e06ff */
[----:B------:R-:W-:Y:S02]  /*3cf10*/  IMAD.IADD R48, R15, 0x1, R48 ;  /* 0x000000010f307824 */ /* 0x000fe400078e0230 */
[----:B------:R-:W-:-:S03]  /*3cf20*/  IMAD.WIDE.U32 R52, R46, 0x3d1, R52 ;  /* 0x000003d12e347825 */ /* 0x000fc600078e0034 */
[----:B------:R-:W-:Y:S01]  /*3cf30*/  ISETP.GE.U32.AND P0, PT, R48, R15, PT ;  /* 0x0000000f3000720c */ /* 0x000fe20003f06070 */
[----:B------:R-:W-:Y:S01]  /*3cf40*/  IMAD.X R51, RZ, RZ, RZ, P1 ;  /* 0x000000ffff337224 */ /* 0x000fe200008e06ff */
[----:B------:R-:W-:Y:S01]  /*3cf50*/  IADD3.X R15, PT, PT, RZ, RZ, RZ, P3, P4 ;  /* 0x000000ffff0f7210 */ /* 0x000fe20001fe84ff */
[----:B------:R-:W-:Y:S01]  /*3cf60*/  IMAD.WIDE.U32 R26, R58, R5, R26 ;  /* 0x000000053a1a7225 */ /* 0x000fe200078e001a */
[----:B------:R-:W-:Y:S02]  /*3cf70*/  SEL R9, RZ, 0x1, P0 ;  /* 0x00000001ff097807 */ /* 0x000fe40000000000 */
[----:B------:R-:W-:Y:S01]  /*3cf80*/  IADD3 R15, P1, P2, R52, R15, R14 ;  /* 0x0000000f340f7210 */ /* 0x000fe20007a3e00e */
[----:B------:R-:W-:Y:S02]  /*3cf90*/  IMAD R37, R57, R3, RZ ;  /* 0x0000000339257224 */ /* 0x000fe400078e02ff */
[----:B------:R-:W-:Y:S01]  /*3cfa0*/  IMAD.IADD R54, R53, 0x1, R55 ;  /* 0x0000000135367824 */ /* 0x000fe200078e0237 */
[----:B------:R-:W-:Y:S01]  /*3cfb0*/  MOV R55, RZ ;  /* 0x000000ff00377202 */ /* 0x000fe20000000f00 */
[----:B------:R-:W-:-:S04]  /*3cfc0*/  IMAD.WIDE.U32 R56, R3, R56, R50 ;  /* 0x0000003803387225 */ /* 0x000fc800078e0032 */
[----:B------:R-:W-:Y:S02]  /*3cfd0*/  IMAD R5, R59, R5, R27 ;  /* 0x000000053b057224 */ /* 0x000fe400078e021b */
[----:B------:R-:W-:-:S03]  /*3cfe0*/  IMAD.WIDE.U32 R50, R12, 0x3d1, R54 ;  /* 0x000003d10c327825 */ /* 0x000fc600078e0036 */
[----:B------:R-:W-:Y:S01]  /*3cff0*/  IADD3 R14, P0, PT, R5, R56, RZ ;  /* 0x00000038050e7210 */ /* 0x000fe20007f1e0ff */
[----:B------:R-:W-:Y:S01]  /*3d000*/  IMAD.MOV.U32 R45, RZ, RZ, RZ ;  /* 0x000000ffff2d7224 */ /* 0x000fe200078e00ff */
[----:B------:R-:W-:Y:S02]  /*3d010*/  IADD3.X R5, PT, PT, RZ, RZ, RZ, P1, P2 ;  /* 0x000000ffff057210 */ /* 0x000fe40000fe44ff */
[----:B------:R-:W-:Y:S01]  /*3d020*/  IADD3 R9, P2, P3, R44, R15, R9 ;  /* 0x0000000f2c097210 */ /* 0x000fe20007b5e009 */
[----:B------:R-:W-:Y:S01]  /*3d030*/  IMAD.X R15, RZ, RZ, RZ, P0 ;  /* 0x000000ffff0f7224 */ /* 0x000fe200000e06ff */
[----:B------:R-:W-:Y:S01]  /*3d040*/  IADD3 R10, P0, P1, R50, R5, R34 ;  /* 0x00000005320a7210 */ /* 0x000fe2000791e022 */
[----:B------:R-:W-:Y:S01]  /*3d050*/  IMAD.IADD R34, R51, 0x1, R35 ;  /* 0x0000000133227824 */ /* 0x000fe200078e0223 */
[----:B------:R-:W-:Y:S01]  /*3d060*/  IADD3.X R5, PT, PT, RZ, RZ, RZ, P2, P3 ;  /* 0x000000ffff057210 */ /* 0x000fe200017e64ff */
[----:B------:R-:W-:Y:S01]  /*3d070*/  IMAD.MOV.U32 R35, RZ, RZ, RZ ;  /* 0x000000ffff237224 */ /* 0x000fe200078e00ff */
[----:B------:R-:W-:Y:S01]  /*3d080*/  IADD3.X R13, PT, PT, RZ, RZ, RZ, P0, P1 ;  /* 0x000000ffff0d7210 */ /* 0x000fe200007e24ff */
[----:B------:R-:W-:Y:S01]  /*3d090*/  IMAD.WIDE.U32 R14, R58, R7, R14 ;  /* 0x000000073a0e7225 */ /* 0x000fe200078e000e */
[----:B------:R-:W-:-:S02]  /*3d0a0*/  IADD3 R56, PT, PT, R57, R37, RZ ;  /* 0x0000002539387210 */ /* 0x000fc40007ffe0ff */
[----:B------:R-:W-:Y:S01]  /*3d0b0*/  IADD3 R46, P3, P4, R46, R5, R10 ;  /* 0x000000052e2e7210 */ /* 0x000fe20007c7e00a */
[----:B------:R-:W-:-:S03]  /*3d0c0*/  IMAD.WIDE.U32 R34, R26, 0x3d1, R34 ;  /* 0x000003d11a227825 */ /* 0x000fc600078e0022 */
[----:B------:R-:W-:Y:S01]  /*3d0d0*/  IADD3.X R39, PT, PT, RZ, RZ, RZ, P3, P4 ;  /* 0x000000ffff277210 */ /* 0x000fe20001fe84ff */
[----:B------:R-:W-:Y:S01]  /*3d0e0*/  IMAD R7, R59, R7, R15 ;  /* 0x000000073b077224 */ /* 0x000fe200078e020f */
[----:B------:R-:W-:Y:S01]  /*3d0f0*/  IADD3 R5, P1, P0, R34, R13, R36 ;  /* 0x0000000d22057210 */ /* 0x000fe2000783e024 */
[----:B------:R-:W-:Y:S02]  /*3d100*/  IMAD.IADD R44, R35, 0x1, R45 ;  /* 0x00000001232c7824 */ /* 0x000fe400078e022d */
[----:B------:R-:W-:Y:S01]  /*3d110*/  IMAD.MOV.U32 R45, RZ, RZ, RZ ;  /* 0x000000ffff2d7224 */ /* 0x000fe200078e00ff */
[----:B------:R-:W-:Y:S01]  /*3d120*/  IADD3 R34, P2, PT, R7, R56, RZ ;  /* 0x0000003807227210 */ /* 0x000fe20007f5e0ff */
[----:B------:R-:W-:Y:S02]  /*3d130*/  IMAD.MOV.U32 R7, RZ, RZ, RZ ;  /* 0x000000ffff077224 */ /* 0x000fe400078e00ff */
[----:B------:R-:W-:-:S04]  /*3d140*/  IMAD.WIDE.U32 R36, R14, 0x3d1, R44 ;  /* 0x000003d10e247825 */ /* 0x000fc800078e002c */
[----:B------:R-:W-:Y:S01]  /*3d150*/  IMAD.X R35, RZ, RZ, RZ, P2 ;  /* 0x000000ffff237224 */ /* 0x000fe200010e06ff */
[----:B------:R-:W-:Y:S01]  /*3d160*/  IADD3 R39, P2, P3, R12, R39, R5 ;  /* 0x000000270c277210 */ /* 0x000fe20007b5e005 */
[----:B------:R-:W-:Y:S01]  /*3d170*/  IMAD.MOV.U32 R15, RZ, RZ, RZ ;  /* 0x000000ffff0f7224 */ /* 0x000fe200078e00ff */
[----:B------:R-:W-:Y:S01]  /*3d180*/  IADD3.X R5, PT, PT, RZ, RZ, RZ, P1, P0 ;  /* 0x000000ffff057210 */ /* 0x000fe20000fe04ff */
[----:B------:R-:W-:Y:S01]  /*3d190*/  IMAD.WIDE.U32 R12, R3, R58, R34 ;  /* 0x0000003a030c7225 */ /* 0x000fe200078e0022 */
[----:B------:R-:W-:Y:S02]  /*3d1a0*/  IADD3 R44, PT, PT, R37, R7, RZ ;  /* 0x00000007252c7210 */ /* 0x000fe40007ffe0ff */
[----:B------:R-:W-:Y:S01]  /*3d1b0*/  IADD3 R36, P0, P1, R36, R5, R38 ;  /* 0x0000000524247210 */ /* 0x000fe2000791e026 */
[----:B------:R-:W-:Y:S01]  /*3d1c0*/  IMAD R7, R59, R3, RZ ;  /* 0x000000033b077224 */ /* 0x000fe200078e02ff */
[----:B------:R-:W-:Y:S01]  /*3d1d0*/  IADD3.X R3, PT, PT, RZ, RZ, RZ, P2, P3 ;  /* 0x000000ffff037210 */ /* 0x000fe200017e64ff */
[----:B------:R-:W-:Y:S01]  /*3d1e0*/  IMAD.WIDE.U32 R34, R12, 0x3d1, R44 ;  /* 0x000003d10c227825 */ /* 0x000fe200078e002c */
[----:B------:R-:W-:-:S02]  /*3d1f0*/  IADD3.X R5, PT, PT, RZ, RZ, RZ, P0, P1 ;  /* 0x000000ffff057210 */ /* 0x000fc400007e24ff */
[----:B------:R-:W-:Y:S01]  /*3d200*/  IADD3 R26, P2, P3, R26, R3, R36 ;  /* 0x000000031a1a7210 */ /* 0x000fe20007b5e024 */
[----:B------:R-:W-:Y:S01]  /*3d210*/  IMAD.IADD R7, R13, 0x1, R7 ;  /* 0x000000010d077824 */ /* 0x000fe200078e0207 */
        /* <DEDUP_REMOVED lines=8> */
[----:B------:R-:W-:Y:S02]  /*3d2a0*/  IADD3 R14, P0, P1, R14, R5, R42 ;  /* 0x000000050e0e7210 */ /* 0x000fe4000791e02a */
[----:B------:R-:W-:Y:S02]  /*3d2b0*/  IADD3 R15, PT, PT, R15, UR4, RZ ;  /* 0x000000040f0f7c10 */ /* 0x000fe4000fffe0ff */
[----:B------:R-:W-:Y:S01]  /*3d2c0*/  IADD3 R14, P2, P3, R12, R3, R14 ;  /* 0x000000030c0e7210 */ /* 0x000fe20007b5e00e */
[----:B------:R-:W-:Y:S01]  /*3d2d0*/  IMAD.MOV.U32 R3, RZ, RZ, RZ ;  /* 0x000000ffff037224 */ /* 0x000fe200078e00ff */
        /* <DEDUP_REMOVED lines=25> */
[----:B------:R-:W-:Y:S05]  /*3d470*/  @!P0 BRA `(.L_x_164) ;  /* 0x0000000400248947 */ /* 0x000fea0003800000 */
[----:B------:R-:W-:Y:S01]  /*3d480*/  MOV R24, R5 ;  /* 0x0000000500187202 */ /* 0x000fe20000000f00 */
[----:B------:R-:W-:Y:S01]  /*3d490*/  IMAD.MOV.U32 R22, RZ, RZ, R7 ;  /* 0x000000ffff167224 */ /* 0x000fe200078e0007 */
[----:B------:R-:W-:Y:S01]  /*3d4a0*/  MOV R14, R12 ;  /* 0x0000000c000e7202 */ /* 0x000fe20000000f00 */
[----:B------:R-:W-:Y:S01]  /*3d4b0*/  IMAD.MOV.U32 R18, RZ, RZ, R9 ;  /* 0x000000ffff127224 */ /* 0x000fe200078e0009 */
[----:B------:R-:W0:Y:S01]  /*3d4c0*/  LDCU UR4, c[0x3][0x18] ;  /* 0x00c00300ff0477ac */ /* 0x000e220008000800 */
[----:B------:R-:W-:Y:S02]  /*3d4d0*/  IMAD.MOV.U32 R15, RZ, RZ, R10 ;  /* 0x000000ffff0f7224 */ /* 0x000fe400078e000a */
[----:B------:R-:W-:Y:S01]  /*3d4e0*/  IMAD.MOV.U32 R13, RZ, RZ, R11 ;  /* 0x000000ffff0d7224 */ /* 0x000fe200078e000b */
[----:B---3--:R-:W2:Y:S01]  /*3d4f0*/  LDCU UR8, c[0x3][0x8] ;  /* 0x00c00100ff0877ac */ /* 0x008ea20008000800 */
[----:B----4-:R-:W3:Y:S01]  /*3d500*/  LDCU UR6, c[0x3][0x10] ;  /* 0x00c00200ff0677ac */ /* 0x010ee20008000800 */
[----:B------:R-:W4:Y:S01]  /*3d510*/  LDCU UR7, c[0x3][0xc] ;  /* 0x00c00180ff0777ac */ /* 0x000f220008000800 */
[----:B------:R-:W0:Y:S01]  /*3d520*/  LDCU UR5, c[0x3][0x14] ;  /* 0x00c00280ff0577ac */ /* 0x000e220008000800 */
[----:B------:R-:W0:Y:S02]  /*3d530*/  LDCU.64 UR12, c[0x3][URZ] ;  /* 0x00c00000ff0c77ac */ /* 0x000e240008000a00 */
.L_x_166:
[----:B------:R-:W5:Y:S02]  /*3d540*/  LDC R26, c[0x3][0x1c] ;  /* 0x00c00700ff1a7b82 */ /* 0x000f640000000800 */
[----:B-----5:R-:W-:-:S13]  /*3d550*/  ISETP.GT.U32.AND P0, PT, R3, R26, PT ;  /* 0x0000001a0300720c */ /* 0x020fda0003f04070 */
[----:B------:R-:W-:Y:S05]  /*3d560*/  @P0 BRA `(.L_x_165) ;  /* 0x00000000005c0947 */ /* 0x000fea0003800000 */
[----:B0-----:R-:W-:-:S13]  /*3d570*/  ISETP.LT.U32.AND P0, PT, R12, UR4, PT ;  /* 0x000000040c007c0c */ /* 0x001fda000bf01070 */
        /* <DEDUP_REMOVED lines=22> */
.L_x_165:
[----:B------:R-:W5:Y:S01]  /*3d6e0*/  LDC.64 R10, c[0x3][RZ] ;  /* 0x00c00000ff0a7b82 */ /* 0x000f620000000a00 */
[----:B------:R-:W-:-:S07]  /*3d6f0*/  IMAD.MOV.U32 R7, RZ, RZ, -0x1 ;  /* 0xffffffffff077424 */ /* 0x000fce00078e00ff */
[----:B------:R-:W0:Y:S08]  /*3d700*/  LDC.64 R34, c[0x3][0x8] ;  /* 0x00c00200ff227b82 */ /* 0x000e300000000a00 */
[----:B------:R-:W1:Y:S01]  /*3d710*/  LDC.64 R38, c[0x3][0x10] ;  /* 0x00c00400ff267b82 */ /* 0x000e620000000a00 */
[----:B-----5:R-:W-:-:S07]  /*3d720*/  IADD3 R37, P0, PT, R37, -R10, RZ ;  /* 0x8000000a25257210 */ /* 0x020fce0007f1e0ff */
[----:B------:R-:W5:Y:S01]  /*3d730*/  LDC R9, c[0x3][0x18] ;  /* 0x00c00600ff097b82 */ /* 0x000f620000000800 */
[----:B------:R-:W-:-:S05]  /*3d740*/  IMAD.X R10, RZ, RZ, -0x1, P0 ;  /* 0xffffffffff0a7424 */ /* 0x000fca00000e06ff */
[----:B------:R-:W-:-:S04]  /*3d750*/  SHF.R.U32.HI R10, RZ, 0x1f, R10 ;  /* 0x0000001fff0a7819 */ /* 0x000fc8000001160a */
[----:B------:R-:W-:-:S04]  /*3d760*/  IADD3 R24, P0, P1, R24, -R10, -R11 ;  /* 0x8000000a18187210 */ /* 0x000fc8000791e80b */
        /* <DEDUP_REMOVED lines=19> */
[----:B------:R-:W-:Y:S02]  /*3d8a0*/  IMAD.MOV.U32 R7, RZ, RZ, R22 ;  /* 0x000000ffff077224 */ /* 0x000fe400078e0016 */
[----:B------:R-:W-:Y:S01]  /*3d8b0*/  IMAD.MOV.U32 R12, RZ, RZ, R14 ;  /* 0x000000ffff0c7224 */ /* 0x000fe200078e000e */
[----:B------:R-:W-:-:S04]  /*3d8c0*/  SHF.R.U32.HI R10, RZ, 0x1f, R10 ;  /* 0x0000001fff0a7819 */ /* 0x000fc8000001160a */
[----:B------:R-:W-:Y:S01]  /*3d8d0*/  IADD3 R3, PT, PT, R3, -R26, -R10 ;  /* 0x8000001a03037210 */ /* 0x000fe20007ffe80a */
[----:B------:R-:W-:-:S03]  /*3d8e0*/  IMAD.MOV.U32 R10, RZ, RZ, R15 ;  /* 0x000000ffff0a7224 */ /* 0x000fc600078e000f */
[----:B------:R-:W-:-:S13]  /*3d8f0*/  ISETP.GE.U32.AND P0, PT, R3, R26, PT ;  /* 0x0000001a0300720c */ /* 0x000fda0003f06070 */
[----:B------:R-:W-:Y:S05]  /*3d900*/  @P0 BRA `(.L_x_166) ;  /* 0xfffffffc000c0947 */ /* 0x000fea000383ffff */
.L_x_164:
[----:B------:R-:W0:Y:S01]  /*3d910*/  LDC.64 R10, c[0x0][0x388] ;  /* 0x0000e200ff0a7b82 */ /* 0x000e220000000a00 */
[C-C-:B------:R-:W-:Y:S02]  /*3d920*/  SHF.R.U64 R3, R17.reuse, 0x10, R0.reuse ;  /* 0x0000001011037819 */ /* 0x140fe40000001200 */
[----:B------:R-:W-:Y:S02]  /*3d930*/  SHF.R.U64 R15, R17, 0x8, R0 ;  /* 0x00000008110f7819 */ /* 0x000fe40000001200 */
[C-C-:B------:R-:W-:Y:S02]  /*3d940*/  SHF.R.U64 R13, R23.reuse, 0x10, R2.reuse ;  /* 0x00000010170d7819 */ /* 0x140fe40000001202 */
[----:B------:R-:W-:Y:S02]  /*3d950*/  SHF.R.U64 R9, R23, 0x8, R2 ;  /* 0x0000000817097819 */ /* 0x000fe40000001202 */
[C-C-:B------:R-:W-:Y:S02]  /*3d960*/  SHF.R.U64 R7, R25.reuse, 0x18, R4.reuse ;  /* 0x0000001819077819 */ /* 0x140fe40000001204 */
[----:B------:R-:W-:-:S02]  /*3d970*/  SHF.R.U64 R5, R25, 0x10, R4 ;  /* 0x0000001019057819 */ /* 0x000fc40000001204 */
[----:B------:R-:W-:Y:S02]  /*3d980*/  SHF.R.U64 R35, R17, 0x18, R0 ;  /* 0x0000001811237819 */ /* 0x000fe40000001200 */
[----:B------:R-:W-:Y:S02]  /*3d990*/  LOP3.LUT R0, R37, 0x1, RZ, 0xc0, !PT ;  /* 0x0000000125007812 */ /* 0x000fe400078ec0ff */
[----:B------:R-:W-:Y:S01]  /*3d9a0*/  SHF.R.U64 R27, R23, 0x18, R2 ;  /* 0x00000018171b7819 */ /* 0x000fe20000001202 */
[----:B0-----:R0:W-:Y:S04]  /*3d9b0*/  STG.E.U8 desc[UR10][R10.64+0x1e], R3 ;  /* 0x00001e030a007986 */ /* 0x0011e8000c10110a */
[----:B------:R5:W-:Y:S04]  /*3d9c0*/  STG.E.U8 desc[UR10][R10.64+0x1f], R15 ;  /* 0x00001f0f0a007986 */ /* 0x000be8000c10110a */
[----:B------:R1:W-:Y:S01]  /*3d9d0*/  STG.E.U8 desc[UR10][R10.64+0x1a], R13 ;  /* 0x00001a0d0a007986 */ /* 0x0003e2000c10110a */
[----:B0-----:R-:W-:-:S03]  /*3d9e0*/  SHF.R.U64 R3, R25, 0x8, R4 ;  /* 0x0000000819037819 */ /* 0x001fc60000001204 */
[----:B------:R0:W-:Y:S01]  /*3d9f0*/  STG.E.U8 desc[UR10][R10.64+0x20], R17 ;  /* 0x000020110a007986 */ /* 0x0001e2000c10110a */
[----:B-----5:R-:W-:-:S03]  /*3da00*/  SHF.R.U64 R15, R29, 0x10, R6 ;  /* 0x000000101d0f7819 */ /* 0x020fc60000001206 */
[----:B------:R5:W-:Y:S01]  /*3da10*/  STG.E.U8 desc[UR10][R10.64+0x1b], R9 ;  /* 0x00001b090a007986 */ /* 0x000be2000c10110a */
[----:B-1----:R-:W-:-:S03]  /*3da20*/  SHF.R.U64 R13, R29, 0x8, R6 ;  /* 0x000000081d0d7819 */ /* 0x002fc60000001206 */
[----:B------:R1:W-:Y:S04]  /*3da30*/  STG.E.U8 desc[UR10][R10.64+0x15], R7 ;  /* 0x000015070a007986 */ /* 0x0003e8000c10110a */
[----:B------:R2:W-:Y:S01]  /*3da40*/  STG.E.U8 desc[UR10][R10.64+0x16], R5 ;  /* 0x000016050a007986 */ /* 0x0005e2000c10110a */
[----:B0-----:R-:W-:-:S03]  /*3da50*/  SHF.R.U64 R17, R29, 0x18, R6 ;  /* 0x000000181d117819 */ /* 0x001fc60000001206 */
[----:B------:R0:W-:Y:S01]  /*3da60*/  STG.E.U8 desc[UR10][R10.64+0x17], R3 ;  /* 0x000017030a007986 */ /* 0x0001e2000c10110a */
[C-C-:B-----5:R-:W-:Y:S02]  /*3da70*/  SHF.R.U64 R9, R31.reuse, 0x10, R8.reuse ;  /* 0x000000101f097819 */ /* 0x160fe40000001208 */
[----:B-1----:R-:W-:Y:S01]  /*3da80*/  SHF.R.U64 R7, R31, 0x8, R8 ;  /* 0x000000081f077819 */ /* 0x002fe20000001208 */
[----:B------:R1:W-:Y:S01]  /*3da90*/  STG.E.U8 desc[UR10][R10.64+0x12], R15 ;  /* 0x0000120f0a007986 */ /* 0x0003e2000c10110a */
[----:B--2---:R-:W-:-:S03]  /*3daa0*/  SHF.R.U64 R5, R33, 0x18, R16 ;  /* 0x0000001821057819 */ /* 0x004fc60000001210 */
[----:B------:R2:W-:Y:S01]  /*3dab0*/  STG.E.U8 desc[UR10][R10.64+0x13], R13 ;  /* 0x0000130d0a007986 */ /* 0x0005e2000c10110a */
[----:B0-----:R-:W-:-:S03]  /*3dac0*/  SHF.R.U64 R3, R33, 0x10, R16 ;  /* 0x0000001021037819 */ /* 0x001fc60000001210 */
[----:B------:R0:W-:Y:S04]  /*3dad0*/  STG.E.U8 desc[UR10][R10.64+0x1c], R23 ;  /* 0x00001c170a007986 */ /* 0x0001e8000c10110a */
[----:B------:R5:W-:Y:S01]  /*3dae0*/  STG.E.U8 desc[UR10][R10.64+0x11], R17 ;  /* 0x000011110a007986 */ /* 0x000be2000c10110a */
[----:B-1----:R-:W-:-:S03]  /*3daf0*/  SHF.R.U64 R15, R20, 0x18, R19 ;  /* 0x00000018140f7819 */ /* 0x002fc60000001213 */
[----:B------:R1:W-:Y:S01]  /*3db00*/  STG.E.U8 desc[UR10][R10.64+0xe], R9 ;  /* 0x00000e090a007986 */ /* 0x0003e2000c10110a */
[C-C-:B--2---:R-:W-:Y:S02]  /*3db10*/  SHF.R.U64 R13, R20.reuse, 0x10, R19.reuse ;  /* 0x00000010140d7819 */ /* 0x144fe40000001213 */
[----:B------:R-:W-:Y:S01]  /*3db20*/  SHF.R.U64 R19, R20, 0x8, R19 ;  /* 0x0000000814137819 */ /* 0x000fe20000001213 */
[----:B------:R2:W-:Y:S01]  /*3db30*/  STG.E.U8 desc[UR10][R10.64+0xf], R7 ;  /* 0x00000f070a007986 */ /* 0x0005e2000c10110a */
[----:B0-----:R-:W-:-:S03]  /*3db40*/  SHF.R.U64 R23, R31, 0x18, R8 ;  /* 0x000000181f177819 */ /* 0x001fc60000001208 */
[----:B------:R0:W-:Y:S01]  /*3db50*/  STG.E.U8 desc[UR10][R10.64+0x9], R5 ;  /* 0x000009050a007986 */ /* 0x0001e2000c10110a */
[----:B-----5:R-:W-:-:S03]  /*3db60*/  SHF.R.U64 R17, R33, 0x8, R16 ;  /* 0x0000000821117819 */ /* 0x020fc60000001210 */
[----:B------:R5:W-:Y:S01]  /*3db70*/  STG.E.U8 desc[UR10][R10.64+0xa], R3 ;  /* 0x00000a030a007986 */ /* 0x000be2000c10110a */
[--C-:B-1----:R-:W-:Y:S02]  /*3db80*/  SHF.R.U32.HI R9, RZ, 0x8, R21.reuse ;  /* 0x00000008ff097819 */ /* 0x102fe40000011615 */
[--C-:B--2---:R-:W-:Y:S01]  /*3db90*/  SHF.R.U32.HI R7, RZ, 0x10, R21.reuse ;  /* 0x00000010ff077819 */ /* 0x104fe20000011615 */
[----:B------:R-:W-:Y:S01]  /*3dba0*/  STG.E.U8 desc[UR10][R10.64+0x1d], R35 ;  /* 0x00001d230a007986 */ /* 0x000fe2000c10110a */
[----:B0-----:R-:W-:-:S03]  /*3dbb0*/  SHF.R.U32.HI R5, RZ, 0x18, R21 ;  /* 0x00000018ff057819 */ /* 0x001fc60000011615 */
[----:B------:R-:W-:Y:S01]  /*3dbc0*/  STG.E.U8 desc[UR10][R10.64+0x19], R27 ;  /* 0x0000191b0a007986 */ /* 0x000fe2000c10110a */
[----:B-----5:R-:W-:-:S03]  /*3dbd0*/  LOP3.LUT R3, R0, 0x2, RZ, 0xfc, !PT ;  /* 0x0000000200037812 */ /* 0x020fc600078efcff */
[----:B------:R-:W-:Y:S04]  /*3dbe0*/  STG.E.U8 desc[UR10][R10.64+0x18], R25 ;  /* 0x000018190a007986 */ /* 0x000fe8000c10110a */
        /* <DEDUP_REMOVED lines=13> */
[----:B------:R-:W-:Y:S01]  /*3dcc0*/  STG.E.U8 desc[UR10][R10.64], R3 ;  /* 0x000000030a007986 */ /* 0x000fe2000c10110a */
[----:B---34-:R-:W-:Y:S05]  /*3dcd0*/  EXIT ;  /* 0x000000000000794d */ /* 0x018fea0003800000 */
.L_x_167:
[----:B------:R-:W-:-:S00]  /*3dce0*/  BRA `(.L_x_167) ;  /* 0xfffffffc00fc7947 */ /* 0x000fc0000383ffff */
[----:B------:R-:W-:-:S00]  /*3dcf0*/  NOP ;  /* 0x0000000000007918 */ /* 0x000fc00000000000 */
        /* <DEDUP_REMOVED lines=8> */
.L_x_474:


//--------------------- .text._Z24compute_addresses_kernelPKhPhi --------------------------
	.section	.text._Z24compute_addresses_kernelPKhPhi,"ax",@progbits
	.align	128
        .global         _Z24compute_addresses_kernelPKhPhi
        .type           _Z24compute_addresses_kernelPKhPhi,@function
        .size           _Z24compute_addresses_kernelPKhPhi,(.L_x_475 - _Z24compute_addresses_kernelPKhPhi)
        .other          _Z24compute_addresses_kernelPKhPhi,@"STO_CUDA_ENTRY STV_DEFAULT"
_Z24compute_addresses_kernelPKhPhi:
.text._Z24compute_addresses_kernelPKhPhi:
[----:B------:R-:W0:Y:S01]  /*0000*/  LDC R1, c[0x0][0x37c] ;  /* 0x0000df00ff017b82 */ /* 0x000e220000000800 */
[----:B------:R-:W1:Y:S07]  /*0010*/  S2R R3, SR_TID.X ;  /* 0x0000000000037919 */ /* 0x000e6e0000002100 */
[----:B------:R-:W1:Y:S01]  /*0020*/  S2UR UR4, SR_CTAID.X ;  /* 0x00000000000479c3 */ /* 0x000e620000002500 */
[----:B------:R-:W2:Y:S01]  /*0030*/  LDCU UR5, c[0x0][0x390] ;  /* 0x00007200ff0577ac */ /* 0x000ea20008000800 */
[----:B0-----:R-:W-:-:S06]  /*0040*/  VIADD R1, R1, 0xffffffc0 ;  /* 0xffffffc001017836 */ /* 0x001fcc0000000000 */
[----:B------:R-:W1:Y:S02]  /*0050*/  LDC R0, c[0x0][0x360] ;  /* 0x0000d800ff007b82 */ /* 0x000e640000000800 */
[----:B-1----:R-:W-:-:S05]  /*0060*/  IMAD R0, R0, UR4, R3 ;  /* 0x0000000400007c24 */ /* 0x002fca000f8e0203 */
[----:B--2---:R-:W-:-:S13]  /*0070*/  ISETP.GE.AND P0, PT, R0, UR5, PT ;  /* 0x0000000500007c0c */ /* 0x004fda000bf06270 */
[----:B------:R-:W-:Y:S05]  /*0080*/  @P0 EXIT ;  /* 0x000000000000094d */ /* 0x000fea0003800000 */
[----:B------:R-:W0:Y:S01]  /*0090*/  LDCU.64 UR4, c[0x0][0x380] ;  /* 0x00007000ff0477ac */ /* 0x000e220008000a00 */
[----:B------:R-:W-:Y:S01]  /*00a0*/  IMAD.SHL.U32 R0, R0, 0x20, RZ ;  /* 0x0000002000007824 */ /* 0x000fe200078e00ff */
[----:B------:R-:W1:Y:S01]  /*00b0*/  LDCU.64 UR12, c[0x0][0x358] ;  /* 0x00006b00ff0c77ac */ /* 0x000e620008000a00 */
[----:B------:R-:W2:Y:S03]  /*00c0*/  LDCU UR14, c[0x3][URZ] ;  /* 0x00c00000ff0e77ac */ /* 0x000ea60008000800 */
[----:B0-----:R-:W-:-:S04]  /*00d0*/  IADD3 R4, P0, PT, R0, UR4, RZ ;  /* 0x0000000400047c10 */ /* 0x001fc8000ff1e0ff */
[----:B------:R-:W-:-:S05]  /*00e0*/  LEA.HI.X.SX32 R5, R0, UR5, 0x1, P0 ;  /* 0x0000000500057c11 */ /* 0x000fca00080f0eff */
[----:B-1----:R-:W3:Y:S04]  /*00f0*/  LDG.E.U8 R48, desc[UR12][R4.64+0x1d] ;  /* 0x00001d0c04307981 */ /* 0x002ee8000c1e1100 */
[----:B------:R-:W4:Y:S04]  /*0100*/  LDG.E.U8 R47, desc[UR12][R4.64+0x1] ;  /* 0x0000010c042f7981 */ /* 0x000f28000c1e1100 */
[----:B------:R-:W5:Y:S04]  /*0110*/  LDG.E.U8 R17, desc[UR12][R4.64+0x19] ;  /* 0x0000190c04117981 */ /* 0x000f68000c1e1100 */
[----:B------:R-:W2:Y:S04]  /*0120*/  LDG.E.U8 R22, desc[UR12][R4.64+0x15] ;  /* 0x0000150c04167981 */ /* 0x000ea8000c1e1100 */
        /* <DEDUP_REMOVED lines=27> */
[----:B------:R0:W2:Y:S01]  /*02e0*/  LDG.E.U8 R44, desc[UR12][R4.64+0x7] ;  /* 0x0000070c042c7981 */ /* 0x0000a2000c1e1100 */
[----:B------:R-:W-:Y:S04]  /*02f0*/  BSSY.RECONVERGENT B1, `(.L_x_168) ;  /* 0x0003571000017945 */ /* 0x000fe80003800200 */
[----:B------:R-:W-:Y:S01]  /*0300*/  BSSY.RELIABLE B0, `(.L_x_169) ;  /* 0x0000344000007945 */ /* 0x000fe20003800100 */
[----:B---3--:R-:W-:-:S02]  /*0310*/  IMAD.U32 R0, R48, 0x10000, RZ ;  /* 0x0001000030007824 */ /* 0x008fc400078e00ff */
[----:B----4-:R-:W-:-:S03]  /*0320*/  IMAD.U32 R10, R47, 0x10000, RZ ;  /* 0x000100002f0a7824 */ /* 0x010fc600078e00ff */
[----:B0-----:R-:W-:Y:S01]  /*0330*/  LOP3.LUT R5, R0, 0xff0000, RZ, 0xc0, !PT ;  /* 0x00ff000000057812 */ /* 0x001fe200078ec0ff */
[----:B-----5:R-:W-:Y:S01]  /*0340*/  IMAD.U32 R2, R17, 0x10000, RZ ;  /* 0x0001000011027824 */ /* 0x020fe200078e00ff */
[----:B------:R-:W-:Y:S01]  /*0350*/  LOP3.LUT R10, R10, 0xff0000, RZ, 0xc0, !PT ;  /* 0x00ff00000a0a7812 */ /* 0x000fe200078ec0ff */
[----:B--2---:R-:W-:Y:S02]  /*0360*/  IMAD.U32 R6, R22, 0x10000, RZ ;  /* 0x0001000016067824 */ /* 0x004fe400078e00ff */
[----:B------:R-:W-:Y:S02]  /*0370*/  IMAD.U32 R7, R27, 0x10000, RZ ;  /* 0x000100001b077824 */ /* 0x000fe400078e00ff */
[----:B------:R-:W-:Y:S02]  /*0380*/  IMAD.U32 R9, R37, 0x10000, RZ ;  /* 0x0001000025097824 */ /* 0x000fe400078e00ff */
[----:B------:R-:W-:Y:S01]  /*0390*/  IMAD.U32 R4, R42, 0x10000, RZ ;  /* 0x000100002a047824 */ /* 0x000fe200078e00ff */
[----:B------:R-:W-:Y:S01]  /*03a0*/  LOP3.LUT R2, R2, 0xff0000, RZ, 0xc0, !PT ;  /* 0x00ff000002027812 */ /* 0x000fe200078ec0ff */
[----:B------:R-:W-:Y:S01]  /*03b0*/  IMAD.U32 R8, R32, 0x10000, RZ ;  /* 0x0001000020087824 */ /* 0x000fe200078e00ff */
[----:B------:R-:W-:-:S02]  /*03c0*/  LOP3.LUT R6, R6, 0xff0000, RZ, 0xc0, !PT ;  /* 0x00ff000006067812 */ /* 0x000fc400078ec0ff */
[----:B------:R-:W-:Y:S02]  /*03d0*/  LOP3.LUT R7, R7, 0xff0000, RZ, 0xc0, !PT ;  /* 0x00ff000007077812 */ /* 0x000fe400078ec0ff */
[----:B------:R-:W-:Y:S02]  /*03e0*/  LOP3.LUT R9, R9, 0xff0000, RZ, 0xc0, !PT ;  /* 0x00ff000009097812 */ /* 0x000fe400078ec0ff */
[----:B------:R-:W-:Y:S01]  /*03f0*/  LOP3.LUT R0, R4, 0xff0000, RZ, 0xc0, !PT ;  /* 0x00ff000004007812 */ /* 0x000fe200078ec0ff */
[----:B------:R-:W-:Y:S01]  /*0400*/  IMAD R4, R12, 0x100, R5 ;  /* 0x000001000c047824 */ /* 0x000fe200078e0205 */
[----:B------:R-:W-:Y:S01]  /*0410*/  LOP3.LUT R8, R8, 0xff0000, RZ, 0xc0, !PT ;  /* 0x00ff000008087812 */ /* 0x000fe200078ec0ff */
[----:B------:R-:W-:Y:S02]  /*0420*/  IMAD R5, R49, 0x100, R10 ;  /* 0x0000010031057824 */ /* 0x000fe400078e020a */
[----:B------:R-:W-:Y:S02]  /*0430*/  IMAD.SHL.U32 R14, R13, 0x1000000, RZ ;  /* 0x010000000d0e7824 */ /* 0x000fe400078e00ff */
[----:B------:R-:W-:-:S02]  /*0440*/  IMAD.SHL.U32 R16, R15, 0x1000000, RZ ;  /* 0x010000000f107824 */ /* 0x000fc400078e00ff */
[----:B------:R-:W-:Y:S02]  /*0450*/  IMAD.SHL.U32 R26, R24, 0x1000000, RZ ;  /* 0x01000000181a7824 */ /* 0x000fe400078e00ff */
[----:B------:R-:W-:Y:S02]  /*0460*/  IMAD.SHL.U32 R31, R30, 0x1000000, RZ ;  /* 0x010000001e1f7824 */ /* 0x000fe400078e00ff */
[----:B------:R-:W-:Y:S02]  /*0470*/  IMAD.SHL.U32 R36, R35, 0x1000000, RZ ;  /* 0x0100000023247824 */ /* 0x000fe400078e00ff */
[----:B------:R-:W-:Y:S02]  /*0480*/  IMAD R2, R19, 0x100, R2 ;  /* 0x0000010013027824 */ /* 0x000fe400078e0202 */
[----:B------:R-:W-:Y:S02]  /*0490*/  IMAD R6, R23, 0x100, R6 ;  /* 0x0000010017067824 */ /* 0x000fe400078e0206 */
[----:B------:R-:W-:-:S02]  /*04a0*/  IMAD R7, R28, 0x100, R7 ;  /* 0x000001001c077824 */ /* 0x000fc400078e0207 */
[----:B------:R-:W-:Y:S02]  /*04b0*/  IMAD R9, R38, 0x100, R9 ;  /* 0x0000010026097824 */ /* 0x000fe400078e0209 */
[----:B------:R-:W-:Y:S01]  /*04c0*/  IMAD R0, R43, 0x100, R0 ;  /* 0x000001002b007824 */ /* 0x000fe200078e0200 */
[----:B------:R-:W-:Y:S02]  /*04d0*/  SHF.L.U32 R20, R18, 0x18, RZ ;  /* 0x0000001812147819 */ /* 0x000fe400000006ff */
[----:B------:R-:W-:Y:S01]  /*04e0*/  SHF.L.U32 R41, R40, 0x18, RZ ;  /* 0x0000001828297819 */ /* 0x000fe200000006ff */
[----:B------:R-:W-:Y:S01]  /*04f0*/  IMAD.SHL.U32 R46, R45, 0x1000000, RZ ;  /* 0x010000002d2e7824 */ /* 0x000fe200078e00ff */
        /* <DEDUP_REMOVED lines=17> */
[----:B------:R-:W-:Y:S01]  /*0610*/  BSSY.RECONVERGENT B2, `(.L_x_171) ;  /* 0x000005b000027945 */ /* 0x000fe20003800200 */
[----:B0-----:R-:W-:Y:S02]  /*0620*/  HFMA2 R5, -RZ, RZ, 0, 1.33514404296875e-05 ;  /* 0x000000e0ff057431 */ /* 0x001fe400000001ff */
[----:B------:R-:W-:-:S09]  /*0630*/  IMAD.MOV.U32 R4, RZ, RZ, 0x1f ;  /* 0x0000001fff047424 */ /* 0x000fd200078e00ff */
        /* <DEDUP_REMOVED lines=87> */
[----:B------:R-:W-:-:S07]  /*0bb0*/  SEL R4, R4, 0x2, !P0 ;  /* 0x0000000204047807 */ /* 0x000fce0004000000 */
.L_x_172:
[----:B------:R-:W-:Y:S05]  /*0bc0*/  BSYNC.RECONVERGENT B2 ;  /* 0x0000000000027941 */ /* 0x000fea0003800200 */
.L_x_171:
[----:B------:R-:W-:Y:S05]  /*0bd0*/  BRA `(.L_x_173) ;  /* 0x0000002800d87947 */ /* 0x000fea0003800000 */
.L_x_170:
[----:B------:R-:W-:-:S13]  /*0be0*/  ISETP.NE.AND P0, PT, R10, RZ, PT ;  /* 0x000000ff0a00720c */ /* 0x000fda0003f05270 */
[----:B------:R-:W-:Y:S05]  /*0bf0*/  @!P0 BRA `(.L_x_174) ;  /* 0x0000000400788947 */ /* 0x000fea0003800000 */
[----:B------:R-:W-:Y:S01]  /*0c00*/  ISETP.GE.AND P0, PT, R41, RZ, PT ;  /* 0x000000ff2900720c */ /* 0x000fe20003f06270 */
[----:B------:R-:W-:Y:S01]  /*0c10*/  BSSY.RECONVERGENT B2, `(.L_x_175) ;  /* 0x000005b000027945 */ /* 0x000fe20003800200 */
[----:B0-----:R-:W-:Y:S02]  /*0c20*/  IMAD.MOV.U32 R4, RZ, RZ, 0x1f ;  /* 0x0000001fff047424 */ /* 0x001fe400078e00ff */
[----:B------:R-:W-:-:S09]  /*0c30*/  IMAD.MOV.U32 R5, RZ, RZ, 0xc0 ;  /* 0x000000c0ff057424 */ /* 0x000fd200078e00ff */
        /* <DEDUP_REMOVED lines=88> */
.L_x_176:
[----:B------:R-:W-:Y:S05]  /*11c0*/  BSYNC.RECONVERGENT B2 ;  /* 0x0000000000027941 */ /* 0x000fea0003800200 */
.L_x_175:
[----:B------:R-:W-:Y:S05]  /*11d0*/  BRA `(.L_x_173) ;  /* 0x0000002400587947 */ /* 0x000fea0003800000 */
.L_x_174:
        /* <DEDUP_REMOVED lines=65> */
[----:B------:R-:W-:-:S12]  /*15f0*/  HFMA2 R4, -RZ, RZ, 0, 6.55651092529296875e-07 ;  /* 0x0000000bff047431 */ /* 0x000fd800000001ff */
        /* <DEDUP_REMOVED lines=25> */
[----:B------:R-:W-:Y:S02]  /*1790*/  LOP3.LUT P0, RZ, R39, 0x4, RZ, 0xc0, !PT ;  /* 0x0000000427ff7812 */ /* 0x000fe4000780c0ff */
[----:B------:R-:W-:-:S04]  /*17a0*/  SHF.R.U32.HI R4, RZ, 0x1, R39 ;  /* 0x00000001ff047819 */ /* 0x000fc80000011627 */
[----:B------:R-:W-:-:S07]  /*17b0*/  SEL R4, R4, 0x2, !P0 ;  /* 0x0000000204047807 */ /* 0x000fce0004000000 */
.L_x_179:
[----:B------:R-:W-:Y:S05]  /*17c0*/  BSYNC.RECONVERGENT B2 ;  /* 0x0000000000027941 */ /* 0x000fea0003800200 */
.L_x_178:
[----:B------:R-:W-:Y:S05]  /*17d0*/  BRA `(.L_x_173) ;  /* 0x0000001c00d87947 */ /* 0x000fea0003800000 */
.L_x_177:
        /* <DEDUP_REMOVED lines=71> */
[----:B------:R-:W-:-:S12]  /*1c50*/  HFMA2 R4, -RZ, RZ, 0, 5.36441802978515625e-07 ;  /* 0x00000009ff047431 */ /* 0x000fd800000001ff */
        /* <DEDUP_REMOVED lines=22> */
.L_x_182:
[----:B------:R-:W-:Y:S05]  /*1dc0*/  BSYNC.RECONVERGENT B2 ;  /* 0x0000000000027941 */ /* 0x000fea0003800200 */
.L_x_181:
[----:B------:R-:W-:Y:S05]  /*1dd0*/  BRA `(.L_x_173) ;  /* 0x0000001800587947 */ /* 0x000fea0003800000 */
.L_x_180:
[----:B------:R-:W-:-:S13]  /*1de0*/  ISETP.NE.AND P0, PT, R7, RZ, PT ;  /* 0x000000ff0700720c */ /* 0x000fda0003f05270 */
[----:B------:R-:W-:Y:S05]  /*1df0*/  @!P0 BRA `(.L_x_183) ;  /* 0x0000000400788947 */ /* 0x000fea0003800000 */
[----:B------:R-:W-:Y:S01]  /*1e00*/  ISETP.GE.AND P0, PT, R26, RZ, PT ;  /* 0x000000ff1a00720c */ /* 0x000fe20003f06270 */
[----:B------:R-:W-:Y:S01]  /*1e10*/  BSSY.RECONVERGENT B2, `(.L_x_184) ;  /* 0x000005b000027945 */ /* 0x000fe20003800200 */
[----:B0-----:R-:W-:Y:S01]  /*1e20*/  IMAD.MOV.U32 R4, RZ, RZ, 0x1f ;  /* 0x0000001fff047424 */ /* 0x001fe200078e00ff */
[----:B------:R-:W-:-:S10]  /*1e30*/  MOV R5, 0x60 ;  /* 0x0000006000057802 */ /* 0x000fd40000000f00 */
        /* <DEDUP_REMOVED lines=23> */
[----:B------:R-:W-:-:S12]  /*1fb0*/  HFMA2 R4, -RZ, RZ, 0, 1.370906829833984375e-06 ;  /* 0x00000017ff047431 */ /* 0x000fd800000001ff */
        /* <DEDUP_REMOVED lines=47> */
[----:B------:R-:W-:-:S12]  /*22b0*/  HFMA2 R4, -RZ, RZ, 0, 4.17232513427734375e-07 ;  /* 0x00000007ff047431 */ /* 0x000fd800000001ff */
        /* <DEDUP_REMOVED lines=16> */
.L_x_185:
[----:B------:R-:W-:Y:S05]  /*23c0*/  BSYNC.RECONVERGENT B2 ;  /* 0x0000000000027941 */ /* 0x000fea0003800200 */
.L_x_184:
[----:B------:R-:W-:Y:S05]  /*23d0*/  BRA `(.L_x_173) ;  /* 0x0000001000d87947 */ /* 0x000fea0003800000 */
.L_x_183:
        /* <DEDUP_REMOVED lines=35> */
[----:B------:R-:W-:-:S12]  /*2610*/  HFMA2 R4, -RZ, RZ, 0, 1.251697540283203125e-06 ;  /* 0x00000015ff047431 */ /* 0x000fd800000001ff */
        /* <DEDUP_REMOVED lines=58> */
.L_x_188:
[----:B------:R-:W-:Y:S05]  /*29c0*/  BSYNC.RECONVERGENT B2 ;  /* 0x0000000000027941 */ /* 0x000fea0003800200 */
.L_x_187:
[----:B------:R-:W-:Y:S05]  /*29d0*/  BRA `(.L_x_173) ;  /* 0x0000000c00587947 */ /* 0x000fea0003800000 */
.L_x_186:
        /* <DEDUP_REMOVED lines=41> */
[----:B------:R-:W-:-:S12]  /*2c70*/  HFMA2 R4, -RZ, RZ, 0, 1.132488250732421875e-06 ;  /* 0x00000013ff047431 */ /* 0x000fd800000001ff */
        /* <DEDUP_REMOVED lines=51> */
[----:B------:R-:W-:-:S07]  /*2fb0*/  SEL R4, R4, 0x2, !P0 ;  /* 0x0000000204047807 */ /* 0x000fce0004000000 */
.L_x_191:
[----:B------:R-:W-:Y:S05]  /*2fc0*/  BSYNC.RECONVERGENT B2 ;  /* 0x0000000000027941 */ /* 0x000fea0003800200 */
.L_x_190:
[----:B------:R-:W-:Y:S05]  /*2fd0*/  BRA `(.L_x_173) ;  /* 0x0000000400d87947 */ /* 0x000fea0003800000 */
.L_x_189:
[----:B------:R-:W-:Y:S02]  /*2fe0*/  ISETP.NE.AND P0, PT, R4, RZ, PT ;  /* 0x000000ff0400720c */ /* 0x000fe40003f05270 */
[----:B------:R-:W-:Y:S02]  /*2ff0*/  CS2R R84, SRZ ;  /* 0x0000000000547805 */ /* 0x000fe4000001ff00 */
[----:B------:R-:W-:Y:S01]  /*3000*/  CS2R R82, SRZ ;  /* 0x0000000000527805 */ /* 0x000fe2000001ff00 */
[----:B------:R-:W-:Y:S01]  /*3010*/  IMAD.MOV.U32 R59, RZ, RZ, RZ ;  /* 0x000000ffff3b7224 */ /* 0x000fe200078e00ff */
[----:B------:R-:W-:Y:S01]  /*3020*/  CS2R R46, SRZ ;  /* 0x00000000002e7805 */ /* 0x000fe2000001ff00 */
[----:B------:R-:W-:Y:S01]  /*3030*/  IMAD.MOV.U32 R80, RZ, RZ, RZ ;  /* 0x000000ffff507224 */ /* 0x000fe200078e00ff */
[----:B------:R-:W-:Y:S01]  /*3040*/  CS2R R44, SRZ ;  /* 0x00000000002c7805 */ /* 0x000fe2000001ff00 */
[----:B------:R-:W-:Y:S01]  /*3050*/  IMAD.MOV.U32 R60, RZ, RZ, RZ ;  /* 0x000000ffff3c7224 */ /* 0x000fe200078e00ff */
[----:B------:R-:W-:Y:S01]  /*3060*/  CS2R R42, SRZ ;  /* 0x00000000002a7805 */ /* 0x000fe2000001ff00 */
[----:B------:R-:W-:Y:S01]  /*3070*/  IMAD.MOV.U32 R57, RZ, RZ, RZ ;  /* 0x000000ffff397224 */ /* 0x000fe200078e00ff */
[----:B------:R-:W-:Y:S01]  /*3080*/  CS2R R32, SRZ ;  /* 0x0000000000207805 */ /* 0x000fe2000001ff00 */
[----:B------:R-:W-:Y:S01]  /*3090*/  IMAD.MOV.U32 R36, RZ, RZ, 0x1 ;  /* 0x00000001ff247424 */ /* 0x000fe200078e00ff */
[----:B------:R-:W-:Y:S01]  /*30a0*/  CS2R R40, SRZ ;  /* 0x0000000000287805 */ /* 0x000fe2000001ff00 */
[----:B------:R-:W-:Y:S05]  /*30b0*/  @!P0 BREAK.RELIABLE B0 ;  /* 0x0000000000008942 */ /* 0x000fea0003800100 */
        /* <DEDUP_REMOVED lines=10> */
[----:B------:R-:W-:Y:S01]  /*3160*/  CS2R R20, SRZ ;  /* 0x0000000000147805 */ /* 0x000fe2000001ff00 */
[----:B------:R-:W-:Y:S06]  /*3170*/  @!P0 BRA `(.L_x_192) ;  /* 0x0000032800208947 */ /* 0x000fec0003800000 */
[----:B------:R-:W-:Y:S01]  /*3180*/  ISETP.GE.AND P0, PT, R14, RZ, PT ;  /* 0x000000ff0e00720c */ /* 0x000fe20003f06270 */
[----:B------:R-:W-:Y:S01]  /*3190*/  BSSY.RECONVERGENT B2, `(.L_x_173) ;  /* 0x000005a000027945 */ /* 0x000fe20003800200 */
[----:B0-----:R-:W-:Y:S01]  /*31a0*/  IMAD.MOV.U32 R4, RZ, RZ, 0x1f ;  /* 0x0000001fff047424 */ /* 0x001fe200078e00ff */
[----:B------:R-:W-:-:S10]  /*31b0*/  MOV R5, RZ ;  /* 0x000000ff00057202 */ /* 0x000fd40000000f00 */
        /* <DEDUP_REMOVED lines=87> */
.L_x_193:
[----:B------:R-:W-:Y:S05]  /*3730*/  BSYNC.RECONVERGENT B2 ;  /* 0x0000000000027941 */ /* 0x000fea0003800200 */
.L_x_173:
[----:B------:R-:W-:Y:S05]  /*3740*/  BSYNC.RELIABLE B0 ;  /* 0x0000000000007941 */ /* 0x000fea0003800100 */
.L_x_169:
[----:B------:R-:W-:Y:S01]  /*3750*/  BSSY.RECONVERGENT B2, `(.L_x_194) ;  /* 0x000320c000027945 */ /* 0x000fe20003800200 */
[----:B------:R-:W-:Y:S01]  /*3760*/  IMAD.IADD R3, R5, 0x1, R4 ;  /* 0x0000000105037824 */ /* 0x000fe200078e0204 */
[----:B------:R-:W-:Y:S01]  /*3770*/  CS2R R84, SRZ ;  /* 0x0000000000547805 */ /* 0x000fe2000001ff00 */
[----:B------:R-:W-:Y:S01]  /*3780*/  IMAD.MOV.U32 R58, RZ, RZ, 0x1 ;  /* 0x00000001ff3a7424 */ /* 0x000fe200078e00ff */
[----:B------:R-:W-:Y:S01]  /*3790*/  CS2R R82, SRZ ;  /* 0x0000000000527805 */ /* 0x000fe2000001ff00 */
[----:B------:R-:W-:Y:S01]  /*37a0*/  IMAD.MOV.U32 R59, RZ, RZ, RZ ;  /* 0x000000ffff3b7224 */ /* 0x000fe200078e00ff */
[----:B------:R-:W-:Y:S02]  /*37b0*/  MOV R80, RZ ;  /* 0x000000ff00507202 */ /* 0x000fe40000000f00 */
[----:B------:R-:W-:Y:S02]  /*37c0*/  CS2R R60, SRZ ;  /* 0x00000000003c7805 */ /* 0x000fe4000001ff00 */
[----:B------:R-:W-:-:S02]  /*37d0*/  CS2R R56, SRZ ;  /* 0x0000000000387805 */ /* 0x000fc4000001ff00 */
[----:B------:R-:W-:Y:S01]  /*37e0*/  CS2R R54, SRZ ;  /* 0x0000000000367805 */ /* 0x000fe2000001ff00 */
[----:B------:R-:W-:Y:S01]  /*37f0*/  IMAD.MOV.U32 R53, RZ, RZ, RZ ;  /* 0x000000ffff357224 */ /* 0x000fe200078e00ff */
[----:B------:R-:W-:Y:S02]  /*3800*/  CS2R R32, SRZ ;  /* 0x0000000000207805 */ /* 0x000fe4000001ff00 */
[----:B------:R-:W-:Y:S01]  /*3810*/  CS2R R30, SRZ ;  /* 0x00000000001e7805 */ /* 0x000fe2000001ff00 */
[----:B------:R-:W-:Y:S01]  /*3820*/  IMAD.MOV.U32 R29, RZ, RZ, RZ ;  /* 0x000000ffff1d7224 */ /* 0x000fe200078e00ff */
[----:B------:R-:W-:Y:S02]  /*3830*/  CS2R R62, SRZ ;  /* 0x00000000003e7805 */ /* 0x000fe4000001ff00 */
[----:B------:R-:W-:Y:S01]  /*3840*/  CS2R R64, SRZ ;  /* 0x0000000000407805 */ /* 0x000fe2000001ff00 */
[----:B------:R-:W-:-:S07]  /*3850*/  IMAD.MOV.U32 R50, RZ, RZ, RZ ;  /* 0x000000ffff327224 */ /* 0x000fce00078e00ff */
.L_x_439:
[----:B------:R-:W-:Y:S01]  /*3860*/  LOP3.LUT R4, R80, R57, R60, 0xfe, !PT ;  /* 0x0000003950047212 */ /* 0x000fe200078efe3c */
[----:B------:R-:W-:Y:S01]  /*3870*/  BSSY.RECONVERGENT B3, `(.L_x_195) ;  /* 0x0000e00000037945 */ /* 0x000fe20003800200 */
[----:B------:R-:W-:Y:S02]  /*3880*/  CS2R R8, SRZ ;  /* 0x0000000000087805 */ /* 0x000fe4000001ff00 */
[----:B------:R-:W-:Y:S02]  /*3890*/  CS2R R10, SRZ ;  /* 0x00000000000a7805 */ /* 0x000fe4000001ff00 */
[----:B------:R-:W-:Y:S01]  /*38a0*/  LOP3.LUT R5, R83, R4, R59, 0xfe, !PT ;  /* 0x0000000453057212 */ /* 0x000fe200078efe3b */
[----:B------:R-:W-:Y:S01]  /*38b0*/  IMAD.MOV.U32 R4, RZ, RZ, 0x1 ;  /* 0x00000001ff047424 */ /* 0x000fe200078e00ff */
[----:B------:R-:W-:Y:S02]  /*38c0*/  CS2R R12, SRZ ;  /* 0x00000000000c7805 */ /* 0x000fe4000001ff00 */
[----:B---3--:R-:W-:-:S02]  /*38d0*/  CS2R R14, SRZ ;  /* 0x00000000000e7805 */ /* 0x008fc4000001ff00 */
[----:B------:R-:W-:Y:S01]  /*38e0*/  LOP3.LUT R6, R84, R5, R82, 0xfe, !PT ;  /* 0x0000000554067212 */ /* 0x000fe200078efe52 */
[----:B------:R-:W-:Y:S01]  /*38f0*/  IMAD.MOV.U32 R5, RZ, RZ, RZ ;  /* 0x000000ffff057224 */ /* 0x000fe200078e00ff */
[----:B--2---:R-:W-:Y:S02]  /*3900*/  CS2R R16, SRZ ;  /* 0x0000000000107805 */ /* 0x004fe4000001ff00 */
[----:B------:R-:W-:Y:S02]  /*3910*/  CS2R R18, SRZ ;  /* 0x0000000000127805 */ /* 0x000fe4000001ff00 */
[----:B------:R-:W-:Y:S02]  /*3920*/  LOP3.LUT P0, RZ, R6, R85, RZ, 0xfc, !PT ;  /* 0x0000005506ff7212 */ /* 0x000fe4000780fcff */
[----:B------:R-:W-:Y:S02]  /*3930*/  CS2R R6, SRZ ;  /* 0x0000000000067805 */ /* 0x000fe4000001ff00 */
[----:B------:R-:W-:-:S02]  /*3940*/  CS2R R20, SRZ ;  /* 0x0000000000147805 */ /* 0x000fc4000001ff00 */
[----:B------:R-:W-:Y:S02]  /*3950*/  CS2R R22, SRZ ;  /* 0x0000000000167805 */ /* 0x000fe4000001ff00 */
[----:B------:R-:W-:Y:S02]  /*3960*/  CS2R R24, SRZ ;  /* 0x0000000000187805 */ /* 0x000fe4000001ff00 */
[----:B------:R-:W-:-:S03]  /*3970*/  CS2R R26, SRZ ;  /* 0x00000000001a7805 */ /* 0x000fc6000001ff00 */
[----:B----4-:R-:W-:Y:S05]  /*3980*/  @!P0 BRA `(.L_x_196) ;  /* 0x000000dc00b88947 */ /* 0x010fea0003800000 */
[----:B------:R-:W-:-:S04]  /*3990*/  IMAD.WIDE.U32 R16, R58, R58, RZ ;  /* 0x0000003a3a107225 */ /* 0x000fc800078e00ff */
[----:B------:R-:W-:Y:S01]  /*39a0*/  HFMA2 R27, -RZ, RZ, 0, 0 ;  /* 0x00000000ff1b7431 */ /* 0x000fe200000001ff */
[----:B------:R-:W-:Y:S01]  /*39b0*/  UMOV UR4, URZ ;  /* 0x000000ff00047c82 */ /* 0x000fe20008000000 */
[----:B------:R-:W0:Y:S01]  /*39c0*/  LDC R28, c[0x3][0xc] ;  /* 0x00c00300ff1c7b82 */ /* 0x000e220000000800 */
[----:B------:R-:W-:Y:S01]  /*39d0*/  IMAD.MOV.U32 R4, RZ, RZ, R17 ;  /* 0x000000ffff047224 */ /* 0x000fe200078e0011 */
[----:B------:R-:W-:Y:S01]  /*39e0*/  BSSY.RECONVERGENT B4, `(.L_x_197) ;  /* 0x000015f000047945 */ /* 0x000fe20003800200 */
[----:B------:R-:W-:Y:S02]  /*39f0*/  IMAD.MOV.U32 R5, RZ, RZ, RZ ;  /* 0x000000ffff057224 */ /* 0x000fe400078e00ff */
[----:B------:R-:W-:Y:S02]  /*3a00*/  HFMA2 R74, -RZ, RZ, 0, 0 ;  /* 0x00000000ff4a7431 */ /* 0x000fe400000001ff */
[----:B------:R-:W-:Y:S02]  /*3a10*/  IMAD.MOV.U32 R7, RZ, RZ, RZ ;  /* 0x000000ffff077224 */ /* 0x000fe400078e00ff */
[----:B------:R-:W-:Y:S01]  /*3a20*/  IMAD.WIDE.U32 R4, R32, R58, R4 ;  /* 0x0000003a20047225 */ /* 0x000fe200078e0004 */
[----:B------:R-:W1:Y:S03]  /*3a30*/  LDC R44, c[0x3][0x14] ;  /* 0x00c00500ff2c7b82 */ /* 0x000e660000000800 */
[----:B------:R-:W-:Y:S01]  /*3a40*/  IMAD.MOV.U32 R14, RZ, RZ, R4 ;  /* 0x000000ffff0e7224 */ /* 0x000fe200078e0004 */
[----:B------:R-:W-:Y:S01]  /*3a50*/  MOV R6, R5 ;  /* 0x0000000500067202 */ /* 0x000fe20000000f00 */
[----:B------:R-:W-:-:S02]  /*3a60*/  IMAD.MOV.U32 R15, RZ, RZ, RZ ;  /* 0x000000ffff0f7224 */ /* 0x000fc400078e00ff */
[----:B------:R-:W-:Y:S01]  /*3a70*/  IMAD.MOV.U32 R19, RZ, RZ, RZ ;  /* 0x000000ffff137224 */ /* 0x000fe200078e00ff */
[----:B------:R-:W2:Y:S01]  /*3a80*/  LDC R45, c[0x3][0x8] ;  /* 0x00c00200ff2d7b82 */ /* 0x000ea20000000800 */
        /* <DEDUP_REMOVED lines=30> */
[----:B------:R-:W-:Y:S01]  /*3c70*/  IMAD.MOV.U32 R6, RZ, RZ, R5 ;  /* 0x000000ffff067224 */ /* 0x000fe200078e0005 */
[----:B------:R-:W-:Y:S01]  /*3c80*/  IADD3.X R11, PT, PT, RZ, RZ, RZ, P0, !PT ;  /* 0x000000ffff0b7210 */ /* 0x000fe200007fe4ff */
        /* <DEDUP_REMOVED lines=95> */
[----:B------:R-:W-:Y:S02]  /*4280*/  IMAD.MOV.U32 R37, RZ, RZ, RZ ;  /* 0x000000ffff257224 */ /* 0x000fe400078e00ff */
        /* <DEDUP_REMOVED lines=20> */
[----:B------:R-:W-:Y:S01]  /*43d0*/  IMAD.WIDE.U32 R38, R22, 0x3d1, RZ ;  /* 0x000003d116267825 */ /* 0x000fe200078e00ff */
[----:B------:R-:W-:-:S03]  /*43e0*/  IADD3.X R21, PT, PT, RZ, RZ, RZ, P1, !PT ;  /* 0x000000ffff157210 */ /* 0x000fc60000ffe4ff */
[----:B------:R-:W-:Y:S02]  /*43f0*/  IMAD.X R37, RZ, RZ, RZ, P2 ;  /* 0x000000ffff257224 */ /* 0x000fe400010e06ff */
[----:B------:R-:W-:-:S04]  /*4400*/  IMAD.WIDE.U32 R26, R56, R53, R34 ;  /* 0x00000035381a7225 */ /* 0x000fc800078e0022 */
[----:B------:R-:W-:Y:S01]  /*4410*/  IMAD.WIDE.U32 R34, R33, R53, R20 ;  /* 0x0000003521227225 */ /* 0x000fe200078e0014 */
[----:B------:R-:W-:-:S03]  /*4420*/  IADD3 R24, P0, PT, R25, R27, RZ ;  /* 0x0000001b19187210 */ /* 0x000fc60007f1e0ff */
[----:B------:R-:W-:Y:S01]  /*4430*/  IMAD.WIDE.U32 R20, R31, R55, R36 ;  /* 0x000000371f147225 */ /* 0x000fe200078e0024 */
[----:B------:R-:W-:-:S03]  /*4440*/  IADD3 R26, P1, PT, R26, R35, RZ ;  /* 0x000000231a1a7210 */ /* 0x000fc60007f3e0ff */
[----:B------:R-:W-:Y:S01]  /*4450*/  IMAD.IADD R5, R16, 0x1, R38 ;  /* 0x0000000110057824 */ /* 0x000fe200078e0226 */
[----:B------:R-:W-:Y:S01]  /*4460*/  IADD3 R36, P2, PT, R34, R21, RZ ;  /* 0x0000001522247210 */ /* 0x000fe20007f5e0ff */
[----:B------:R-:W-:Y:S02]  /*4470*/  IMAD.X R25, RZ, RZ, RZ, P0 ;  /* 0x000000ffff197224 */ /* 0x000fe400000e06ff */
[----:B------:R-:W-:Y:S01]  /*4480*/  IMAD.X R27, RZ, RZ, RZ, P1 ;  /* 0x000000ffff1b7224 */ /* 0x000fe200008e06ff */
[----:B------:R-:W-:Y:S01]  /*4490*/  ISETP.GE.U32.AND P0, PT, R5, R16, PT ;  /* 0x000000100500720c */ /* 0x000fe20003f06070 */
[----:B------:R-:W-:Y:S02]  /*44a0*/  IMAD.X R37, RZ, RZ, RZ, P2 ;  /* 0x000000ffff257224 */ /* 0x000fe400010e06ff */
[----:B------:R-:W-:Y:S01]  /*44b0*/  IMAD.WIDE.U32 R24, R56, R55, R24 ;  /* 0x0000003738187225 */ /* 0x000fe200078e0018 */
[----:B------:R-:W-:-:S03]  /*44c0*/  SEL R9, RZ, 0x1, P0 ;  /* 0x00000001ff097807 */ /* 0x000fc60000000000 */
[----:B------:R-:W-:-:S04]  /*44d0*/  IMAD.WIDE.U32 R34, R56, R53, R26 ;  /* 0x0000003538227225 */ /* 0x000fc800078e001a */
[----:B------:R-:W-:Y:S01]  /*44e0*/  IMAD.WIDE.U32 R16, R54, R55, R36 ;  /* 0x0000003736107225 */ /* 0x000fe200078e0024 */
[----:B------:R-:W-:-:S03]  /*44f0*/  IADD3 R26, P2, PT, R24, R35, RZ ;  /* 0x00000023181a7210 */ /* 0x000fc60007f5e0ff */
[----:B------:R-:W-:Y:S01]  /*4500*/  VIADD R40, R39, UR4 ;  /* 0x0000000427287c36 */ /* 0x000fe20008000000 */
[----:B------:R-:W-:Y:S01]  /*4510*/  IADD3 R34, P3, PT, R34, R17, RZ ;  /* 0x0000001122227210 */ /* 0x000fe20007f7e0ff */
[----:B------:R-:W-:Y:S01]  /*4520*/  IMAD.MOV.U32 R41, RZ, RZ, RZ ;  /* 0x000000ffff297224 */ /* 0x000fe200078e00ff */
[----:B------:R-:W-:Y:S01]  /*4530*/  IADD3.X R27, PT, PT, RZ, RZ, RZ, P2, !PT ;  /* 0x000000ffff1b7210 */ /* 0x000fe200017fe4ff */
[----:B------:R-:W3:Y:S01]  /*4540*/  LDC R39, c[0x3][0x10] ;  /* 0x00c00400ff277b82 */ /* 0x000ee20000000800 */
[----:B------:R-:W-:Y:S02]  /*4550*/  IMAD.MOV.U32 R38, RZ, RZ, RZ ;  /* 0x000000ffff267224 */ /* 0x000fe400078e00ff */
[----:B------:R-:W-:-:S04]  /*4560*/  IMAD.WIDE.U32 R36, R20, 0x3d1, R40 ;  /* 0x000003d114247825 */ /* 0x000fc800078e0028 */
[----:B------:R-:W-:Y:S01]  /*4570*/  IMAD.X R35, RZ, RZ, RZ, P3 ;  /* 0x000000ffff237224 */ /* 0x000fe200018e06ff */
[----:B------:R-:W-:Y:S01]  /*4580*/  IADD3 R9, P0, P1, R36, R14, R9 ;  /* 0x0000000e24097210 */ /* 0x000fe2000791e009 */
[----:B------:R-:W-:Y:S01]  /*4590*/  IMAD.WIDE.U32 R26, R53, R53, R26 ;  /* 0x00000035351a7225 */ /* 0x000fe200078e001a */
[----:B------:R-:W4:Y:S03]  /*45a0*/  LDC R41, c[0x3][0x4] ;  /* 0x00c00100ff297b82 */ /* 0x000f260000000800 */
[----:B------:R-:W-:-:S04]  /*45b0*/  IMAD.WIDE.U32 R14, R33, R55, R34 ;  /* 0x00000037210e7225 */ /* 0x000fc800078e0022 */
[----:B------:R-:W-:Y:S01]  /*45c0*/  VIADD R36, R37, UR4 ;  /* 0x0000000425247c36 */ /* 0x000fe20008000000 */
[----:B------:R-:W-:Y:S01]  /*45d0*/  IADD3 R26, P4, PT, R26, R15, RZ ;  /* 0x0000000f1a1a7210 */ /* 0x000fe20007f9e0ff */
[----:B------:R-:W-:Y:S01]  /*45e0*/  IMAD.IADD R7, R22, 0x1, R9 ;  /* 0x0000000116077824 */ /* 0x000fe200078e0209 */
[----:B------:R-:W-:Y:S01]  /*45f0*/  IADD3 R22, P3, PT, R25, R27, RZ ;  /* 0x0000001b19167210 */ /* 0x000fe20007f7e0ff */
[----:B------:R-:W-:Y:S02]  /*4600*/  IMAD.MOV.U32 R37, RZ, RZ, RZ ;  /* 0x000000ffff257224 */ /* 0x000fe400078e00ff */
[----:B------:R-:W-:Y:S02]  /*4610*/  HFMA2 R25, -RZ, RZ, 0, 0 ;  /* 0x00000000ff197431 */ /* 0x000fe400000001ff */
[----:B------:R-:W-:Y:S01]  /*4620*/  IMAD.X R27, RZ, RZ, RZ, P4 ;  /* 0x000000ffff1b7224 */ /* 0x000fe200020e06ff */
[----:B------:R-:W-:Y:S01]  /*4630*/  ISETP.GE.U32.AND P2, PT, R7, R9, PT ;  /* 0x000000090700720c */ /* 0x000fe20003f46070 */
[----:B------:R-:W-:Y:S01]  /*4640*/  IMAD.WIDE.U32 R34, R16, 0x3d1, R36 ;  /* 0x000003d110227825 */ /* 0x000fe200078e0024 */
[----:B------:R-:W-:-:S02]  /*4650*/  IADD3.X R9, PT, PT, RZ, RZ, RZ, P0, P1 ;  /* 0x000000ffff097210 */ /* 0x000fc400007e24ff */
[----:B------:R-:W-:Y:S01]  /*4660*/  SEL R11, RZ, 0x1, P2 ;  /* 0x00000001ff0b7807 */ /* 0x000fe20001000000 */
[----:B------:R-:W-:Y:S01]  /*4670*/  IMAD.X R23, RZ, RZ, RZ, P3 ;  /* 0x000000ffff177224 */ /* 0x000fe200018e06ff */
[----:B------:R-:W-:Y:S01]  /*4680*/  IADD3 R34, P3, P4, R34, R9, R18 ;  /* 0x0000000922227210 */ /* 0x000fe20007c7e012 */
[-C--:B------:R-:W-:Y:S01]  /*4690*/  IMAD.WIDE.U32 R18, R56, R55.reuse, R26 ;  /* 0x0000003738127225 */ /* 0x080fe200078e001a */
[----:B------:R-:W-:Y:S02]  /*46a0*/  MOV R15, RZ ;  /* 0x000000ff000f7202 */ /* 0x000fe40000000f00 */
[----:B------:R-:W-:Y:S01]  /*46b0*/  IADD3 R11, P0, P1, R20, R34, R11 ;  /* 0x00000022140b7210 */ /* 0x000fe2000791e00b */
[----:B------:R-:W-:Y:S01]  /*46c0*/  IMAD.WIDE.U32 R22, R53, R55, R22 ;  /* 0x0000003735167225 */ /* 0x000fe200078e0016 */
[----:B------:R-:W-:-:S03]  /*46d0*/  IADD3.X R9, PT, PT, RZ, RZ, RZ, P3, P4 ;  /* 0x000000ffff097210 */ /* 0x000fc60001fe84ff */
[----:B------:R-:W-:Y:S01]  /*46e0*/  VIADD R24, R35, UR4 ;  /* 0x0000000423187c36 */ /* 0x000fe20008000000 */
[----:B------:R-:W-:Y:S01]  /*46f0*/  IADD3 R20, P2, PT, R22, R19, RZ ;  /* 0x0000001316147210 */ /* 0x000fe20007f5e0ff */
[----:B------:R-:W-:Y:S01]  /*4700*/  IMAD.MOV.U32 R27, RZ, RZ, RZ ;  /* 0x000000ffff1b7224 */ /* 0x000fe200078e00ff */
[----:B------:R-:W0:Y:S01]  /*4710*/  LDC R35, c[0x3][0x18] ;  /* 0x00c00600ff237b82 */ /* 0x000e220000000800 */
[----:B------:R-:W-:-:S04]  /*4720*/  IMAD.WIDE.U32 R24, R14, 0x3d1, R24 ;  /* 0x000003d10e187825 */ /* 0x000fc800078e0018 */
[----:B------:R-:W-:Y:S01]  /*4730*/  VIADD R26, R25, UR4 ;  /* 0x00000004191a7c36 */ /* 0x000fe20008000000 */
[----:B------:R-:W-:Y:S01]  /*4740*/  IADD3 R4, P3, P4, R24, R9, R4 ;  /* 0x0000000918047210 */ /* 0x000fe20007c7e004 */
[----:B------:R-:W-:Y:S01]  /*4750*/  IMAD.X R21, RZ, RZ, RZ, P2 ;  /* 0x000000ffff157224 */ /* 0x000fe200010e06ff */
[----:B------:R-:W-:Y:S01]  /*4760*/  IADD3.X R9, PT, PT, RZ, RZ, RZ, P0, P1 ;  /* 0x000000ffff097210 */ /* 0x000fe200007e24ff */
[----:B------:R-:W-:Y:S01]  /*4770*/  IMAD.WIDE.U32 R24, R18, 0x3d1, R26 ;  /* 0x000003d112187825 */ /* 0x000fe200078e001a */
[----:B------:R-:W-:Y:S02]  /*4780*/  IADD3.X R13, PT, PT, RZ, RZ, RZ, P3, P4 ;  /* 0x000000ffff0d7210 */ /* 0x000fe40001fe84ff */
[----:B------:R-:W-:Y:S01]  /*4790*/  IADD3 R16, P3, P4, R16, R9, R4 ;  /* 0x0000000910107210 */ /* 0x000fe20007c7e004 */
[----:B------:R-:W-:Y:S01]  /*47a0*/  IMAD.WIDE.U32 R20, R53, R55, R20 ;  /* 0x0000003735147225 */ /* 0x000fe200078e0014 */
[----:B------:R-:W-:Y:S02]  /*47b0*/  IADD3 R9, P1, P2, R24, R13, R8 ;  /* 0x0000000d18097210 */ /* 0x000fe40007a3e008 */
[----:B------:R-:W-:Y:S01]  /*47c0*/  IADD3.X R17, PT, PT, RZ, RZ, RZ, P3, P4 ;  /* 0x000000ffff117210 */ /* 0x000fe20001fe84ff */
[----:B------:R-:W-:Y:S01]  /*47d0*/  VIADD R22, R25, UR4 ;  /* 0x0000000419167c36 */ /* 0x000fe20008000000 */
[----:B------:R-:W-:Y:S01]  /*47e0*/  IADD3 R8, P0, PT, R23, R21, RZ ;  /* 0x0000001517087210 */ /* 0x000fe20007f1e0ff */
[----:B------:R-:W-:Y:S01]  /*47f0*/  IMAD.MOV.U32 R23, RZ, RZ, RZ ;  /* 0x000000ffff177224 */ /* 0x000fe200078e00ff */
[----:B------:R-:W-:Y:S01]  /*4800*/  IADD3.X R13, PT, PT, RZ, RZ, RZ, P1, P2 ;  /* 0x000000ffff0d7210 */ /* 0x000fe20000fe44ff */
[----:B------:R-:W-:Y:S01]  /*4810*/  IMAD.MOV.U32 R34, RZ, RZ, RZ ;  /* 0x000000ffff227224 */ /* 0x000fe200078e00ff */
[----:B------:R-:W-:Y:S01]  /*4820*/  IADD3 R17, P2, P3, R14, R17, R9 ;  /* 0x000000110e117210 */ /* 0x000fe20007b5e009 */
[----:B------:R-:W-:-:S04]  /*4830*/  IMAD.WIDE.U32 R22, R20, 0x3d1, R22 ;  /* 0x000003d114167825 */ /* 0x000fc800078e0016 */
[----:B------:R-:W-:Y:S01]  /*4840*/  IMAD.X R9, RZ, RZ, RZ, P0 ;  /* 0x000000ffff097224 */ /* 0x000fe200000e06ff */
[----:B------:R-:W-:Y:S01]  /*4850*/  IADD3 R6, P0, P1, R22, R13, R6 ;  /* 0x0000000d16067210 */ /* 0x000fe2000791e006 */
[----:B------:R-:W-:Y:S01]  /*4860*/  VIADD R14, R23, UR4 ;  /* 0x00000004170e7c36 */ /* 0x000fe20008000000 */
[----:B------:R-:W-:Y:S01]  /*4870*/  IADD3.X R13, PT, PT, RZ, RZ, RZ, P2, P3 ;  /* 0x000000ffff0d7210 */ /* 0x000fe200017e64ff */
[----:B------:R-:W-:-:S03]  /*4880*/  IMAD.WIDE.U32 R8, R55, R55, R8 ;  /* 0x0000003737087225 */ /* 0x000fc600078e0008 */
[----:B------:R-:W-:Y:S01]  /*4890*/  IADD3 R18, P2, P3, R18, R13, R6 ;  /* 0x0000000d12127210 */ /* 0x000fe20007b5e006 */
[----:B------:R-:W-:Y:S01]  /*48a0*/  IMAD.MOV.U32 R73, RZ, RZ, RZ ;  /* 0x000000ffff497224 */ /* 0x000fe200078e00ff */
[----:B------:R-:W-:Y:S01]  /*48b0*/  IADD3.X R13, PT, PT, RZ, RZ, RZ, P0, P1 ;  /* 0x000000ffff0d7210 */ /* 0x000fe200007e24ff */
[----:B------:R-:W-:Y:S01]  /*48c0*/  IMAD.WIDE.U32 R14, R8, 0x3d1, R14 ;  /* 0x000003d1080e7825 */ /* 0x000fe200078e000e */
[----:B------:R-:W-:-:S03]  /*48d0*/  IADD3.X R21, PT, PT, RZ, RZ, RZ, P2, P3 ;  /* 0x000000ffff157210 */ /* 0x000fc600017e64ff */
[----:B------:R-:W-:Y:S01]  /*48e0*/  IMAD.MOV.U32 R76, RZ, RZ, RZ ;  /* 0x000000ffff4c7224 */ /* 0x000fe200078e00ff */
[----:B------:R-:W-:Y:S01]  /*48f0*/  IADD3 R10, P0, P1, R14, R13, R10 ;  /* 0x0000000d0e0a7210 */ /* 0x000fe2000791e00a */
[----:B------:R-:W-:Y:S02]  /*4900*/  VIADD R14, R15, UR4 ;  /* 0x000000040f0e7c36 */ /* 0x000fe40008000000 */
[----:B------:R-:W-:Y:S01]  /*4910*/  IMAD.MOV.U32 R15, RZ, RZ, RZ ;  /* 0x000000ffff0f7224 */ /* 0x000fe200078e00ff */
[----:B------:R-:W-:Y:S01]  /*4920*/  IADD3 R21, P2, P3, R20, R21, R10 ;  /* 0x0000001514157210 */ /* 0x000fe20007b5e00a */
[----:B------:R-:W-:Y:S01]  /*4930*/  IMAD.MOV.U32 R78, RZ, RZ, RZ ;  /* 0x000000ffff4e7224 */ /* 0x000fe200078e00ff */
[----:B------:R-:W-:Y:S01]  /*4940*/  IADD3.X R19, PT, PT, RZ, RZ, RZ, P0, P1 ;  /* 0x000000ffff137210 */ /* 0x000fe200007e24ff */
[----:B------:R-:W-:Y:S01]  /*4950*/  IMAD.WIDE.U32 R14, R9, 0x3d1, R14 ;  /* 0x000003d1090e7825 */ /* 0x000fe200078e000e */
[----:B------:R-:W-:Y:S02]  /*4960*/  IADD3.X R13, PT, PT, RZ, RZ, RZ, P2, P3 ;  /* 0x000000ffff0d7210 */ /* 0x000fe400017e64ff */
[----:B------:R-:W-:Y:S01]  /*4970*/  IADD3 R12, P0, P1, R14, R19, R12 ;  /* 0x000000130e0c7210 */ /* 0x000fe2000791e00c */
[----:B------:R-:W-:-:S03]  /*4980*/  VIADD R14, R15, UR4 ;  /* 0x000000040f0e7c36 */ /* 0x000fc60008000000 */
[----:B------:R-:W-:Y:S02]  /*4990*/  IADD3 R12, P2, P3, R8, R13, R12 ;  /* 0x0000000d080c7210 */ /* 0x000fe40007b5e00c */
        /* <DEDUP_REMOVED lines=8> */
[----:B------:R-:W-:Y:S01]  /*4a20*/  VIADD R4, R71, UR4 ;  /* 0x0000000447047c36 */ /* 0x000fe20008000000 */
[----:B------:R-:W5:Y:S03]  /*4a30*/  LDCU UR4, c[0x3][0x1c] ;  /* 0x00c00380ff0477ac */ /* 0x000f660008000800 */
[----:B------:R-:W-:Y:S02]  /*4a40*/  IMAD R13, R9, 0x3d1, R4 ;  /* 0x000003d1090d7824 */ /* 0x000fe400078e0204 */
[----:B------:R-:W-:Y:S02]  /*4a50*/  IMAD.X R5, RZ, RZ, RZ, P0 ;  /* 0x000000ffff057224 */ /* 0x000fe400000e06ff */
[----:B------:R-:W-:-:S05]  /*4a60*/  IMAD.IADD R4, R8, 0x1, R13 ;  /* 0x0000000108047824 */ /* 0x000fca00078e020d */
[----:B------:R-:W-:-:S04]  /*4a70*/  IADD3 R4, P0, P1, R4, R5, R7 ;  /* 0x0000000504047210 */ /* 0x000fc8000791e007 */
[----:B------:R-:W-:Y:S01]  /*4a80*/  IADD3.X R6, PT, PT, RZ, RZ, RZ, P0, P1 ;  /* 0x000000ffff067210 */ /* 0x000fe200007e24ff */
[----:B------:R-:W-:Y:S02]  /*4a90*/  IMAD.MOV.U32 R69, RZ, RZ, R4 ;  /* 0x000000ffff457224 */ /* 0x000fe400078e0004 */
[----:B-----5:R-:W-:Y:S01]  /*4aa0*/  IMAD.U32 R40, RZ, RZ, UR4 ;  /* 0x00000004ff287e24 */ /* 0x020fe2000f8e00ff */
[----:B------:R-:W-:-:S04]  /*4ab0*/  IADD3 R6, P0, P1, R9, R6, R11 ;  /* 0x0000000609067210 */ /* 0x000fc8000791e00b */
[----:B------:R-:W-:Y:S01]  /*4ac0*/  IADD3.X R5, PT, PT, RZ, RZ, RZ, P0, P1 ;  /* 0x000000ffff057210 */ /* 0x000fe200007e24ff */
        /* <DEDUP_REMOVED lines=14> */
[----:B01234-:R-:W-:Y:S05]  /*4bb0*/  @!P0 BRA `(.L_x_198) ;  /* 0x0000000400048947 */ /* 0x01ffea0003800000 */
[----:B------:R-:W0:Y:S02]  /*4bc0*/  LDC R40, c[0x3][0x1c] ;  /* 0x00c00700ff287b82 */ /* 0x000e240000000800 */
.L_x_201:
[----:B0-----:R-:W-:Y:S01]  /*4bd0*/  ISETP.GT.U32.AND P0, PT, R71, R40, PT ;  /* 0x000000284700720c */ /* 0x001fe20003f04070 */
[----:B------:R-:W-:-:S12]  /*4be0*/  BSSY.RELIABLE B5, `(.L_x_199) ;  /* 0x0000020000057945 */ /* 0x000fd80003800100 */
[----:B------:R-:W-:Y:S05]  /*4bf0*/  @P0 BRA `(.L_x_200) ;  /* 0x0000000000780947 */ /* 0x000fea0003800000 */
[----:B------:R-:W-:-:S13]  /*4c00*/  ISETP.GT.U32.AND P0, PT, R35, R10, PT ;  /* 0x0000000a2300720c */ /* 0x000fda0003f04070 */
[----:B------:R-:W-:Y:S05]  /*4c10*/  @P0 BREAK.RELIABLE B5 ;  /* 0x0000000000050942 */ /* 0x000fea0003800100 */
[----:B------:R-:W-:Y:S05]  /*4c20*/  @P0 BRA `(.L_x_198) ;  /* 0x0000000000e80947 */ /* 0x000fea0003800000 */
[----:B------:R-:W-:-:S13]  /*4c30*/  ISETP.GE.U32.AND P0, PT, R35, R10, PT ;  /* 0x0000000a2300720c */ /* 0x000fda0003f06070 */
[----:B------:R-:W-:Y:S05]  /*4c40*/  @!P0 BRA `(.L_x_200) ;  /* 0x0000000000648947 */ /* 0x000fea0003800000 */
        /* <DEDUP_REMOVED lines=20> */
[----:B------:R-:W-:-:S04]  /*4d90*/  ISETP.LT.U32.AND P0, PT, R70, UR14, PT ;  /* 0x0000000e46007c0c */ /* 0x000fc8000bf01070 */
[----:B------:R-:W-:-:S04]  /*4da0*/  ISETP.GE.U32.AND P0, PT, R41, R4, P0 ;  /* 0x000000042900720c */ /* 0x000fc80000706070 */
[----:B------:R-:W-:-:S13]  /*4db0*/  ISETP.GT.U32.OR P0, PT, R41, R4, P0 ;  /* 0x000000042900720c */ /* 0x000fda0000704470 */
[----:B------:R-:W-:Y:S05]  /*4dc0*/  @P0 BREAK.RELIABLE B5 ;  /* 0x0000000000050942 */ /* 0x000fea0003800100 */
[----:B------:R-:W-:Y:S05]  /*4dd0*/  @P0 BRA `(.L_x_198) ;  /* 0x00000000007c0947 */ /* 0x000fea0003800000 */
.L_x_200:
[----:B------:R-:W-:Y:S05]  /*4de0*/  BSYNC.RELIABLE B5 ;  /* 0x0000000000057941 */ /* 0x000fea0003800100 */
.L_x_199:
[----:B------:R-:W-:-:S05]  /*4df0*/  IADD3 R70, P0, PT, R70, -UR14, RZ ;  /* 0x8000000e46467c10 */ /* 0x000fca000ff1e0ff */
[----:B------:R-:W-:-:S05]  /*4e00*/  IMAD.X R4, RZ, RZ, -0x1, P0 ;  /* 0xffffffffff047424 */ /* 0x000fca00000e06ff */
        /* <DEDUP_REMOVED lines=28> */
.L_x_198:
[----:B------:R-:W-:Y:S05]  /*4fd0*/  BSYNC.RECONVERGENT B4 ;  /* 0x0000000000047941 */ /* 0x000fea0003800200 */
.L_x_197:
[----:B------:R-:W-:Y:S01]  /*4fe0*/  IMAD.WIDE.U32 R46, R70, R30, RZ ;  /* 0x0000001e462e7225 */ /* 0x000fe200078e00ff */
[----:B------:R-:W-:Y:S01]  /*4ff0*/  UMOV UR4, URZ ;  /* 0x000000ff00047c82 */ /* 0x000fe20008000000 */
[----:B------:R-:W-:Y:S01]  /*5000*/  UMOV UR5, URZ ;  /* 0x000000ff00057c82 */ /* 0x000fe20008000000 */
[----:B------:R-:W-:Y:S01]  /*5010*/  UMOV UR6, URZ ;  /* 0x000000ff00067c82 */ /* 0x000fe20008000000 */
[----:B------:R-:W-:Y:S01]  /*5020*/  IMAD.MOV.U32 R43, RZ, RZ, RZ ;  /* 0x000000ffff2b7224 */ /* 0x000fe200078e00ff */
[----:B------:R-:W-:Y:S01]  /*5030*/  IADD3 R42, PT, PT, R47, UR4, RZ ;  /* 0x000000042f2a7c10 */ /* 0x000fe2000fffe0ff */
[----:B------:R-:W-:Y:S01]  /*5040*/  IMAD.MOV.U32 R21, RZ, RZ, RZ ;  /* 0x000000ffff157224 */ /* 0x000fe200078e00ff */
[----:B------:R-:W-:Y:S01]  /*5050*/  UMOV UR7, URZ ;  /* 0x000000ff00077c82 */ /* 0x000fe20008000000 */
[----:B------:R-:W-:Y:S01]  /*5060*/  UMOV UR8, URZ ;  /* 0x000000ff00087c82 */ /* 0x000fe20008000000 */
[----:B------:R-:W-:Y:S01]  /*5070*/  UMOV UR9, URZ ;  /* 0x000000ff00097c82 */ /* 0x000fe20008000000 */
[----:B------:R-:W-:Y:S01]  /*5080*/  IMAD.WIDE.U32 R42, R30, R69, R42 ;  /* 0x000000451e2a7225 */ /* 0x000fe200078e002a */
[----:B------:R-:W-:Y:S01]  /*5090*/  UMOV UR10, URZ ;  /* 0x000000ff000a7c82 */ /* 0x000fe20008000000 */
[----:B------:R-:W-:Y:S02]  /*50a0*/  BSSY.RECONVERGENT B4, `(.L_x_202) ;  /* 0x000017f000047945 */ /* 0x000fe40003800200 */
[----:B------:R-:W-:-:S02]  /*50b0*/  VIADD R20, R43, UR5 ;  /* 0x000000052b147c36 */ /* 0x000fc40008000000 */
[----:B------:R-:W-:Y:S02]  /*50c0*/  IMAD.MOV.U32 R43, RZ, RZ, RZ ;  /* 0x000000ffff2b7224 */ /* 0x000fe400078e00ff */
[----:B------:R-:W-:-:S04]  /*50d0*/  IMAD.WIDE.U32 R20, R30, R68, R20 ;  /* 0x000000441e147225 */ /* 0x000fc800078e0014 */
[----:B------:R-:W-:-:S04]  /*50e0*/  IMAD.WIDE.U32 R42, R50, R70, R42 ;  /* 0x00000046322a7225 */ /* 0x000fc800078e002a */
[----:B------:R-:W-:-:S05]  /*50f0*/  VIADD R37, R43, UR4 ;  /* 0x000000042b257c36 */ /* 0x000fca0008000000 */
[----:B------:R-:W-:Y:S01]  /*5100*/  IADD3 R36, P0, PT, R37, R20, RZ ;  /* 0x0000001425247210 */ /* 0x000fe20007f1e0ff */
[----:B------:R-:W-:Y:S02]  /*5110*/  VIADD R20, R21, UR6 ;  /* 0x0000000615147c36 */ /* 0x000fe40008000000 */
[----:B------:R-:W-:Y:S02]  /*5120*/  HFMA2 R21, -RZ, RZ, 0, 0 ;  /* 0x00000000ff157431 */ /* 0x000fe400000001ff */
[----:B------:R-:W-:Y:S02]  /*5130*/  IMAD.X R37, RZ, RZ, RZ, P0 ;  /* 0x000000ffff257224 */ /* 0x000fe400000e06ff */
[----:B------:R-:W-:-:S04]  /*5140*/  IMAD.WIDE.U32 R36, R50, R69, R36 ;  /* 0x0000004532247225 */ /* 0x000fc800078e0024 */
[----:B------:R-:W-:-:S04]  /*5150*/  IMAD.WIDE.U32 R20, R30, R67, R20 ;  /* 0x000000431e147225 */ /* 0x000fc800078e0014 */
[----:B------:R-:W-:Y:S02]  /*5160*/  VIADD R27, R37, UR5 ;  /* 0x00000005251b7c36 */ /* 0x000fe40008000000 */
[----:B------:R-:W-:-:S03]  /*5170*/  IMAD.MOV.U32 R37, RZ, RZ, RZ ;  /* 0x000000ffff257224 */ /* 0x000fc600078e00ff */
[----:B------:R-:W-:Y:S01]  /*5180*/  IADD3 R26, P0, PT, R27, R20, RZ ;  /* 0x000000141b1a7210 */ /* 0x000fe20007f1e0ff */
[----:B------:R-:W-:-:S04]  /*5190*/  IMAD.WIDE.U32 R36, R64, R70, R36 ;  /* 0x0000004640247225 */ /* 0x000fc800078e0024 */
[----:B------:R-:W-:Y:S02]  /*51a0*/  IMAD.X R27, RZ, RZ, RZ, P0 ;  /* 0x000000ffff1b7224 */ /* 0x000fe400000e06ff */
[----:B------:R-:W-:Y:S02]  /*51b0*/  VIADD R20, R21, UR7 ;  /* 0x0000000715147c36 */ /* 0x000fe40008000000 */
[----:B------:R-:W-:-:S04]  /*51c0*/  IMAD.WIDE.U32 R26, R50, R68, R26 ;  /* 0x00000044321a7225 */ /* 0x000fc800078e001a */
[----:B------:R-:W-:Y:S02]  /*51d0*/  VIADD R5, R37, UR4 ;  /* 0x0000000425057c36 */ /* 0x000fe40008000000 */
[----:B------:R-:W-:Y:S02]  /*51e0*/  IMAD.MOV.U32 R21, RZ, RZ, RZ ;  /* 0x000000ffff157224 */ /* 0x000fe400078e00ff */
[----:B------:R-:W-:Y:S01]  /*51f0*/  VIADD R7, R27, UR6 ;  /* 0x000000061b077c36 */ /* 0x000fe20008000000 */
[----:B------:R-:W-:Y:S01]  /*5200*/  IADD3 R26, P1, PT, R5, R26, RZ ;  /* 0x0000001a051a7210 */ /* 0x000fe20007f3e0ff */
[----:B------:R-:W-:-:S03]  /*5210*/  IMAD.WIDE.U32 R20, R30, R66, R20 ;  /* 0x000000421e147225 */ /* 0x000fc600078e0014 */
[----:B------:R-:W-:Y:S02]  /*5220*/  IADD3.X R27, PT, PT, RZ, RZ, RZ, P1, !PT ;  /* 0x000000ffff1b7210 */ /* 0x000fe40000ffe4ff */
[----:B------:R-:W-:Y:S01]  /*5230*/  IADD3 R4, P0, PT, R7, R20, RZ ;  /* 0x0000001407047210 */ /* 0x000fe20007f1e0ff */
[----:B------:R-:W-:Y:S02]  /*5240*/  VIADD R20, R21, UR8 ;  /* 0x0000000815147c36 */ /* 0x000fe40008000000 */
[----:B------:R-:W-:-:S04]  /*5250*/  IMAD.WIDE.U32 R26, R64, R69, R26 ;  /* 0x00000045401a7225 */ /* 0x000fc800078e001a */
[----:B------:R-:W-:Y:S02]  /*5260*/  IMAD.X R5, RZ, RZ, RZ, P0 ;  /* 0x000000ffff057224 */ /* 0x000fe400000e06ff */
[----:B------:R-:W-:Y:S02]  /*5270*/  VIADD R7, R27, UR5 ;  /* 0x000000051b077c36 */ /* 0x000fe40008000000 */
[----:B------:R-:W-:-:S04]  /*5280*/  IMAD.WIDE.U32 R4, R50, R67, R4 ;  /* 0x0000004332047225 */ /* 0x000fc800078e0004 */
[----:B------:R-:W-:Y:S01]  /*5290*/  IMAD.MOV.U32 R21, RZ, RZ, RZ ;  /* 0x000000ffff157224 */ /* 0x000fe200078e00ff */
[----:B------:R-:W-:Y:S01]  /*52a0*/  IADD3 R4, P1, PT, R7, R4, RZ ;  /* 0x0000000407047210 */ /* 0x000fe20007f3e0ff */
[----:B------:R-:W-:Y:S02]  /*52b0*/  VIADD R9, R5, UR7 ;  /* 0x0000000705097c36 */ /* 0x000fe40008000000 */
[----:B------:R-:W-:-:S04]  /*52c0*/  IMAD.WIDE.U32 R20, R30, R51, R20 ;  /* 0x000000331e147225 */ /* 0x000fc800078e0014 */
[----:B------:R-:W-:Y:S01]  /*52d0*/  IMAD.MOV.U32 R27, RZ, RZ, RZ ;  /* 0x000000ffff1b7224 */ /* 0x000fe200078e00ff */
[----:B------:R-:W-:Y:S01]  /*52e0*/  IADD3 R8, P0, PT, R9, R20, RZ ;  /* 0x0000001409087210 */ /* 0x000fe20007f1e0ff */
[----:B------:R-:W-:Y:S02]  /*52f0*/  IMAD.X R5, RZ, RZ, RZ, P1 ;  /* 0x000000ffff057224 */ /* 0x000fe400008e06ff */
[----:B------:R-:W-:Y:S01]  /*5300*/  IMAD.WIDE.U32 R26, R65, R70, R26 ;  /* 0x00000046411a7225 */ /* 0x000fe200078e001a */
[----:B------:R-:W-:-:S03]  /*5310*/  IADD3.X R9, PT, PT, RZ, RZ, RZ, P0, !PT ;  /* 0x000000ffff097210 */ /* 0x000fc600007fe4ff */
[----:B------:R-:W-:-:S04]  /*5320*/  IMAD.WIDE.U32 R4, R64, R68, R4 ;  /* 0x0000004440047225 */ /* 0x000fc800078e0004 */
[----:B------:R-:W-:Y:S02]  /*5330*/  VIADD R25, R27, UR4 ;  /* 0x000000041b197c36 */ /* 0x000fe40008000000 */
[----:B------:R-:W-:Y:S02]  /*5340*/  VIADD R20, R21, UR9 ;  /* 0x0000000915147c36 */ /* 0x000fe40008000000 */
[----:B------:R-:W-:Y:S01]  /*5350*/  IMAD.WIDE.U32 R8, R50, R66, R8 ;  /* 0x0000004232087225 */ /* 0x000fe200078e0008 */
[----:B------:R-:W-:-:S03]  /*5360*/  IADD3 R24, P0, PT, R25, R4, RZ ;  /* 0x0000000419187210 */ /* 0x000fc60007f1e0ff */
[----:B------:R-:W-:Y:S02]  /*5370*/  VIADD R5, R5, UR6 ;  /* 0x0000000605057c36 */ /* 0x000fe40008000000 */
[----:B------:R-:W-:Y:S02]  /*5380*/  IMAD.MOV.U32 R21, RZ, RZ, RZ ;  /* 0x000000ffff157224 */ /* 0x000fe400078e00ff */
[----:B------:R-:W-:Y:S01]  /*5390*/  VIADD R7, R9, UR8 ;  /* 0x0000000809077c36 */ /* 0x000fe20008000000 */
        /* <DEDUP_REMOVED lines=14> */
[----:B------:R-:W-:Y:S01]  /*5480*/  IMAD.MOV.U32 R25, RZ, RZ, RZ ;  /* 0x000000ffff197224 */ /* 0x000fe200078e00ff */
[----:B------:R-:W-:Y:S01]  /*5490*/  IADD3 R6, P1, PT, R9, R4, RZ ;  /* 0x0000000409067210 */ /* 0x000fe20007f3e0ff */
[----:B------:R-:W-:-:S03]  /*54a0*/  IMAD.WIDE.U32 R20, R71, R30, R20 ;  /* 0x0000001e47147225 */ /* 0x000fc600078e0014 */
[----:B------:R-:W-:Y:S01]  /*54b0*/  IADD3.X R7, PT, PT, RZ, RZ, RZ, P1, !PT ;  /* 0x000000ffff077210 */ /* 0x000fe20000ffe4ff */
[----:B------:R-:W-:Y:S02]  /*54c0*/  VIADD R5, R5, UR9 ;  /* 0x0000000905057c36 */ /* 0x000fe40008000000 */
[----:B------:R-:W-:Y:S02]  /*54d0*/  IMAD.X R9, RZ, RZ, RZ, P0 ;  /* 0x000000ffff097224 */ /* 0x000fe400000e06ff */
[----:B------:R-:W-:Y:S01]  /*54e0*/  IMAD.WIDE.U32 R24, R61, R70, R24 ;  /* 0x000000463d187225 */ /* 0x000fe200078e0018 */
[----:B------:R-:W-:-:S03]  /*54f0*/  IADD3 R4, P0, PT, R20, R5, RZ ;  /* 0x0000000514047210 */ /* 0x000fc60007f1e0ff */
[----:B------:R-:W-:-:S04]  /*5500*/  IMAD.WIDE.U32 R8, R65, R68, R8 ;  /* 0x0000004441087225 */ /* 0x000fc800078e0008 */
[----:B------:R-:W-:Y:S02]  /*5510*/  VIADD R23, R25, UR4 ;  /* 0x0000000419177c36 */ /* 0x000fe40008000000 */
[----:B------:R-:W-:Y:S02]  /*5520*/  IMAD.X R5, RZ, RZ, RZ, P0 ;  /* 0x000000ffff057224 */ /* 0x000fe400000e06ff */
[----:B------:R-:W-:Y:S01]  /*5530*/  IMAD.WIDE.U32 R6, R64, R66, R6 ;  /* 0x0000004240067225 */ /* 0x000fe200078e0006 */
[----:B------:R-:W-:-:S03]  /*5540*/  IADD3 R22, P1, PT, R23, R8, RZ ;  /* 0x0000000817167210 */ /* 0x000fc60007f3e0ff */
[----:B------:R-:W-:Y:S02]  /*5550*/  VIADD R9, R9, UR6 ;  /* 0x0000000609097c36 */ /* 0x000fe40008000000 */
[----:B------:R-:W-:-:S03]  /*5560*/  IMAD.WIDE.U32 R4, R50, R52, R4 ;  /* 0x0000003432047225 */ /* 0x000fc600078e0004 */
[----:B------:R-:W-:Y:S01]  /*5570*/  IADD3 R8, P0, PT, R9, R6, RZ ;  /* 0x0000000609087210 */ /* 0x000fe20007f1e0ff */
[----:B------:R-:W-:Y:S02]  /*5580*/  VIADD R7, R7, UR8 ;  /* 0x0000000807077c36 */ /* 0x000fe40008000000 */
[----:B------:R-:W-:Y:S02]  /*5590*/  IMAD.X R23, RZ, RZ, RZ, P1 ;  /* 0x000000ffff177224 */ /* 0x000fe400008e06ff */
[----:B------:R-:W-:Y:S01]  /*55a0*/  VIADD R20, R5, UR10 ;  /* 0x0000000a05147c36 */ /* 0x000fe20008000000 */
[----:B------:R-:W-:Y:S01]  /*55b0*/  IADD3 R4, P1, PT, R7, R4, RZ ;  /* 0x0000000407047210 */ /* 0x000fe20007f3e0ff */
[----:B------:R-:W-:Y:S02]  /*55c0*/  IMAD.X R9, RZ, RZ, RZ, P0 ;  /* 0x000000ffff097224 */ /* 0x000fe400000e06ff */
[----:B------:R-:W-:Y:S01]  /*55d0*/  IMAD.WIDE.U32 R22, R61, R69, R22 ;  /* 0x000000453d167225 */ /* 0x000fe200078e0016 */
[----:B------:R-:W-:-:S02]  /*55e0*/  IADD3 R20, P0, PT, R21, R20, RZ ;  /* 0x0000001415147210 */ /* 0x000fc40007f1e0ff */
[----:B------:R-:W-:Y:S01]  /*55f0*/  IADD3.X R5, PT, PT, RZ, RZ, RZ, P1, !PT ;  /* 0x000000ffff057210 */ /* 0x000fe20000ffe4ff */
[----:B------:R-:W-:-:S04]  /*5600*/  IMAD.WIDE.U32 R8, R65, R67, R8 ;  /* 0x0000004341087225 */ /* 0x000fc800078e0008 */
[----:B------:R-:W-:Y:S02]  /*5610*/  VIADD R7, R23, UR5 ;  /* 0x0000000517077c36 */ /* 0x000fe40008000000 */
[----:B------:R-:W-:Y:S02]  /*5620*/  IMAD.X R21, RZ, RZ, RZ, P0 ;  /* 0x000000ffff157224 */ /* 0x000fe400000e06ff */
[----:B------:R-:W-:Y:S01]  /*5630*/  IMAD.WIDE.U32 R4, R64, R51, R4 ;  /* 0x0000003340047225 */ /* 0x000fe200078e0004 */
[----:B------:R-:W-:-:S03]  /*5640*/  IADD3 R8, P0, PT, R7, R8, RZ ;  /* 0x0000000807087210 */ /* 0x000fc60007f1e0ff */
[----:B------:R-:W-:Y:S02]  /*5650*/  VIADD R9, R9, UR7 ;  /* 0x0000000709097c36 */ /* 0x000fe40008000000 */
[----:B------:R-:W-:Y:S02]  /*5660*/  IMAD.MOV.U32 R23, RZ, RZ, RZ ;  /* 0x000000ffff177224 */ /* 0x000fe400078e00ff */
[----:B------:R-:W-:Y:S01]  /*5670*/  IMAD.WIDE.U32 R20, R71, R50, R20 ;  /* 0x0000003247147225 */ /* 0x000fe200078e0014 */
[----:B------:R-:W-:-:S03]  /*5680*/  IADD3 R6, P1, PT, R9, R4, RZ ;  /* 0x0000000409067210 */ /* 0x000fc60007f3e0ff */
[----:B------:R-:W-:Y:S02]  /*5690*/  VIADD R5, R5, UR9 ;  /* 0x0000000905057c36 */ /* 0x000fe40008000000 */
[----:B------:R-:W-:Y:S02]  /*56a0*/  IMAD.X R9, RZ, RZ, RZ, P0 ;  /* 0x000000ffff097224 */ /* 0x000fe400000e06ff */
[----:B------:R-:W-:Y:S01]  /*56b0*/  IMAD.WIDE.U32 R22, R63, R70, R22 ;  /* 0x000000463f167225 */ /* 0x000fe200078e0016 */
[----:B------:R-:W-:-:S03]  /*56c0*/  IADD3 R4, P0, PT, R20, R5, RZ ;  /* 0x0000000514047210 */ /* 0x000fc60007f1e0ff */
[----:B------:R-:W-:Y:S01]  /*56d0*/  IMAD.X R7, RZ, RZ, RZ, P1 ;  /* 0x000000ffff077224 */ /* 0x000fe200008e06ff */
[----:B------:R-:W-:Y:S01]  /*56e0*/  IADD3 R19, PT, PT, R23, UR4, RZ ;  /* 0x0000000417137c10 */ /* 0x000fe2000fffe0ff */
[----:B------:R-:W-:-:S04]  /*56f0*/  IMAD.WIDE.U32 R8, R61, R68, R8 ;  /* 0x000000443d087225 */ /* 0x000fc800078e0008 */
[----:B------:R-:W-:Y:S01]  /*5700*/  IMAD.X R5, RZ, RZ, RZ, P0 ;  /* 0x000000ffff057224 */ /* 0x000fe200000e06ff */
[----:B------:R-:W-:Y:S01]  /*5710*/  IADD3 R18, P1, PT, R19, R8, RZ ;  /* 0x0000000813127210 */ /* 0x000fe20007f3e0ff */
[----:B------:R-:W-:-:S04]  /*5720*/  IMAD.WIDE.U32 R6, R65, R66, R6 ;  /* 0x0000004241067225 */ /* 0x000fc800078e0006 */
        /* <DEDUP_REMOVED lines=65> */
[----:B------:R-:W-:Y:S01]  /*5b40*/  VIADD R7, R7, UR10 ;  /* 0x0000000a07077c36 */ /* 0x000fe20008000000 */
[----:B------:R-:W-:Y:S01]  /*5b50*/  IADD3 R8, P1, PT, R5, R6, RZ ;  /* 0x0000000605087210 */ /* 0x000fe20007f3e0ff */
        /* <DEDUP_REMOVED lines=16> */
[----:B------:R-:W-:-:S04]  /*5c60*/  IMAD.WIDE.U32 R10, R29, R68, R10 ;  /* 0x000000441d0a7225 */ /* 0x000fc800078e000a */
[----:B------:R-:W-:Y:S02]  /*5c70*/  IMAD.X R17, RZ, RZ, RZ, P0 ;  /* 0x000000ffff117224 */ /* 0x000fe400000e06ff */
[----:B------:R-:W-:-:S04]  /*5c80*/  IMAD.WIDE.U32 R8, R62, R66, R8 ;  /* 0x000000423e087225 */ /* 0x000fc800078e0008 */
[----:B------:R-:W-:Y:S02]  /*5c90*/  VIADD R5, R11, UR6 ;  /* 0x000000060b057c36 */ /* 0x000fe40008000000 */
[----:B------:R-:W-:-:S03]  /*5ca0*/  IMAD.WIDE.U32 R16, R63, R52, R16 ;  /* 0x000000343f107225 */ /* 0x000fc600078e0010 */
[----:B------:R-:W-:Y:S01]  /*5cb0*/  IADD3 R8, P0, PT, R5, R8, RZ ;  /* 0x0000000805087210 */ /* 0x000fe20007f1e0ff */
[----:B------:R-:W-:Y:S02]  /*5cc0*/  VIADD R7, R9, UR8 ;  /* 0x0000000809077c36 */ /* 0x000fe40008000000 */
[----:B------:R-:W-:Y:S01]  /*5cd0*/  VIADD R20, R17, UR10 ;  /* 0x0000000a11147c36 */ /* 0x000fe20008000000 */
[----:B------:R-:W-:Y:S02]  /*5ce0*/  IADD3.X R9, PT, PT, RZ, RZ, RZ, P0, !PT ;  /* 0x000000ffff097210 */ /* 0x000fe400007fe4ff */
[----:B------:R-:W-:Y:S01]  /*5cf0*/  IADD3 R16, P1, PT, R7, R16, RZ ;  /* 0x0000001007107210 */ /* 0x000fe20007f3e0ff */
[----:B------:R-:W-:Y:S01]  /*5d00*/  IMAD.WIDE.U32 R6, R12, 0x3d1, RZ ;  /* 0x000003d10c067825 */ /* 0x000fe200078e00ff */
[----:B------:R-:W-:-:S03]  /*5d10*/  IADD3 R20, P0, PT, R21, R20, RZ ;  /* 0x0000001415147210 */ /* 0x000fc60007f1e0ff */
[----:B------:R-:W-:Y:S02]  /*5d20*/  IMAD.X R17, RZ, RZ, RZ, P1 ;  /* 0x000000ffff117224 */ /* 0x000fe400008e06ff */
[----:B------:R-:W-:-:S04]  /*5d30*/  IMAD.WIDE.U32 R8, R29, R67, R8 ;  /* 0x000000431d087225 */ /* 0x000fc800078e0008 */
[----:B------:R-:W-:Y:S02]  /*5d40*/  IMAD.X R21, RZ, RZ, RZ, P0 ;  /* 0x000000ffff157224 */ /* 0x000fe400000e06ff */
[----:B------:R-:W-:-:S04]  /*5d50*/  IMAD.WIDE.U32 R16, R62, R51, R16 ;  /* 0x000000333e107225 */ /* 0x000fc800078e0010 */
[----:B------:R-:W-:Y:S02]  /*5d60*/  VIADD R5, R9, UR7 ;  /* 0x0000000709057c36 */ /* 0x000fe40008000000 */
[----:B------:R-:W-:Y:S02]  /*5d70*/  VIADD R4, R7, UR4 ;  /* 0x0000000407047c36 */ /* 0x000fe40008000000 */
[----:B------:R-:W-:Y:S01]  /*5d80*/  IMAD.WIDE.U32 R20, R71, R63, R20 ;  /* 0x0000003f47147225 */ /* 0x000fe200078e0014 */
[----:B------:R-:W-:-:S03]  /*5d90*/  IADD3 R16, P2, PT, R5, R16, RZ ;  /* 0x0000001005107210 */ /* 0x000fc60007f5e0ff */
[----:B------:R-:W-:Y:S02]  /*5da0*/  HFMA2 R5, -RZ, RZ, 0, 0 ;  /* 0x00000000ff057431 */ /* 0x000fe400000001ff */
[----:B------:R-:W-:Y:S02]  /*5db0*/  VIADD R7, R17, UR9 ;  /* 0x0000000911077c36 */ /* 0x000fe40008000000 */
[----:B------:R-:W-:Y:S02]  /*5dc0*/  IMAD.IADD R11, R46, 0x1, R6 ;  /* 0x000000012e0b7824 */ /* 0x000fe400078e0206 */
[----:B------:R-:W-:Y:S01]  /*5dd0*/  IMAD.X R17, RZ, RZ, RZ, P2 ;  /* 0x000000ffff117224 */ /* 0x000fe200010e06ff */
[----:B------:R-:W-:Y:S02]  /*5de0*/  IADD3 R6, P1, PT, R20, R7, RZ ;  /* 0x0000000714067210 */ /* 0x000fe40007f3e0ff */
[----:B------:R-:W-:Y:S01]  /*5df0*/  ISETP.GE.U32.AND P0, PT, R11, R46, PT ;  /* 0x0000002e0b00720c */ /* 0x000fe20003f06070 */
[----:B------:R-:W-:-:S03]  /*5e00*/  IMAD.WIDE.U32 R16, R29, R66, R16 ;  /* 0x000000421d107225 */ /* 0x000fc600078e0010 */
[----:B------:R-:W-:Y:S01]  /*5e10*/  SEL R9, RZ, 0x1, P0 ;  /* 0x00000001ff097807 */ /* 0x000fe20000000000 */
[----:B------:R-:W-:Y:S02]  /*5e20*/  IMAD.X R7, RZ, RZ, RZ, P1 ;  /* 0x000000ffff077224 */ /* 0x000fe400008e06ff */
[----:B------:R-:W-:-:S04]  /*5e30*/  IMAD.WIDE.U32 R4, R10, 0x3d1, R4 ;  /* 0x000003d10a047825 */ /* 0x000fc800078e0004 */
[----:B------:R-:W-:Y:S01]  /*5e40*/  IMAD.WIDE.U32 R6, R62, R52, R6 ;  /* 0x000000343e067225 */ /* 0x000fe200078e0006 */
[----:B------:R-:W-:-:S03]  /*5e50*/  IADD3 R42, P1, P2, R4, R42, R9 ;  /* 0x0000002a042a7210 */ /* 0x000fc60007a3e009 */
[----:B------:R-:W-:Y:S02]  /*5e60*/  VIADD R13, R17, UR8 ;  /* 0x00000008110d7c36 */ /* 0x000fe40008000000 */
[----:B------:R-:W-:Y:S02]  /*5e70*/  VIADD R7, R7, UR10 ;  /* 0x0000000a07077c36 */ /* 0x000fe40008000000 */
[----:B------:R-:W-:Y:S01]  /*5e80*/  VIADD R4, R5, UR4 ;  /* 0x0000000405047c36 */ /* 0x000fe20008000000 */
[----:B------:R-:W-:Y:S01]  /*5e90*/  IADD3 R6, P0, PT, R13, R6, RZ ;  /* 0x000000060d067210 */ /* 0x000fe20007f1e0ff */
[----:B------:R-:W-:Y:S01]  /*5ea0*/  IMAD.MOV.U32 R5, RZ, RZ, RZ ;  /* 0x000000ffff057224 */ /* 0x000fe200078e00ff */
[----:B------:R-:W-:Y:S01]  /*5eb0*/  IADD3 R20, P3, PT, R21, R7, RZ ;  /* 0x0000000715147210 */ /* 0x000fe20007f7e0ff */
[----:B------:R-:W-:Y:S01]  /*5ec0*/  IMAD.IADD R9, R42, 0x1, R12 ;  /* 0x000000012a097824 */ /* 0x000fe200078e020c */
[----:B------:R-:W-:Y:S01]  /*5ed0*/  IADD3.X R13, PT, PT, RZ, RZ, RZ, P1, P2 ;  /* 0x000000ffff0d7210 */ /* 0x000fe20000fe44ff */
[----:B------:R-:W-:Y:S01]  /*5ee0*/  IMAD.X R7, RZ, RZ, RZ, P0 ;  /* 0x000000ffff077224 */ /* 0x000fe200000e06ff */
[----:B------:R-:W-:Y:S01]  /*5ef0*/  IADD3.X R21, PT, PT, RZ, RZ, RZ, P3, !PT ;  /* 0x000000ffff157210 */ /* 0x000fe20001ffe4ff */
[----:B------:R-:W-:Y:S01]  /*5f00*/  IMAD.WIDE.U32 R4, R8, 0x3d1, R4 ;  /* 0x000003d108047825 */ /* 0x000fe200078e0004 */
[----:B------:R-:W-:-:S03]  /*5f10*/  ISETP.GE.U32.AND P2, PT, R9, R42, PT ;  /* 0x0000002a0900720c */ /* 0x000fc60003f46070 */
[----:B------:R-:W-:Y:S01]  /*5f20*/  IMAD.WIDE.U32 R6, R29, R51, R6 ;  /* 0x000000331d067225 */ /* 0x000fe200078e0006 */
[----:B------:R-:W-:Y:S02]  /*5f30*/  IADD3 R36, P0, P1, R4, R13, R36 ;  /* 0x0000000d04247210 */ /* 0x000fe4000791e024 */
[----:B------:R-:W-:Y:S01]  /*5f40*/  SEL R13, RZ, 0x1, P2 ;  /* 0x00000001ff0d7807 */ /* 0x000fe20001000000 */
[----:B------:R-:W-:-:S03]  /*5f50*/  IMAD.WIDE.U32 R20, R71, R62, R20 ;  /* 0x0000003e47147225 */ /* 0x000fc600078e0014 */
[----:B------:R-:W-:Y:S01]  /*5f60*/  IADD3 R10, P3, P2, R10, R36, R13 ;  /* 0x000000240a0a7210 */ /* 0x000fe20007a7e00d */
[----:B------:R-:W-:Y:S01]  /*5f70*/  VIADD R37, R7, UR9 ;  /* 0x0000000907257c36 */ /* 0x000fe20008000000 */
[----:B------:R-:W-:Y:S01]  /*5f80*/  IADD3.X R7, PT, PT, RZ, RZ, RZ, P0, P1 ;  /* 0x000000ffff077210 */ /* 0x000fe200007e24ff */
[----:B------:R-:W-:Y:S02]  /*5f90*/  VIADD R4, R5, UR4 ;  /* 0x0000000405047c36 */ /* 0x000fe40008000000 */
[----:B------:R-:W-:Y:S01]  /*5fa0*/  IMAD.MOV.U32 R5, RZ, RZ, RZ ;  /* 0x000000ffff057224 */ /* 0x000fe200078e00ff */
[----:B------:R-:W-:Y:S01]  /*5fb0*/  IADD3 R36, P4, PT, R20, R37, RZ ;  /* 0x0000002514247210 */ /* 0x000fe20007f9e0ff */
[----:B------:R-:W-:Y:S02]  /*5fc0*/  IMAD.MOV.U32 R13, RZ, RZ, RZ ;  /* 0x000000ffff0d7224 */ /* 0x000fe400078e00ff */
[----:B------:R-:W-:-:S04]  /*5fd0*/  IMAD.WIDE.U32 R4, R16, 0x3d1, R4 ;  /* 0x000003d110047825 */ /* 0x000fc800078e0004 */
[----:B------:R-:W-:Y:S01]  /*5fe0*/  VIADD R12, R5, UR4 ;  /* 0x00000004050c7c36 */ /* 0x000fe20008000000 */
[----:B------:R-:W-:Y:S01]  /*5ff0*/  IADD3.X R5, PT, PT, RZ, RZ, RZ, P3, P2 ;  /* 0x000000ffff057210 */ /* 0x000fe20001fe44ff */
[----:B------:R-:W-:Y:S01]  /*6000*/  IMAD.X R37, RZ, RZ, RZ, P4 ;  /* 0x000000ffff257224 */ /* 0x000fe200020e06ff */
[----:B------:R-:W-:Y:S01]  /*6010*/  IADD3 R4, P4, P5, R4, R7, R26 ;  /* 0x0000000704047210 */ /* 0x000fe20007d9e01a */
[----:B------:R-:W-:-:S03]  /*6020*/  IMAD.WIDE.U32 R12, R6, 0x3d1, R12 ;  /* 0x000003d1060c7825 */ /* 0x000fc600078e000c */
[----:B------:R-:W-:Y:S01]  /*6030*/  IADD3 R8, P1, P0, R8, R5, R4 ;  /* 0x0000000508087210 */ /* 0x000fe2000783e004 */
[----:B------:R-:W-:Y:S01]  /*6040*/  IMAD.WIDE.U32 R36, R29, R52, R36 ;  /* 0x000000341d247225 */ /* 0x000fe200078e0024 */
[----:B------:R-:W-:Y:S02]  /*6050*/  IADD3.X R5, PT, PT, RZ, RZ, RZ, P4, P5 ;  /* 0x000000ffff057210 */ /* 0x000fe400027ea4ff */
[----:B------:R-:W-:Y:S01]  /*6060*/  IADD3 R4, PT, PT, R13, UR4, RZ ;  /* 0x000000040d047c10 */ /* 0x000fe2000fffe0ff */
[----:B------:R-:W-:Y:S01]  /*6070*/  VIADD R20, R37, UR10 ;  /* 0x0000000a25147c36 */ /* 0x000fe20008000000 */
[----:B------:R-:W-:Y:S01]  /*6080*/  IADD3 R12, P3, P4, R12, R5, R24 ;  /* 0x000000050c0c7210 */ /* 0x000fe20007c7e018 */
[----:B------:R-:W-:Y:S01]  /*6090*/  IMAD.MOV.U32 R5, RZ, RZ, RZ ;  /* 0x000000ffff057224 */ /* 0x000fe200078e00ff */
[----:B------:R-:W-:Y:S02]  /*60a0*/  IADD3.X R7, PT, PT, RZ, RZ, RZ, P1, P0 ;  /* 0x000000ffff077210 */ /* 0x000fe40000fe04ff */
[----:B------:R-:W-:Y:S01]  /*60b0*/  IADD3 R20, P2, PT, R21, R20, RZ ;  /* 0x0000001415147210 */ /* 0x000fe20007f5e0ff */
[----:B------:R-:W-:Y:S01]  /*60c0*/  IMAD.WIDE.U32 R4, R36, 0x3d1, R4 ;  /* 0x000003d124047825 */ /* 0x000fe200078e0004 */
[----:B------:R-:W-:-:S02]  /*60d0*/  IADD3.X R13, PT, PT, RZ, RZ, RZ, P3, P4 ;  /* 0x000000ffff0d7210 */ /* 0x000fc40001fe84ff */
[----:B------:R-:W-:Y:S01]  /*60e0*/  IADD3 R7, P3, P4, R16, R7, R12 ;  /* 0x0000000710077210 */ /* 0x000fe20007c7e00c */
[----:B------:R-:W-:Y:S01]  /*60f0*/  IMAD.X R21, RZ, RZ, RZ, P2 ;  /* 0x000000ffff157224 */ /* 0x000fe200010e06ff */
[----:B------:R-:W-:Y:S01]  /*6100*/  IADD3 R22, P0, P1, R4, R13, R22 ;  /* 0x0000000d04167210 */ /* 0x000fe2000791e016 */
[----:B------:R-:W-:Y:S01]  /*6110*/  VIADD R4, R5, UR4 ;  /* 0x0000000405047c36 */ /* 0x000fe20008000000 */
        /* <DEDUP_REMOVED lines=8> */
[----:B------:R-:W-:Y:S02]  /*61a0*/  VIADD R4, R5, UR4 ;  /* 0x0000000405047c36 */ /* 0x000fe40008000000 */
[----:B------:R-:W-:Y:S01]  /*61b0*/  IMAD.MOV.U32 R5, RZ, RZ, RZ ;  /* 0x000000ffff057224 */ /* 0x000fe200078e00ff */
[----:B------:R-:W-:Y:S02]  /*61c0*/  IADD3 R37, P2, P3, R36, R37, R18 ;  /* 0x0000002524257210 */ /* 0x000fe40007b5e012 */
[----:B------:R-:W-:Y:S01]  /*61d0*/  IADD3.X R15, PT, PT, RZ, RZ, RZ, P0, P1 ;  /* 0x000000ffff0f7210 */ /* 0x000fe200007e24ff */
[----:B------:R-:W-:Y:S01]  /*61e0*/  IMAD.WIDE.U32 R4, R21, 0x3d1, R4 ;  /* 0x000003d115047825 */ /* 0x000fe200078e0004 */
[----:B------:R-:W-:-:S03]  /*61f0*/  IADD3.X R13, PT, PT, RZ, RZ, RZ, P2, P3 ;  /* 0x000000ffff0d7210 */ /* 0x000fc600017e64ff */
[----:B------:R-:W-:Y:S01]  /*6200*/  VIADD R12, R5, UR4 ;  /* 0x00000004050c7c36 */ /* 0x000fe20008000000 */
[----:B------:R-:W-:-:S04]  /*6210*/  IADD3 R22, P0, P1, R4, R15, R14 ;  /* 0x0000000f04167210 */ /* 0x000fc8000791e00e */
[----:B------:R-:W-:Y:S02]  /*6220*/  IADD3 R22, P2, P3, R20, R13, R22 ;  /* 0x0000000d14167210 */ /* 0x000fe40007b5e016 */
[----:B------:R-:W-:Y:S02]  /*6230*/  IADD3.X R4, PT, PT, RZ, RZ, RZ, P0, P1 ;  /* 0x000000ffff047210 */ /* 0x000fe400007e24ff */
[----:B------:R-:W-:-:S04]  /*6240*/  IADD3.X R5, PT, PT, RZ, RZ, RZ, P2, P3 ;  /* 0x000000ffff057210 */ /* 0x000fc800017e64ff */
[----:B------:R-:W-:-:S04]  /*6250*/  IADD3 R5, P0, P1, R5, R12, R4 ;  /* 0x0000000c05057210 */ /* 0x000fc8000791e004 */
[----:B------:R-:W-:Y:S02]  /*6260*/  IADD3 R21, P2, PT, R21, R5, RZ ;  /* 0x0000000515157210 */ /* 0x000fe40007f5e0ff */
[----:B------:R-:W-:-:S03]  /*6270*/  IADD3.X R13, PT, PT, RZ, RZ, RZ, P0, P1 ;  /* 0x000000ffff0d7210 */ /* 0x000fc600007e24ff */
[----:B------:R-:W-:Y:S01]  /*6280*/  IMAD.WIDE.U32 R4, R21, 0x3d1, RZ ;  /* 0x000003d115047825 */ /* 0x000fe200078e00ff */
[----:B------:R-:W-:-:S03]  /*6290*/  IADD3.X R13, PT, PT, RZ, R13, RZ, P2, !PT ;  /* 0x0000000dff0d7210 */ /* 0x000fc600017fe4ff */
[----:B------:R-:W-:Y:S01]  /*62a0*/  VIADD R12, R5, UR4 ;  /* 0x00000004050c7c36 */ /* 0x000fe20008000000 */
[----:B------:R-:W-:Y:S01]  /*62b0*/  IADD3 R5, P0, PT, R11, R4, RZ ;  /* 0x000000040b057210 */ /* 0x000fe20007f1e0ff */
[----:B------:R-:W0:Y:S02]  /*62c0*/  LDCU UR4, c[0x3][URZ] ;  /* 0x00c00000ff0477ac */ /* 0x000e240008000800 */
[----:B------:R-:W-:Y:S02]  /*62d0*/  IMAD R4, R13, 0x3d1, R12 ;  /* 0x000003d10d047824 */ /* 0x000fe400078e020c */
[----:B------:R-:W-:Y:S02]  /*62e0*/  IMAD.X R20, RZ, RZ, RZ, P0 ;  /* 0x000000ffff147224 */ /* 0x000fe400000e06ff */
[----:B------:R-:W-:Y:S02]  /*62f0*/  IMAD.IADD R4, R21, 0x1, R4 ;  /* 0x0000000115047824 */ /* 0x000fe400078e0204 */
[----:B------:R-:W-:-:S03]  /*6300*/  IMAD.MOV.U32 R49, RZ, RZ, R5 ;  /* 0x000000ffff317224 */ /* 0x000fc600078e0005 */
[----:B------:R-:W-:-:S04]  /*6310*/  IADD3 R4, P0, P1, R4, R20, R9 ;  /* 0x0000001404047210 */ /* 0x000fc8000791e009 */
[----:B------:R-:W-:-:S04]  /*6320*/  IADD3.X R19, PT, PT, RZ, RZ, RZ, P0, P1 ;  /* 0x000000ffff137210 */ /* 0x000fc800007e24ff */
[----:B------:R-:W-:-:S04]  /*6330*/  IADD3 R18, P0, P1, R13, R19, R10 ;  /* 0x000000130d127210 */ /* 0x000fc8000791e00a */
[----:B------:R-:W-:-:S04]  /*6340*/  IADD3.X R17, PT, PT, RZ, RZ, RZ, P0, P1 ;  /* 0x000000ffff117210 */ /* 0x000fc800007e24ff */
[----:B------:R-:W-:-:S05]  /*6350*/  IADD3 R13, P0, PT, R17, R8, RZ ;  /* 0x00000008110d7210 */ /* 0x000fca0007f1e0ff */
[----:B------:R-:W-:-:S05]  /*6360*/  IMAD.X R16, RZ, RZ, RZ, P0 ;  /* 0x000000ffff107224 */ /* 0x000fca00000e06ff */
[----:B------:R-:W-:Y:S01]  /*6370*/  IADD3 R12, P0, PT, R16, R7, RZ ;  /* 0x00000007100c7210 */ /* 0x000fe20007f1e0ff */
[----:B------:R-:W-:-:S04]  /*6380*/  IMAD.MOV.U32 R7, RZ, RZ, RZ ;  /* 0x000000ffff077224 */ /* 0x000fc800078e00ff */
[----:B------:R-:W-:-:S05]  /*6390*/  IMAD.X R15, RZ, RZ, RZ, P0 ;  /* 0x000000ffff0f7224 */ /* 0x000fca00000e06ff */
[----:B------:R-:W-:Y:S01]  /*63a0*/  IADD3 R11, P0, PT, R15, R6, RZ ;  /* 0x000000060f0b7210 */ /* 0x000fe20007f1e0ff */
[----:B0-----:R-:W-:-:S04]  /*63b0*/  IMAD.U32 R6, RZ, RZ, UR4 ;  /* 0x00000004ff067e24 */ /* 0x001fc8000f8e00ff */
[----:B------:R-:W-:-:S05]  /*63c0*/  IMAD.X R14, RZ, RZ, RZ, P0 ;  /* 0x000000ffff0e7224 */ /* 0x000fca00000e06ff */
[----:B------:R-:W-:-:S04]  /*63d0*/  IADD3 R10, P0, PT, R14, R37, RZ ;  /* 0x000000250e0a7210 */ /* 0x000fc80007f1e0ff */
[----:B------:R-:W-:-:S05]  /*63e0*/  IADD3.X R25, PT, PT, RZ, RZ, RZ, P0, !PT ;  /* 0x000000ffff197210 */ /* 0x000fca00007fe4ff */
[----:B------:R-:W-:Y:S02]  /*63f0*/  IMAD.IADD R9, R25, 0x1, R22 ;  /* 0x0000000119097824 */ /* 0x000fe400078e0216 */
[----:B------:R-:W-:-:S03]  /*6400*/  IMAD.MOV.U32 R22, RZ, RZ, R4 ;  /* 0x000000ffff167224 */ /* 0x000fc600078e0004 */
[----:B------:R-:W-:-:S13]  /*6410*/  ISETP.GE.U32.AND P0, PT, R9, R40, PT ;  /* 0x000000280900720c */ /* 0x000fda0003f06070 */
[----:B------:R-:W-:Y:S05]  /*6420*/  @!P0 BRA `(.L_x_203) ;  /* 0x0000000400188947 */ /* 0x000fea0003800000 */
[----:B------:R-:W0:Y:S01]  /*6430*/  LDC R40, c[0x3][0x1c] ;  /* 0x00c00700ff287b82 */ /* 0x000e220000000800 */
[----:B------:R-:W-:Y:S01]  /*6440*/  IMAD.MOV.U32 R8, RZ, RZ, R18 ;  /* 0x000000ffff087224 */ /* 0x000fe200078e0012 */
[----:B------:R-:W-:Y:S01]  /*6450*/  MOV R23, R11 ;  /* 0x0000000b00177202 */ /* 0x000fe20000000f00 */
[----:B------:R-:W-:Y:S02]  /*6460*/  IMAD.MOV.U32 R21, RZ, RZ, R13 ;  /* 0x000000ffff157224 */ /* 0x000fe400078e000d */
[----:B------:R-:W-:Y:S02]  /*6470*/  IMAD.MOV.U32 R24, RZ, RZ, R12 ;  /* 0x000000ffff187224 */ /* 0x000fe400078e000c */
[----:B------:R-:W-:-:S07]  /*6480*/  IMAD.MOV.U32 R26, RZ, RZ, R10 ;  /* 0x000000ffff1a7224 */ /* 0x000fce00078e000a */
.L_x_206:
        /* <DEDUP_REMOVED lines=26> */
[----:B------:R-:W-:Y:S02]  /*6630*/  ISETP.GT.U32.AND P0, PT, R6, R49, PT ;  /* 0x000000310600720c */ /* 0x000fe40003f04070 */
[----:B------:R-:W-:Y:S02]  /*6640*/  ISETP.GE.U32.AND P1, PT, R45, R8, PT ;  /* 0x000000082d00720c */ /* 0x000fe40003f26070 */
[----:B------:R-:W-:-:S04]  /*6650*/  ISETP.GE.U32.AND P0, PT, R41, R4, P0 ;  /* 0x000000042900720c */ /* 0x000fc80000706070 */
[----:B------:R-:W-:-:S13]  /*6660*/  ISETP.GT.U32.OR P0, PT, R41, R4, P0 ;  /* 0x000000042900720c */ /* 0x000fda0000704470 */
[----:B------:R-:W-:Y:S05]  /*6670*/  @P0 BREAK.RELIABLE P1, B5 ;  /* 0x0000000000050942 */ /* 0x000fea0000800100 */
[----:B------:R-:W-:Y:S05]  /*6680*/  @P0 BRA P1, `(.L_x_203) ;  /* 0x0000000000800947 */ /* 0x000fea0000800000 */
.L_x_205:
[----:B------:R-:W-:Y:S05]  /*6690*/  BSYNC.RELIABLE B5 ;  /* 0x0000000000057941 */ /* 0x000fea0003800100 */
.L_x_204:
[----:B------:R-:W-:-:S05]  /*66a0*/  IADD3 R5, P0, PT, -R6, R5, RZ ;  /* 0x0000000506057210 */ /* 0x000fca0007f1e1ff */
[----:B------:R-:W-:Y:S02]  /*66b0*/  IMAD.X R20, RZ, RZ, ~R7, P0 ;  /* 0x000000ffff147224 */ /* 0x000fe400000e0e07 */
        /* <DEDUP_REMOVED lines=29> */
.L_x_203:
[----:B------:R-:W-:Y:S05]  /*6890*/  BSYNC.RECONVERGENT B4 ;  /* 0x0000000000047941 */ /* 0x000fea0003800200 */
.L_x_202:
[C---:B------:R-:W-:Y:S01]  /*68a0*/  SHF.L.U64.HI R4, R10.reuse, 0x1, R25 ;  /* 0x000000010a047819 */ /* 0x040fe20000010219 */
[----:B------:R-:W-:Y:S01]  /*68b0*/  IMAD.SHL.U32 R10, R10, 0x2, RZ ;  /* 0x000000020a0a7824 */ /* 0x000fe200078e00ff */
[----:B------:R-:W-:Y:S01]  /*68c0*/  SHF.R.U64 R23, R5, 0x1f, R20 ;  /* 0x0000001f05177819 */ /* 0x000fe20000001214 */
[----:B------:R-:W-:Y:S01]  /*68d0*/  IMAD.MOV.U32 R5, RZ, RZ, RZ ;  /* 0x000000ffff057224 */ /* 0x000fe200078e00ff */
[----:B------:R-:W-:Y:S01]  /*68e0*/  LOP3.LUT R4, R4, 0x1, RZ, 0xc0, !PT ;  /* 0x0000000104047812 */ /* 0x000fe200078ec0ff */
[----:B------:R-:W-:Y:S01]  /*68f0*/  IMAD.SHL.U32 R20, R22, 0x2, RZ ;  /* 0x0000000216147824 */ /* 0x000fe200078e00ff */
[C---:B------:R-:W-:Y:S01]  /*6900*/  SHF.L.U64.HI R17, R18.reuse, 0x1, R17 ;  /* 0x0000000112117819 */ /* 0x040fe20000010211 */
[----:B------:R-:W-:Y:S01]  /*6910*/  IMAD.SHL.U32 R18, R18, 0x2, RZ ;  /* 0x0000000212127824 */ /* 0x000fe200078e00ff */
[----:B------:R-:W-:Y:S01]  /*6920*/  SHF.L.U64.HI R21, R22, 0x1, R19 ;  /* 0x0000000116157819 */ /* 0x000fe20000010213 */
[----:B------:R-:W-:Y:S01]  /*6930*/  IMAD.WIDE.U32 R8, R9, 0x2, R4 ;  /* 0x0000000209087825 */ /* 0x000fe200078e0004 */
[----:B------:R-:W-:Y:S01]  /*6940*/  SHF.L.U64.HI R24, R13, 0x1, R16 ;  /* 0x000000010d187819 */ /* 0x000fe20000010210 */
[----:B------:R-:W-:Y:S01]  /*6950*/  BSSY.RECONVERGENT B4, `(.L_x_207) ;  /* 0x0000053000047945 */ /* 0x000fe20003800200 */
[----:B------:R-:W-:Y:S01]  /*6960*/  SHF.L.U64.HI R22, R11, 0x1, R14 ;  /* 0x000000010b167819 */ /* 0x000fe2000001020e */
[----:B------:R-:W-:Y:S01]  /*6970*/  IMAD.SHL.U32 R13, R13, 0x2, RZ ;  /* 0x000000020d0d7824 */ /* 0x000fe200078e00ff */
[----:B------:R-:W-:Y:S01]  /*6980*/  ISETP.GT.U32.AND P0, PT, R8, -0x1, PT ;  /* 0xffffffff0800780c */ /* 0x000fe20003f04070 */
[----:B------:R-:W-:Y:S01]  /*6990*/  BSSY.RELIABLE B5, `(.L_x_208) ;  /* 0x0000038000057945 */ /* 0x000fe20003800100 */
[C---:B------:R-:W-:Y:S01]  /*69a0*/  SHF.L.U64.HI R19, R12.reuse, 0x1, R15 ;  /* 0x000000010c137819 */ /* 0x040fe2000001020f */
[----:B------:R-:W-:Y:S01]  /*69b0*/  IMAD.SHL.U32 R12, R12, 0x2, RZ ;  /* 0x000000020c0c7824 */ /* 0x000fe200078e00ff */
[----:B------:R-:W-:Y:S01]  /*69c0*/  ISETP.GT.U32.AND.EX P0, PT, R9, RZ, PT, P0 ;  /* 0x000000ff0900720c */ /* 0x000fe20003f04100 */
[----:B------:R-:W-:Y:S01]  /*69d0*/  IMAD.SHL.U32 R49, R49, 0x2, RZ ;  /* 0x0000000231317824 */ /* 0x000fe200078e00ff */
[----:B------:R-:W-:-:S02]  /*69e0*/  LOP3.LUT R14, R17, 0x1, RZ, 0xc0, !PT ;  /* 0x00000001110e7812 */ /* 0x000fc400078ec0ff */
[----:B------:R-:W-:Y:S02]  /*69f0*/  LOP3.LUT R15, R21, 0x1, RZ, 0xc0, !PT ;  /* 0x00000001150f7812 */ /* 0x000fe400078ec0ff */
[----:B------:R-:W-:Y:S02]  /*6a00*/  SHF.L.U32 R11, R11, 0x1, RZ ;  /* 0x000000010b0b7819 */ /* 0x000fe400000006ff */
[----:B------:R-:W-:Y:S02]  /*6a10*/  LOP3.LUT R19, R19, 0x1, RZ, 0xc0, !PT ;  /* 0x0000000113137812 */ /* 0x000fe400078ec0ff */
[----:B------:R-:W-:Y:S02]  /*6a20*/  LOP3.LUT R21, R14, 0xfffffffe, R13, 0xf8, !PT ;  /* 0xfffffffe0e157812 */ /* 0x000fe400078ef80d */
[----:B------:R-:W-:Y:S02]  /*6a30*/  LOP3.LUT R23, R23, 0x1, RZ, 0xc0, !PT ;  /* 0x0000000117177812 */ /* 0x000fe400078ec0ff */
[----:B------:R-:W-:-:S02]  /*6a40*/  LOP3.LUT R24, R24, 0x1, RZ, 0xc0, !PT ;  /* 0x0000000118187812 */ /* 0x000fc400078ec0ff */
[----:B------:R-:W-:Y:S02]  /*6a50*/  LOP3.LUT R22, R22, 0x1, RZ, 0xc0, !PT ;  /* 0x0000000116167812 */ /* 0x000fe400078ec0ff */
[----:B------:R-:W-:Y:S01]  /*6a60*/  LOP3.LUT R9, R19, 0xfffffffe, R11, 0xf8, !PT ;  /* 0xfffffffe13097812 */ /* 0x000fe200078ef80b */
[----:B------:R-:W-:Y:S01]  /*6a70*/  IMAD.MOV.U32 R11, RZ, RZ, R21 ;  /* 0x000000ffff0b7224 */ /* 0x000fe200078e0015 */
[----:B------:R-:W-:Y:S02]  /*6a80*/  LOP3.LUT R20, R23, 0xfffffffe, R20, 0xf8, !PT ;  /* 0xfffffffe17147812 */ /* 0x000fe400078ef814 */
[----:B------:R-:W-:Y:S02]  /*6a90*/  LOP3.LUT R16, R15, 0xfffffffe, R18, 0xf8, !PT ;  /* 0xfffffffe0f107812 */ /* 0x000fe400078ef812 */
[----:B------:R-:W-:Y:S02]  /*6aa0*/  LOP3.LUT R12, R24, 0xfffffffe, R12, 0xf8, !PT ;  /* 0xfffffffe180c7812 */ /* 0x000fe400078ef80c */
[----:B------:R-:W-:Y:S01]  /*6ab0*/  LOP3.LUT R10, R22, 0xfffffffe, R10, 0xf8, !PT ;  /* 0xfffffffe160a7812 */ /* 0x000fe200078ef80a */
[----:B------:R-:W-:Y:S06]  /*6ac0*/  @P0 BRA `(.L_x_209) ;  /* 0x0000000000900947 */ /* 0x000fec0003800000 */
[----:B------:R-:W-:Y:S01]  /*6ad0*/  ISETP.GE.U32.AND P0, PT, R8, R40, PT ;  /* 0x000000280800720c */ /* 0x000fe20003f06070 */
[----:B------:R-:W-:Y:S02]  /*6ae0*/  IMAD.MOV.U32 R17, RZ, RZ, R15 ;  /* 0x000000ffff117224 */ /* 0x000fe400078e000f */
[----:B------:R-:W-:-:S10]  /*6af0*/  IMAD.MOV.U32 R13, RZ, RZ, R14 ;  /* 0x000000ffff0d7224 */ /* 0x000fd400078e000e */
[----:B------:R-:W-:Y:S05]  /*6b00*/  @!P0 BREAK.RELIABLE B5 ;  /* 0x0000000000058942 */ /* 0x000fea0003800100 */
[----:B------:R-:W-:Y:S05]  /*6b10*/  @!P0 BRA `(.L_x_210) ;  /* 0x0000000000d88947 */ /* 0x000fea0003800000 */
[----:B------:R-:W-:-:S13]  /*6b20*/  ISETP.GT.U32.AND P0, PT, R8, R40, PT ;  /* 0x000000280800720c */ /* 0x000fda0003f04070 */
        /* <DEDUP_REMOVED lines=24> */
[----:B------:R-:W-:Y:S02]  /*6cb0*/  ISETP.GE.U32.AND P0, PT, R49, R6, PT ;  /* 0x000000063100720c */ /* 0x000fe40003f06070 */
[----:B------:R-:W-:Y:S02]  /*6cc0*/  ISETP.GE.U32.AND P1, PT, R45, R16, PT ;  /* 0x000000102d00720c */ /* 0x000fe40003f26070 */
[----:B------:R-:W-:-:S04]  /*6cd0*/  ISETP.GE.U32.AND P0, PT, R41, R20, !P0 ;  /* 0x000000142900720c */ /* 0x000fc80004706070 */
[----:B------:R-:W-:-:S13]  /*6ce0*/  ISETP.GT.U32.OR P0, PT, R41, R20, P0 ;  /* 0x000000142900720c */ /* 0x000fda0000704470 */
[----:B------:R-:W-:Y:S05]  /*6cf0*/  @P0 BREAK.RELIABLE P1, B5 ;  /* 0x0000000000050942 */ /* 0x000fea0000800100 */
[----:B------:R-:W-:Y:S05]  /*6d00*/  @P0 BRA P1, `(.L_x_210) ;  /* 0x00000000005c0947 */ /* 0x000fea0000800000 */
.L_x_209:
[----:B------:R-:W-:Y:S05]  /*6d10*/  BSYNC.RELIABLE B5 ;  /* 0x0000000000057941 */ /* 0x000fea0003800100 */
.L_x_208:
        /* <DEDUP_REMOVED lines=22> */
.L_x_210:
[----:B------:R-:W-:Y:S05]  /*6e80*/  BSYNC.RECONVERGENT B4 ;  /* 0x0000000000047941 */ /* 0x000fea0003800200 */
.L_x_207:
[----:B------:R-:W-:Y:S01]  /*6e90*/  IMAD.SHL.U32 R18, R20, 0x2, RZ ;  /* 0x0000000214127824 */ /* 0x000fe200078e00ff */
[C---:B------:R-:W-:Y:S01]  /*6ea0*/  SHF.L.U64.HI R4, R10.reuse, 0x1, R4 ;  /* 0x000000010a047819 */ /* 0x040fe20000010204 */
[----:B------:R-:W-:Y:S01]  /*6eb0*/  IMAD.SHL.U32 R10, R10, 0x2, RZ ;  /* 0x000000020a0a7824 */ /* 0x000fe200078e00ff */
[----:B------:R-:W-:Y:S01]  /*6ec0*/  SHF.R.U32.HI R5, RZ, 0x1f, R49 ;  /* 0x0000001fff057819 */ /* 0x000fe20000011631 */
[----:B------:R-:W-:Y:S01]  /*6ed0*/  BSSY.RECONVERGENT B4, `(.L_x_211) ;  /* 0x0000057000047945 */ /* 0x000fe20003800200 */
[----:B------:R-:W-:-:S03]  /*6ee0*/  LOP3.LUT R4, R4, 0x1, RZ, 0xc0, !PT ;  /* 0x0000000104047812 */ /* 0x000fc600078ec0ff */
[----:B------:R-:W-:Y:S01]  /*6ef0*/  BSSY.RELIABLE B5, `(.L_x_212) ;  /* 0x000003e000057945 */ /* 0x000fe20003800100 */
[----:B------:R-:W-:Y:S01]  /*6f00*/  LOP3.LUT R48, R5, 0xfffffffe, R18, 0xf8, !PT ;  /* 0xfffffffe05307812 */ /* 0x000fe200078ef812 */
[----:B------:R-:W-:Y:S01]  /*6f10*/  IMAD.MOV.U32 R5, RZ, RZ, RZ ;  /* 0x000000ffff057224 */ /* 0x000fe200078e00ff */
[C---:B------:R-:W-:Y:S01]  /*6f20*/  SHF.L.U64.HI R14, R16.reuse, 0x1, R13 ;  /* 0x00000001100e7819 */ /* 0x040fe2000001020d */
[----:B------:R-:W-:Y:S01]  /*6f30*/  IMAD.SHL.U32 R16, R16, 0x2, RZ ;  /* 0x0000000210107824 */ /* 0x000fe200078e00ff */
[C---:B------:R-:W-:Y:S01]  /*6f40*/  SHF.L.U32 R13, R11.reuse, 0x1, RZ ;  /* 0x000000010b0d7819 */ /* 0x040fe200000006ff */
[----:B------:R-:W-:Y:S01]  /*6f50*/  IMAD.WIDE.U32 R4, R8, 0x2, R4 ;  /* 0x0000000208047825 */ /* 0x000fe200078e0004 */
[----:B------:R-:W-:Y:S02]  /*6f60*/  LOP3.LUT R14, R14, 0x1, RZ, 0xc0, !PT ;  /* 0x000000010e0e7812 */ /* 0x000fe400078ec0ff */
[----:B------:R-:W-:Y:S01]  /*6f70*/  SHF.L.U64.HI R15, R11, 0x1, R24 ;  /* 0x000000010b0f7819 */ /* 0x000fe20000010218 */
[----:B------:R-:W-:Y:S01]  /*6f80*/  IMAD.SHL.U32 R8, R9, 0x2, RZ ;  /* 0x0000000209087824 */ /* 0x000fe200078e00ff */
[----:B------:R-:W-:Y:S01]  /*6f90*/  ISETP.GT.U32.AND P0, PT, R4, -0x1, PT ;  /* 0xffffffff0400780c */ /* 0x000fe20003f04070 */
[----:B------:R-:W-:Y:S01]  /*6fa0*/  IMAD.MOV.U32 R75, RZ, RZ, R4 ;  /* 0x000000ffff4b7224 */ /* 0x000fe200078e0004 */
[----:B------:R-:W-:Y:S01]  /*6fb0*/  LOP3.LUT R81, R14, 0xfffffffe, R13, 0xf8, !PT ;  /* 0xfffffffe0e517812 */ /* 0x000fe200078ef80d */
[----:B------:R-:W-:Y:S01]  /*6fc0*/  IMAD.SHL.U32 R49, R49, 0x2, RZ ;  /* 0x0000000231317824 */ /* 0x000fe200078e00ff */
[----:B------:R-:W-:-:S02]  /*6fd0*/  ISETP.GT.U32.AND.EX P0, PT, R5, RZ, PT, P0 ;  /* 0x000000ff0500720c */ /* 0x000fc40003f04100 */
[----:B------:R-:W-:Y:S02]  /*6fe0*/  SHF.L.U64.HI R17, R20, 0x1, R17 ;  /* 0x0000000114117819 */ /* 0x000fe40000010211 */
[C---:B------:R-:W-:Y:S01]  /*6ff0*/  SHF.L.U64.HI R13, R12.reuse, 0x1, R19 ;  /* 0x000000010c0d7819 */ /* 0x040fe20000010213 */
[----:B------:R-:W-:Y:S01]  /*7000*/  IMAD.SHL.U32 R12, R12, 0x2, RZ ;  /* 0x000000020c0c7824 */ /* 0x000fe200078e00ff */
[----:B------:R-:W-:Y:S02]  /*7010*/  SHF.L.U64.HI R11, R9, 0x1, R22 ;  /* 0x00000001090b7819 */ /* 0x000fe40000010216 */
[----:B------:R-:W-:Y:S02]  /*7020*/  LOP3.LUT R17, R17, 0x1, RZ, 0xc0, !PT ;  /* 0x0000000111117812 */ /* 0x000fe400078ec0ff */
[----:B------:R-:W-:Y:S02]  /*7030*/  LOP3.LUT R15, R15, 0x1, RZ, 0xc0, !PT ;  /* 0x000000010f0f7812 */ /* 0x000fe400078ec0ff */
[----:B------:R-:W-:-:S02]  /*7040*/  LOP3.LUT R13, R13, 0x1, RZ, 0xc0, !PT ;  /* 0x000000010d0d7812 */ /* 0x000fc400078ec0ff */
[----:B------:R-:W-:Y:S02]  /*7050*/  LOP3.LUT R9, R11, 0x1, RZ, 0xc0, !PT ;  /* 0x000000010b097812 */ /* 0x000fe400078ec0ff */
[----:B------:R-:W-:Y:S02]  /*7060*/  LOP3.LUT R47, R17, 0xfffffffe, R16, 0xf8, !PT ;  /* 0xfffffffe112f7812 */ /* 0x000fe400078ef810 */
[----:B------:R-:W-:Y:S02]  /*7070*/  LOP3.LUT R23, R15, 0xfffffffe, R12, 0xf8, !PT ;  /* 0xfffffffe0f177812 */ /* 0x000fe400078ef80c */
[----:B------:R-:W-:Y:S02]  /*7080*/  LOP3.LUT R46, R13, 0xfffffffe, R8, 0xf8, !PT ;  /* 0xfffffffe0d2e7812 */ /* 0x000fe400078ef808 */
[----:B------:R-:W-:Y:S01]  /*7090*/  LOP3.LUT R22, R9, 0xfffffffe, R10, 0xf8, !PT ;  /* 0xfffffffe09167812 */ /* 0x000fe200078ef80a */
[----:B------:R-:W-:Y:S06]  /*70a0*/  @P0 BRA `(.L_x_213) ;  /* 0x0000000000880947 */ /* 0x000fec0003800000 */
[----:B------:R-:W-:-:S13]  /*70b0*/  ISETP.GE.U32.AND P0, PT, R75, R40, PT ;  /* 0x000000284b00720c */ /* 0x000fda0003f06070 */
        /* <DEDUP_REMOVED lines=33> */
.L_x_213:
[----:B------:R-:W-:Y:S05]  /*72d0*/  BSYNC.RELIABLE B5 ;  /* 0x0000000000057941 */ /* 0x000fea0003800100 */
.L_x_212:
        /* <DEDUP_REMOVED lines=22> */
.L_x_214:
[----:B------:R-:W-:Y:S05]  /*7440*/  BSYNC.RECONVERGENT B4 ;  /* 0x0000000000047941 */ /* 0x000fea0003800200 */
.L_x_211:
[----:B------:R-:W-:Y:S01]  /*7450*/  IMAD.WIDE.U32 R42, R30, R30, RZ ;  /* 0x0000001e1e2a7225 */ /* 0x000fe200078e00ff */
[----:B------:R-:W-:Y:S01]  /*7460*/  UMOV UR4, URZ ;  /* 0x000000ff00047c82 */ /* 0x000fe20008000000 */
[----:B------:R-:W-:Y:S02]  /*7470*/  BSSY.RECONVERGENT B4, `(.L_x_215) ;  /* 0x000014d000047945 */ /* 0x000fe40003800200 */
[----:B------:R-:W-:Y:S01]  /*7480*/  IMAD.MOV.U32 R37, RZ, RZ, RZ ;  /* 0x000000ffff257224 */ /* 0x000fe200078e00ff */
[----:B------:R-:W-:Y:S01]  /*7490*/  MOV R36, R43 ;  /* 0x0000002b00247202 */ /* 0x000fe20000000f00 */
[----:B------:R-:W-:-:S04]  /*74a0*/  IMAD.MOV.U32 R21, RZ, RZ, RZ ;  /* 0x000000ffff157224 */ /* 0x000fc800078e00ff */
[----:B------:R-:W-:-:S04]  /*74b0*/  IMAD.WIDE.U32 R36, R30, R50, R36 ;  /* 0x000000321e247225 */ /* 0x000fc800078e0024 */
[----:B------:R-:W-:Y:S02]  /*74c0*/  IMAD.MOV.U32 R20, RZ, RZ, R37 ;  /* 0x000000ffff147224 */ /* 0x000fe400078e0025 */
[----:B------:R-:W-:Y:S02]  /*74d0*/  IMAD.MOV.U32 R37, RZ, RZ, RZ ;  /* 0x000000ffff257224 */ /* 0x000fe400078e00ff */
[----:B------:R-:W-:-:S04]  /*74e0*/  IMAD.WIDE.U32 R20, R30, R64, R20 ;  /* 0x000000401e147225 */ /* 0x000fc800078e0014 */
[----:B------:R-:W-:-:S05]  /*74f0*/  IMAD.WIDE.U32 R36, R30, R50, R36 ;  /* 0x000000321e247225 */ /* 0x000fca00078e0024 */
[----:B------:R-:W-:Y:S01]  /*7500*/  IADD3 R26, P0, PT, R20, R37, RZ ;  /* 0x00000025141a7210 */ /* 0x000fe20007f1e0ff */
[----:B------:R-:W-:Y:S02]  /*7510*/  IMAD.MOV.U32 R20, RZ, RZ, R21 ;  /* 0x000000ffff147224 */ /* 0x000fe400078e0015 */
[----:B------:R-:W-:Y:S02]  /*7520*/  IMAD.MOV.U32 R21, RZ, RZ, RZ ;  /* 0x000000ffff157224 */ /* 0x000fe400078e00ff */
[----:B------:R-:W-:Y:S02]  /*7530*/  IMAD.X R27, RZ, RZ, RZ, P0 ;  /* 0x000000ffff1b7224 */ /* 0x000fe400000e06ff */
[----:B------:R-:W-:-:S04]  /*7540*/  IMAD.WIDE.U32 R20, R30, R65, R20 ;  /* 0x000000411e147225 */ /* 0x000fc800078e0014 */
[----:B------:R-:W-:-:S05]  /*7550*/  IMAD.WIDE.U32 R26, R50, R50, R26 ;  /* 0x00000032321a7225 */ /* 0x000fca00078e001a */
[----:B------:R-:W-:Y:S01]  /*7560*/  IADD3 R24, P0, PT, R20, R27, RZ ;  /* 0x0000001b14187210 */ /* 0x000fe20007f1e0ff */
[----:B------:R-:W-:Y:S02]  /*7570*/  IMAD.MOV.U32 R20, RZ, RZ, R21 ;  /* 0x000000ffff147224 */ /* 0x000fe400078e0015 */
[----:B------:R-:W-:Y:S01]  /*7580*/  IMAD.MOV.U32 R21, RZ, RZ, RZ ;  /* 0x000000ffff157224 */ /* 0x000fe200078e00ff */
[----:B------:R-:W-:Y:S01]  /*7590*/  IADD3.X R25, PT, PT, RZ, RZ, RZ, P0, !PT ;  /* 0x000000ffff197210 */ /* 0x000fe200007fe4ff */
[----:B------:R-:W-:Y:S02]  /*75a0*/  IMAD.MOV.U32 R27, RZ, RZ, RZ ;  /* 0x000000ffff1b7224 */ /* 0x000fe400078e00ff */
        /* <DEDUP_REMOVED lines=128> */
[----:B------:R-:W-:-:S04]  /*7db0*/  IADD3 R10, P2, PT, R10, R13, RZ ;  /* 0x0000000d0a0a7210 */ /* 0x000fc80007f5e0ff */
        /* <DEDUP_REMOVED lines=9> */
[----:B------:R-:W-:Y:S01]  /*7e50*/  IMAD.WIDE.U32 R8, R12, 0x3d1, RZ ;  /* 0x000003d10c087825 */ /* 0x000fe200078e00ff */
[----:B------:R-:W-:Y:S02]  /*7e60*/  IADD3 R86, P0, PT, R86, R11, RZ ;  /* 0x0000000b56567210 */ /* 0x000fe40007f1e0ff */
[----:B------:R-:W-:Y:S01]  /*7e70*/  IADD3 R88, P2, PT, R88, R87, RZ ;  /* 0x0000005758587210 */ /* 0x000fe20007f5e0ff */
[----:B------:R-:W-:Y:S02]  /*7e80*/  IMAD.IADD R5, R42, 0x1, R8 ;  /* 0x000000012a057824 */ /* 0x000fe400078e0208 */
[----:B------:R-:W-:Y:S01]  /*7e90*/  IMAD.X R87, RZ, RZ, RZ, P0 ;  /* 0x000000ffff577224 */ /* 0x000fe200000e06ff */
[----:B------:R-:W-:Y:S01]  /*7ea0*/  IADD3.X R89, PT, PT, RZ, RZ, RZ, P2, !PT ;  /* 0x000000ffff597210 */ /* 0x000fe200017fe4ff */
[----:B------:R-:W-:Y:S01]  /*7eb0*/  IMAD.X R21, RZ, RZ, RZ, P1 ;  /* 0x000000ffff157224 */ /* 0x000fe200008e06ff */
[----:B------:R-:W-:Y:S01]  /*7ec0*/  ISETP.GE.U32.AND P0, PT, R5, R42, PT ;  /* 0x0000002a0500720c */ /* 0x000fe20003f06070 */
[----:B------:R-:W-:-:S03]  /*7ed0*/  IMAD.WIDE.U32 R86, R65, R29, R86 ;  /* 0x0000001d41567225 */ /* 0x000fc600078e0056 */
[----:B------:R-:W-:Y:S01]  /*7ee0*/  SEL R11, RZ, 0x1, P0 ;  /* 0x00000001ff0b7807 */ /* 0x000fe20000000000 */
[----:B------:R-:W-:-:S04]  /*7ef0*/  IMAD.WIDE.U32 R88, R63, R62, R88 ;  /* 0x0000003e3f587225 */ /* 0x000fc800078e0058 */
[----:B------:R-:W-:Y:S01]  /*7f00*/  IMAD.WIDE.U32 R20, R63, R29, R20 ;  /* 0x0000001d3f147225 */ /* 0x000fe200078e0014 */
[----:B------:R-:W-:-:S03]  /*7f10*/  IADD3 R42, P1, PT, R88, R87, RZ ;  /* 0x00000057582a7210 */ /* 0x000fc60007f3e0ff */
[----:B------:R-:W-:Y:S01]  /*7f20*/  VIADD R8, R9, UR4 ;  /* 0x0000000409087c36 */ /* 0x000fe20008000000 */
[----:B------:R-:W-:Y:S01]  /*7f30*/  IADD3 R88, P0, PT, R20, R89, RZ ;  /* 0x0000005914587210 */ /* 0x000fe20007f1e0ff */
[----:B------:R-:W-:Y:S02]  /*7f40*/  IMAD.MOV.U32 R9, RZ, RZ, RZ ;  /* 0x000000ffff097224 */ /* 0x000fe400078e00ff */
[----:B------:R-:W-:Y:S02]  /*7f50*/  IMAD.X R43, RZ, RZ, RZ, P1 ;  /* 0x000000ffff2b7224 */ /* 0x000fe400008e06ff */
[----:B------:R-:W-:-:S04]  /*7f60*/  IMAD.WIDE.U32 R8, R10, 0x3d1, R8 ;  /* 0x000003d10a087825 */ /* 0x000fc800078e0008 */
[----:B------:R-:W-:Y:S01]  /*7f70*/  IMAD.X R89, RZ, RZ, RZ, P0 ;  /* 0x000000ffff597224 */ /* 0x000fe200000e06ff */
[----:B------:R-:W-:Y:S01]  /*7f80*/  IADD3 R36, P2, P3, R8, R36, R11 ;  /* 0x0000002408247210 */ /* 0x000fe20007b5e00b */
[----:B------:R-:W-:-:S03]  /*7f90*/  IMAD.WIDE.U32 R42, R61, R29, R42 ;  /* 0x0000001d3d2a7225 */ /* 0x000fc600078e002a */
[----:B------:R-:W-:Y:S01]  /*7fa0*/  IADD3.X R15, PT, PT, RZ, RZ, RZ, P2, P3 ;  /* 0x000000ffff0f7210 */ /* 0x000fe200017e64ff */
[----:B------:R-:W-:-:S04]  /*7fb0*/  IMAD.WIDE.U32 R88, R62, R62, R88 ;  /* 0x0000003e3e587225 */ /* 0x000fc800078e0058 */
[----:B------:R-:W-:Y:S01]  /*7fc0*/  VIADD R8, R9, UR4 ;  /* 0x0000000409087c36 */ /* 0x000fe20008000000 */
[----:B------:R-:W-:Y:S01]  /*7fd0*/  IADD3 R20, P3, PT, R21, R89, RZ ;  /* 0x0000005915147210 */ /* 0x000fe20007f7e0ff */
[----:B------:R-:W-:Y:S01]  /*7fe0*/  IMAD.IADD R11, R12, 0x1, R36 ;  /* 0x000000010c0b7824 */ /* 0x000fe200078e0224 */
[----:B------:R-:W-:Y:S01]  /*7ff0*/  IADD3 R12, P0, PT, R88, R43, RZ ;  /* 0x0000002b580c7210 */ /* 0x000fe20007f1e0ff */
[----:B------:R-:W-:Y:S02]  /*8000*/  IMAD.MOV.U32 R9, RZ, RZ, RZ ;  /* 0x000000ffff097224 */ /* 0x000fe400078e00ff */
[----:B------:R-:W-:Y:S01]  /*8010*/  IMAD.X R21, RZ, RZ, RZ, P3 ;  /* 0x000000ffff157224 */ /* 0x000fe200018e06ff */
[----:B------:R-:W-:Y:S01]  /*8020*/  IADD3.X R13, PT, PT, RZ, RZ, RZ, P0, !PT ;  /* 0x000000ffff0d7210 */ /* 0x000fe200007fe4ff */
[----:B------:R-:W-:Y:S01]  /*8030*/  IMAD.WIDE.U32 R8, R86, 0x3d1, R8 ;  /* 0x000003d156087825 */ /* 0x000fe200078e0008 */
[----:B------:R-:W-:-:S03]  /*8040*/  ISETP.GE.U32.AND P2, PT, R11, R36, PT ;  /* 0x000000240b00720c */ /* 0x000fc60003f46070 */
[----:B------:R-:W-:Y:S01]  /*8050*/  IMAD.WIDE.U32 R12, R63, R29, R12 ;  /* 0x0000001d3f0c7225 */ /* 0x000fe200078e000c */
[----:B------:R-:W-:Y:S02]  /*8060*/  IADD3 R26, P0, P1, R8, R15, R26 ;  /* 0x0000000f081a7210 */ /* 0x000fe4000791e01a */
[----:B------:R-:W-:Y:S01]  /*8070*/  SEL R15, RZ, 0x1, P2 ;  /* 0x00000001ff0f7807 */ /* 0x000fe20001000000 */
[----:B------:R-:W-:Y:S02]  /*8080*/  VIADD R8, R9, UR4 ;  /* 0x0000000409087c36 */ /* 0x000fe40008000000 */
[----:B------:R-:W-:Y:S01]  /*8090*/  IMAD.WIDE.U32 R20, R62, R29, R20 ;  /* 0x0000001d3e147225 */ /* 0x000fe200078e0014 */
[----:B------:R-:W-:-:S03]  /*80a0*/  IADD3 R10, P3, P2, R10, R26, R15 ;  /* 0x0000001a0a0a7210 */ /* 0x000fc60007a7e00f */
[----:B------:R-:W-:Y:S01]  /*80b0*/  IMAD.MOV.U32 R9, RZ, RZ, RZ ;  /* 0x000000ffff097224 */ /* 0x000fe200078e00ff */
[----:B------:R-:W-:Y:S02]  /*80c0*/  IADD3 R36, P4, PT, R20, R13, RZ ;  /* 0x0000000d14247210 */ /* 0x000fe40007f9e0ff */
[----:B------:R-:W-:Y:S01]  /*80d0*/  IADD3.X R13, PT, PT, RZ, RZ, RZ, P0, P1 ;  /* 0x000000ffff0d7210 */ /* 0x000fe200007e24ff */
        /* <DEDUP_REMOVED lines=8> */
[----:B------:R-:W-:Y:S02]  /*8160*/  HFMA2 R9, -RZ, RZ, 0, 0 ;  /* 0x00000000ff097431 */ /* 0x000fe400000001ff */
[----:B------:R-:W-:Y:S01]  /*8170*/  IMAD.WIDE.U32 R36, R62, R29, R36 ;  /* 0x0000001d3e247225 */ /* 0x000fe200078e0024 */
[----:B------:R-:W-:-:S02]  /*8180*/  IADD3 R18, P1, P2, R26, R13, R18 ;  /* 0x0000000d1a127210 */ /* 0x000fc40007a3e012 */
[----:B------:R-:W-:Y:S01]  /*8190*/  IADD3.X R43, PT, PT, RZ, RZ, RZ, P3, P4 ;  /* 0x000000ffff2b7210 */ /* 0x000fe20001fe84ff */
[----:B------:R-:W-:Y:S01]  /*81a0*/  VIADD R8, R27, UR4 ;  /* 0x000000041b087c36 */ /* 0x000fe20008000000 */
[----:B------:R-:W-:Y:S02]  /*81b0*/  IADD3 R20, P0, PT, R21, R37, RZ ;  /* 0x0000002515147210 */ /* 0x000fe40007f1e0ff */
[----:B------:R-:W-:Y:S01]  /*81c0*/  IADD3.X R13, PT, PT, RZ, RZ, RZ, P1, P2 ;  /* 0x000000ffff0d7210 */ /* 0x000fe20000fe44ff */
[----:B------:R-:W-:Y:S01]  /*81d0*/  IMAD.WIDE.U32 R8, R36, 0x3d1, R8 ;  /* 0x000003d124087825 */ /* 0x000fe200078e0008 */
[----:B------:R-:W-:-:S03]  /*81e0*/  IADD3 R43, P2, P3, R42, R43, R18 ;  /* 0x0000002b2a2b7210 */ /* 0x000fc60007b5e012 */
        /* <DEDUP_REMOVED lines=27> */
[----:B------:R-:W-:Y:S02]  /*83a0*/  IADD3 R4, PT, PT, R9, UR4, RZ ;  /* 0x0000000409047c10 */ /* 0x000fe4000fffe0ff */
        /* <DEDUP_REMOVED lines=12> */
[----:B------:R-:W-:Y:S02]  /*8470*/  IADD3 R9, P0, PT, R5, R12, RZ ;  /* 0x0000000c05097210 */ /* 0x000fe40007f1e0ff */
[----:B------:R-:W-:-:S03]  /*8480*/  MOV R12, R24 ;  /* 0x00000018000c7202 */ /* 0x000fc60000000f00 */
[----:B------:R-:W-:-:S05]  /*8490*/  IMAD.X R16, RZ, RZ, RZ, P0 ;  /* 0x000000ffff107224 */ /* 0x000fca00000e06ff */
[----:B------:R-:W-:-:S05]  /*84a0*/  IADD3 R8, P0, PT, R16, R37, RZ ;  /* 0x0000002510087210 */ /* 0x000fca0007f1e0ff */
[----:B------:R-:W-:-:S04]  /*84b0*/  IMAD.X R19, RZ, RZ, RZ, P0 ;  /* 0x000000ffff137224 */ /* 0x000fc800000e06ff */
[----:B------:R-:W-:-:S05]  /*84c0*/  IMAD.IADD R77, R19, 0x1, R20 ;  /* 0x00000001134d7824 */ /* 0x000fca00078e0214 */
[----:B------:R-:W-:-:S13]  /*84d0*/  ISETP.GE.U32.AND P0, PT, R77, R40, PT ;  /* 0x000000284d00720c */ /* 0x000fda0003f06070 */
[----:B------:R-:W-:Y:S05]  /*84e0*/  @!P0 BRA `(.L_x_216) ;  /* 0x0000000400148947 */ /* 0x000fea0003800000 */
[----:B------:R-:W0:Y:S01]  /*84f0*/  LDC R40, c[0x3][0x1c] ;  /* 0x00c00700ff287b82 */ /* 0x000e220000000800 */
[----:B------:R-:W-:Y:S02]  /*8500*/  IMAD.MOV.U32 R20, RZ, RZ, R14 ;  /* 0x000000ffff147224 */ /* 0x000fe400078e000e */
[----:B------:R-:W-:Y:S02]  /*8510*/  IMAD.MOV.U32 R13, RZ, RZ, R11 ;  /* 0x000000ffff0d7224 */ /* 0x000fe400078e000b */
[----:B------:R-:W-:Y:S02]  /*8520*/  IMAD.MOV.U32 R26, RZ, RZ, R10 ;  /* 0x000000ffff1a7224 */ /* 0x000fe400078e000a */
[----:B------:R-:W-:Y:S02]  /*8530*/  IMAD.MOV.U32 R15, RZ, RZ, R9 ;  /* 0x000000ffff0f7224 */ /* 0x000fe400078e0009 */
[----:B------:R-:W-:-:S07]  /*8540*/  IMAD.MOV.U32 R30, RZ, RZ, R8 ;  /* 0x000000ffff1e7224 */ /* 0x000fce00078e0008 */
.L_x_219:
        /* <DEDUP_REMOVED lines=32> */
.L_x_218:
[----:B------:R-:W-:Y:S05]  /*8750*/  BSYNC.RELIABLE B5 ;  /* 0x0000000000057941 */ /* 0x000fea0003800100 */
.L_x_217:
        /* <DEDUP_REMOVED lines=30> */
.L_x_216:
[----:B------:R-:W-:Y:S05]  /*8940*/  BSYNC.RECONVERGENT B4 ;  /* 0x0000000000047941 */ /* 0x000fea0003800200 */
.L_x_215:
[----:B------:R-:W-:Y:S01]  /*8950*/  SHF.R.U64 R24, R25, 0x1f, R18 ;  /* 0x0000001f19187819 */ /* 0x000fe20000001212 */
[----:B------:R-:W-:Y:S01]  /*8960*/  IMAD.SHL.U32 R13, R12, 0x2, RZ ;  /* 0x000000020c0d7824 */ /* 0x000fe200078e00ff */
[----:B------:R-:W-:Y:S01]  /*8970*/  SHF.L.U64.HI R20, R14, 0x1, R21 ;  /* 0x000000010e147819 */ /* 0x000fe20000010215 */
[----:B------:R-:W-:Y:S01]  /*8980*/  IMAD.SHL.U32 R15, R11, 0x2, RZ ;  /* 0x000000020b0f7824 */ /* 0x000fe200078e00ff */
[----:B------:R-:W-:Y:S01]  /*8990*/  SHF.L.U64.HI R18, R12, 0x1, R17 ;  /* 0x000000010c127819 */ /* 0x000fe20000010211 */
[----:B------:R-:W-:Y:S01]  /*89a0*/  IMAD.SHL.U32 R17, R14, 0x2, RZ ;  /* 0x000000020e117824 */ /* 0x000fe200078e00ff */
[----:B------:R-:W-:Y:S01]  /*89b0*/  LOP3.LUT R24, R24, 0x1, RZ, 0xc0, !PT ;  /* 0x0000000118187812 */ /* 0x000fe200078ec0ff */
[----:B------:R-:W-:Y:S01]  /*89c0*/  BSSY.RECONVERGENT B4, `(.L_x_220) ;  /* 0x0000058000047945 */ /* 0x000fe20003800200 */
[----:B------:R-:W-:-:S03]  /*89d0*/  LOP3.LUT R20, R20, 0x1, RZ, 0xc0, !PT ;  /* 0x0000000114147812 */ /* 0x000fc600078ec0ff */
[----:B------:R-:W-:Y:S01]  /*89e0*/  BSSY.RELIABLE B5, `(.L_x_221) ;  /* 0x000003f000057945 */ /* 0x000fe20003800100 */
[----:B------:R-:W-:Y:S02]  /*89f0*/  LOP3.LUT R21, R24, 0xfffffffe, R17, 0xf8, !PT ;  /* 0xfffffffe18157812 */ /* 0x000fe400078ef811 */
[----:B------:R-:W-:Y:S02]  /*8a00*/  LOP3.LUT R18, R18, 0x1, RZ, 0xc0, !PT ;  /* 0x0000000112127812 */ /* 0x000fe400078ec0ff */
[----:B------:R-:W-:Y:S02]  /*8a10*/  LOP3.LUT R24, R20, 0xfffffffe, R13, 0xf8, !PT ;  /* 0xfffffffe14187812 */ /* 0x000fe400078ef80d */
[----:B------:R-:W-:Y:S02]  /*8a20*/  SHF.L.U64.HI R13, R8, 0x1, R19 ;  /* 0x00000001080d7819 */ /* 0x000fe40000010213 */
[----:B------:R-:W-:Y:S01]  /*8a30*/  LOP3.LUT R19, R18, 0xfffffffe, R15, 0xf8, !PT ;  /* 0xfffffffe12137812 */ /* 0x000fe200078ef80f */
[----:B------:R-:W-:Y:S01]  /*8a40*/  IMAD.SHL.U32 R15, R9, 0x2, RZ ;  /* 0x00000002090f7824 */ /* 0x000fe200078e00ff */
[----:B------:R-:W-:-:S02]  /*8a50*/  SHF.L.U64.HI R20, R11, 0x1, R4 ;  /* 0x000000010b147819 */ /* 0x000fc40000010204 */
[----:B------:R-:W-:Y:S01]  /*8a60*/  SHF.L.U64.HI R18, R10, 0x1, R5 ;  /* 0x000000010a127819 */ /* 0x000fe20000010205 */
[----:B------:R-:W-:Y:S01]  /*8a70*/  IMAD.MOV.U32 R5, RZ, RZ, RZ ;  /* 0x000000ffff057224 */ /* 0x000fe200078e00ff */
[----:B------:R-:W-:Y:S01]  /*8a80*/  LOP3.LUT R4, R13, 0x1, RZ, 0xc0, !PT ;  /* 0x000000010d047812 */ /* 0x000fe200078ec0ff */
[----:B------:R-:W-:Y:S01]  /*8a90*/  IMAD.SHL.U32 R13, R8, 0x2, RZ ;  /* 0x00000002080d7824 */ /* 0x000fe200078e00ff */
[----:B------:R-:W-:Y:S02]  /*8aa0*/  SHF.L.U64.HI R16, R9, 0x1, R16 ;  /* 0x0000000109107819 */ /* 0x000fe40000010210 */
[----:B------:R-:W-:Y:S01]  /*8ab0*/  SHF.L.U32 R17, R10, 0x1, RZ ;  /* 0x000000010a117819 */ /* 0x000fe200000006ff */
[----:B------:R-:W-:Y:S01]  /*8ac0*/  IMAD.WIDE.U32 R4, R77, 0x2, R4 ;  /* 0x000000024d047825 */ /* 0x000fe200078e0004 */
[----:B------:R-:W-:Y:S02]  /*8ad0*/  LOP3.LUT R20, R20, 0x1, RZ, 0xc0, !PT ;  /* 0x0000000114147812 */ /* 0x000fe400078ec0ff */
[----:B------:R-:W-:-:S02]  /*8ae0*/  LOP3.LUT R18, R18, 0x1, RZ, 0xc0, !PT ;  /* 0x0000000112127812 */ /* 0x000fc400078ec0ff */
[----:B------:R-:W-:Y:S02]  /*8af0*/  ISETP.GT.U32.AND P0, PT, R4, -0x1, PT ;  /* 0xffffffff0400780c */ /* 0x000fe40003f04070 */
[----:B------:R-:W-:Y:S02]  /*8b00*/  LOP3.LUT R16, R16, 0x1, RZ, 0xc0, !PT ;  /* 0x0000000110107812 */ /* 0x000fe400078ec0ff */
[----:B------:R-:W-:Y:S02]  /*8b10*/  ISETP.GT.U32.AND.EX P0, PT, R5, RZ, PT, P0 ;  /* 0x000000ff0500720c */ /* 0x000fe40003f04100 */
[----:B------:R-:W-:Y:S01]  /*8b20*/  LOP3.LUT R26, R20, 0xfffffffe, R17, 0xf8, !PT ;  /* 0xfffffffe141a7812 */ /* 0x000fe200078ef811 */
[----:B------:R-:W-:Y:S01]  /*8b30*/  IMAD.MOV.U32 R20, RZ, RZ, R24 ;  /* 0x000000ffff147224 */ /* 0x000fe200078e0018 */
[----:B------:R-:W-:Y:S01]  /*8b40*/  LOP3.LUT R17, R18, 0xfffffffe, R15, 0xf8, !PT ;  /* 0xfffffffe12117812 */ /* 0x000fe200078ef80f */
[----:B------:R-:W-:Y:S01]  /*8b50*/  IMAD.SHL.U32 R15, R25, 0x2, RZ ;  /* 0x00000002190f7824 */ /* 0x000fe200078e00ff */
[----:B------:R-:W-:Y:S01]  /*8b60*/  LOP3.LUT R16, R16, 0xfffffffe, R13, 0xf8, !PT ;  /* 0xfffffffe10107812 */ /* 0x000fe200078ef80d */
[----:B------:R-:W-:-:S02]  /*8b70*/  IMAD.MOV.U32 R18, RZ, RZ, R26 ;  /* 0x000000ffff127224 */ /* 0x000fc400078e001a */
[----:B------:R-:W-:Y:S01]  /*8b80*/  IMAD.MOV.U32 R13, RZ, RZ, R17 ;  /* 0x000000ffff0d7224 */ /* 0x000fe200078e0011 */
[----:B------:R-:W-:-:S03]  /*8b90*/  MOV R5, R16 ;  /* 0x0000001000057202 */ /* 0x000fc60000000f00 */
[----:B------:R-:W-:Y:S05]  /*8ba0*/  @P0 BRA `(.L_x_222) ;  /* 0x0000000000880947 */ /* 0x000fea0003800000 */
        /* <DEDUP_REMOVED lines=34> */
.L_x_222:
[----:B------:R-:W-:Y:S05]  /*8dd0*/  BSYNC.RELIABLE B5 ;  /* 0x0000000000057941 */ /* 0x000fea0003800100 */
.L_x_221:
        /* <DEDUP_REMOVED lines=22> */
.L_x_223:
[----:B------:R-:W-:Y:S05]  /*8f40*/  BSYNC.RECONVERGENT B4 ;  /* 0x0000000000047941 */ /* 0x000fea0003800200 */
.L_x_220:
[----:B------:R-:W-:Y:S01]  /*8f50*/  IMAD.IADD R25, R15, 0x1, R25 ;  /* 0x000000010f197824 */ /* 0x000fe200078e0219 */
[----:B------:R-:W-:Y:S04]  /*8f60*/  BSSY.RECONVERGENT B4, `(.L_x_224) ;  /* 0x000004f000047945 */ /* 0x000fe80003800200 */
[----:B------:R-:W-:Y:S01]  /*8f70*/  BSSY.RELIABLE B5, `(.L_x_225) ;  /* 0x0000037000057945 */ /* 0x000fe20003800100 */
        /* <DEDUP_REMOVED lines=17> */
[----:B------:R-:W-:Y:S01]  /*9090*/  ISETP.GT.U32.AND.EX P0, PT, R4, RZ, PT, P0 ;  /* 0x000000ff0400720c */ /* 0x000fe20003f04100 */
[----:B------:R-:W-:-:S12]  /*90a0*/  IMAD.MOV.U32 R4, RZ, RZ, R20 ;  /* 0x000000ffff047224 */ /* 0x000fd800078e0014 */
        /* <DEDUP_REMOVED lines=35> */
.L_x_226:
[----:B------:R-:W-:Y:S05]  /*92e0*/  BSYNC.RELIABLE B5 ;  /* 0x0000000000057941 */ /* 0x000fea0003800100 */
.L_x_225:
        /* <DEDUP_REMOVED lines=22> */
.L_x_227:
[----:B------:R-:W-:Y:S05]  /*9450*/  BSYNC.RECONVERGENT B4 ;  /* 0x0000000000047941 */ /* 0x000fea0003800200 */
.L_x_224:
[C---:B------:R-:W-:Y:S01]  /*9460*/  IMAD.WIDE.U32 R90, R25.reuse, R25, RZ ;  /* 0x00000019195a7225 */ /* 0x040fe200078e00ff */
[----:B------:R-:W-:Y:S01]  /*9470*/  UMOV UR4, URZ ;  /* 0x000000ff00047c82 */ /* 0x000fe20008000000 */
[----:B------:R-:W-:Y:S01]  /*9480*/  UMOV UR5, URZ ;  /* 0x000000ff00057c82 */ /* 0x000fe20008000000 */
[----:B------:R-:W-:Y:S01]  /*9490*/  UMOV UR6, URZ ;  /* 0x000000ff00067c82 */ /* 0x000fe20008000000 */
[----:B------:R-:W-:Y:S01]  /*94a0*/  IMAD.MOV.U32 R78, RZ, RZ, R91 ;  /* 0x000000ffff4e7224 */ /* 0x000fe200078e005b */
[----:B------:R-:W-:Y:S01]  /*94b0*/  UMOV UR7, URZ ;  /* 0x000000ff00077c82 */ /* 0x000fe20008000000 */
[----:B------:R-:W-:Y:S01]  /*94c0*/  IMAD.MOV.U32 R79, RZ, RZ, RZ ;  /* 0x000000ffff4f7224 */ /* 0x000fe200078e00ff */
[----:B------:R-:W-:Y:S01]  /*94d0*/  UMOV UR8, URZ ;  /* 0x000000ff00087c82 */ /* 0x000fe20008000000 */
[----:B------:R-:W-:Y:S01]  /*94e0*/  IMAD.MOV.U32 R11, RZ, RZ, RZ ;  /* 0x000000ffff0b7224 */ /* 0x000fe200078e00ff */
[----:B------:R-:W-:Y:S01]  /*94f0*/  UMOV UR9, URZ ;  /* 0x000000ff00097c82 */ /* 0x000fe20008000000 */
[----:B------:R-:W-:Y:S01]  /*9500*/  IMAD.WIDE.U32 R78, R25, R24, R78 ;  /* 0x00000018194e7225 */ /* 0x000fe200078e004e */
[----:B------:R-:W0:Y:S01]  /*9510*/  LDC R30, c[0x3][0x14] ;  /* 0x00c00500ff1e7b82 */ /* 0x000e220000000800 */
[----:B------:R-:W-:Y:S02]  /*9520*/  BSSY.RECONVERGENT B4, `(.L_x_228) ;  /* 0x0000189000047945 */ /* 0x000fe40003800200 */
[----:B------:R-:W-:-:S02]  /*9530*/  VIADD R10, R79, UR4 ;  /* 0x000000044f0a7c36 */ /* 0x000fc40008000000 */
[----:B------:R-:W-:Y:S02]  /*9540*/  HFMA2 R79, -RZ, RZ, 0, 0 ;  /* 0x00000000ff4f7431 */ /* 0x000fe400000001ff */
[----:B------:R-:W-:Y:S02]  /*9550*/  IMAD.MOV.U32 R41, RZ, RZ, RZ ;  /* 0x000000ffff297224 */ /* 0x000fe400078e00ff */
[C---:B------:R-:W-:Y:S01]  /*9560*/  IMAD.WIDE.U32 R10, R25.reuse, R4, R10 ;  /* 0x00000004190a7225 */ /* 0x040fe200078e000a */
[----:B------:R-:W1:Y:S03]  /*9570*/  LDC R29, c[0x3][0x10] ;  /* 0x00c00400ff1d7b82 */ /* 0x000e660000000800 */
[----:B------:R-:W-:-:S05]  /*9580*/  IMAD.WIDE.U32 R78, R25, R24, R78 ;  /* 0x00000018194e7225 */ /* 0x000fca00078e004e */
[----:B------:R-:W2:Y:S01]  /*9590*/  LDC R39, c[0x3][0x8] ;  /* 0x00c00200ff277b82 */ /* 0x000ea20000000800 */
[----:B------:R-:W-:-:S05]  /*95a0*/  VIADD R63, R79, UR4 ;  /* 0x000000044f3f7c36 */ /* 0x000fca0008000000 */
[----:B------:R-:W-:Y:S01]  /*95b0*/  IADD3 R62, P0, PT, R63, R10, RZ ;  /* 0x0000000a3f3e7210 */ /* 0x000fe20007f1e0ff */
[----:B------:R-:W-:Y:S02]  /*95c0*/  VIADD R10, R11, UR5 ;  /* 0x000000050b0a7c36 */ /* 0x000fe40008000000 */
[----:B------:R-:W-:Y:S02]  /*95d0*/  IMAD.MOV.U32 R11, RZ, RZ, RZ ;  /* 0x000000ffff0b7224 */ /* 0x000fe400078e00ff */
[----:B------:R-:W-:Y:S02]  /*95e0*/  IMAD.X R63, RZ, RZ, RZ, P0 ;  /* 0x000000ffff3f7224 */ /* 0x000fe400000e06ff */
[----:B------:R-:W-:-:S04]  /*95f0*/  IMAD.WIDE.U32 R10, R25, R87, R10 ;  /* 0x00000057190a7225 */ /* 0x000fc800078e000a */
[----:B------:R-:W-:-:S04]  /*9600*/  IMAD.WIDE.U32 R62, R24, R24, R62 ;  /* 0x00000018183e7225 */ /* 0x000fc800078e003e */
[----:B------:R-:W-:Y:S02]  /*9610*/  VIADD R45, R63, UR4 ;  /* 0x000000043f2d7c36 */ /* 0x000fe40008000000 */
[----:B------:R-:W-:-:S03]  /*9620*/  HFMA2 R63, -RZ, RZ, 0, 0 ;  /* 0x00000000ff3f7431 */ /* 0x000fc600000001ff */
[----:B------:R-:W-:Y:S01]  /*9630*/  IADD3 R44, P0, PT, R45, R10, RZ ;  /* 0x0000000a2d2c7210 */ /* 0x000fe20007f1e0ff */
[----:B------:R-:W-:Y:S02]  /*9640*/  VIADD R10, R11, UR6 ;  /* 0x000000060b0a7c36 */ /* 0x000fe40008000000 */
[----:B------:R-:W-:Y:S02]  /*9650*/  IMAD.MOV.U32 R11, RZ, RZ, RZ ;  /* 0x000000ffff0b7224 */ /* 0x000fe400078e00ff */
[----:B------:R-:W-:Y:S02]  /*9660*/  IMAD.X R45, RZ, RZ, RZ, P0 ;  /* 0x000000ffff2d7224 */ /* 0x000fe400000e06ff */
[----:B------:R-:W-:-:S04]  /*9670*/  IMAD.WIDE.U32 R62, R25, R4, R62 ;  /* 0x00000004193e7225 */ /* 0x000fc800078e003e */
[----:B------:R-:W-:-:S04]  /*9680*/  IMAD.WIDE.U32 R44, R24, R4, R44 ;  /* 0x00000004182c7225 */ /* 0x000fc800078e002c */
[----:B------:R-:W-:Y:S02]  /*9690*/  VIADD R5, R63, UR5 ;  /* 0x000000053f057c36 */ /* 0x000fe40008000000 */
[----:B------:R-:W-:-:S03]  /*96a0*/  IMAD.WIDE.U32 R10, R25, R26, R10 ;  /* 0x0000001a190a7225 */ /* 0x000fc600078e000a */
[----:B------:R-:W-:Y:S01]  /*96b0*/  IADD3 R44, P1, PT, R5, R44, RZ ;  /* 0x0000002c052c7210 */ /* 0x000fe20007f3e0ff */
[----:B------:R-:W-:-:S04]  /*96c0*/  VIADD R7, R45, UR5 ;  /* 0x000000052d077c36 */ /* 0x000fc80008000000 */
[----:B------:R-:W-:Y:S01]  /*96d0*/  IMAD.X R45, RZ, RZ, RZ, P1 ;  /* 0x000000ffff2d7224 */ /* 0x000fe200008e06ff */
[----:B------:R-:W-:Y:S01]  /*96e0*/  IADD3 R6, P0, PT, R7, R10, RZ ;  /* 0x0000000a07067210 */ /* 0x000fe20007f1e0ff */
[----:B------:R-:W-:Y:S02]  /*96f0*/  VIADD R10, R11, UR7 ;  /* 0x000000070b0a7c36 */ /* 0x000fe40008000000 */
[----:B------:R-:W-:-:S04]  /*9700*/  IMAD.WIDE.U32 R44, R24, R4, R44 ;  /* 0x00000004182c7225 */ /* 0x000fc800078e002c */
[----:B------:R-:W-:Y:S01]  /*9710*/  IMAD.X R7, RZ, RZ, RZ, P0 ;  /* 0x000000ffff077224 */ /* 0x000fe200000e06ff */
[----:B------:R-:W-:Y:S01]  /*9720*/  IADD3 R5, PT, PT, R45, UR5, RZ ;  /* 0x000000052d057c10 */ /* 0x000fe2000fffe0ff */
[----:B------:R-:W-:Y:S02]  /*9730*/  IMAD.MOV.U32 R11, RZ, RZ, RZ ;  /* 0x000000ffff0b7224 */ /* 0x000fe400078e00ff */
[----:B------:R-:W-:-:S04]  /*9740*/  IMAD.WIDE.U32 R6, R24, R87, R6 ;  /* 0x0000005718067225 */ /* 0x000fc800078e0006 */
[----:B------:R-:W-:Y:S01]  /*9750*/  IMAD.WIDE.U32 R10, R25, R65, R10 ;  /* 0x00000041190a7225 */ /* 0x000fe200078e000a */
[----:B------:R-:W-:-:S03]  /*9760*/  IADD3 R6, P1, PT, R5, R6, RZ ;  /* 0x0000000605067210 */ /* 0x000fc60007f3e0ff */
[----:B------:R-:W-:Y:S02]  /*9770*/  VIADD R13, R7, UR6 ;  /* 0x00000006070d7c36 */ /* 0x000fe40008000000 */
        /* <DEDUP_REMOVED lines=28> */
[----:B------:R-:W-:Y:S02]  /*9940*/  IMAD.MOV.U32 R43, RZ, RZ, RZ ;  /* 0x000000ffff2b7224 */ /* 0x000fe400078e00ff */
[----:B------:R-:W-:-:S04]  /*9950*/  IMAD.WIDE.U32 R10, R77, R25, R10 ;  /* 0x000000194d0a7225 */ /* 0x000fc800078e000a */
        /* <DEDUP_REMOVED lines=27> */
[----:B------:R-:W-:Y:S01]  /*9b10*/  IMAD.MOV.U32 R37, RZ, RZ, RZ ;  /* 0x000000ffff257224 */ /* 0x000fe200078e00ff */
[----:B------:R-:W-:Y:S01]  /*9b20*/  IADD3 R8, P1, PT, R9, R6, RZ ;  /* 0x0000000609087210 */ /* 0x000fe20007f3e0ff */
[----:B------:R-:W-:-:S04]  /*9b30*/  IMAD.WIDE.U32 R10, R77, R24, R10 ;  /* 0x000000184d0a7225 */ /* 0x000fc800078e000a */
[----:B------:R-:W-:Y:S01]  /*9b40*/  VIADD R7, R7, UR8 ;  /* 0x0000000807077c36 */ /* 0x000fe20008000000 */
[----:B------:R-:W-:Y:S01]  /*9b50*/  IADD3 R11, PT, PT, R11, UR4, RZ ;  /* 0x000000040b0b7c10 */ /* 0x000fe2000fffe0ff */
[----:B------:R-:W-:Y:S02]  /*9b60*/  IMAD.X R13, RZ, RZ, RZ, P0 ;  /* 0x000000ffff0d7224 */ /* 0x000fe400000e06ff */
[----:B------:R-:W-:Y:S01]  /*9b70*/  IMAD.WIDE.U32 R36, R25, R65, R36 ;  /* 0x0000004119247225 */ /* 0x000fe200078e0024 */
[----:B------:R-:W-:-:S03]  /*9b80*/  IADD3 R6, P0, PT, R7, R10, RZ ;  /* 0x0000000a07067210 */ /* 0x000fc60007f1e0ff */
[----:B------:R-:W-:Y:S02]  /*9b90*/  IMAD.X R9, RZ, RZ, RZ, P1 ;  /* 0x000000ffff097224 */ /* 0x000fe400008e06ff */
        /* <DEDUP_REMOVED lines=24> */
[----:B------:R-:W-:Y:S01]  /*9d20*/  VIADD R7, R7, UR8 ;  /* 0x0000000807077c36 */ /* 0x000fe20008000000 */
[----:B------:R-:W-:Y:S01]  /*9d30*/  IADD3 R11, PT, PT, R11, UR5, RZ ;  /* 0x000000050b0b7c10 */ /* 0x000fe2000fffe0ff */
[----:B------:R-:W-:Y:S02]  /*9d40*/  IMAD.MOV.U32 R19, RZ, RZ, RZ ;  /* 0x000000ffff137224 */ /* 0x000fe400078e00ff */
[----:B------:R-:W-:Y:S01]  /*9d50*/  IMAD.X R13, RZ, RZ, RZ, P0 ;  /* 0x000000ffff0d7224 */ /* 0x000fe200000e06ff */
[----:B------:R-:W-:Y:S01]  /*9d60*/  IADD3 R6, P0, PT, R7, R10, RZ ;  /* 0x0000000a07067210 */ /* 0x000fe20007f1e0ff */
[----:B------:R-:W-:-:S04]  /*9d70*/  IMAD.WIDE.U32 R18, R25, R72, R18 ;  /* 0x0000004819127225 */ /* 0x000fc800078e0012 */
        /* <DEDUP_REMOVED lines=27> */
[----:B------:R-:W-:Y:S01]  /*9f30*/  IMAD.MOV.U32 R89, RZ, RZ, RZ ;  /* 0x000000ffff597224 */ /* 0x000fe200078e00ff */
[----:B------:R-:W-:Y:S01]  /*9f40*/  IADD3 R6, P0, PT, R7, R10, RZ ;  /* 0x0000000a07067210 */ /* 0x000fe20007f1e0ff */
[----:B------:R-:W-:Y:S02]  /*9f50*/  IMAD.X R9, RZ, RZ, RZ, P1 ;  /* 0x000000ffff097224 */ /* 0x000fe400008e06ff */
[----:B------:R-:W-:-:S04]  /*9f60*/  IMAD.WIDE.U32 R14, R4, R72, R14 ;  /* 0x00000048040e7225 */ /* 0x000fc800078e000e */
[----:B------:R-:W-:-:S04]  /*9f70*/  IMAD.WIDE.U32 R88, R77, R25, R88 ;  /* 0x000000194d587225 */ /* 0x000fc800078e0058 */
[----:B------:R-:W-:Y:S01]  /*9f80*/  IMAD.X R7, RZ, RZ, RZ, P0 ;  /* 0x000000ffff077224 */ /* 0x000fe200000e06ff */
[----:B------:R-:W-:Y:S01]  /*9f90*/  IADD3 R14, P1, PT, R89, R14, RZ ;  /* 0x0000000e590e7210 */ /* 0x000fe20007f3e0ff */
[----:B------:R-:W-:-:S04]  /*9fa0*/  IMAD.WIDE.U32 R8, R26, R65, R8 ;  /* 0x000000411a087225 */ /* 0x000fc800078e0008 */
[----:B------:R-:W-:Y:S01]  /*9fb0*/  VIADD R5, R15, UR9 ;  /* 0x000000090f057c36 */ /* 0x000fe20008000000 */
[----:B------:R-:W-:Y:S01]  /*9fc0*/  IADD3.X R15, PT, PT, RZ, RZ, RZ, P1, !PT ;  /* 0x000000ffff0f7210 */ /* 0x000fe20000ffe4ff */
[----:B------:R-:W-:-:S03]  /*9fd0*/  IMAD.WIDE.U32 R6, R26, R72, R6 ;  /* 0x000000481a067225 */ /* 0x000fc600078e0006 */
[----:B------:R-:W-:Y:S01]  /*9fe0*/  IADD3 R8, P0, PT, R5, R8, RZ ;  /* 0x0000000805087210 */ /* 0x000fe20007f1e0ff */
[----:B------:R-:W-:Y:S02]  /*9ff0*/  VIADD R9, R9, UR8 ;  /* 0x0000000809097c36 */ /* 0x000fe40008000000 */
[----:B------:R-:W-:Y:S02]  /*a000*/  VIADD R11, R11, UR6 ;  /* 0x000000060b0b7c36 */ /* 0x000fe40008000000 */
[----:B------:R-:W-:Y:S01]  /*a010*/  IMAD.WIDE.U32 R14, R77, R24, R14 ;  /* 0x000000184d0e7225 */ /* 0x000fe200078e000e */
[----:B------:R-:W-:-:S03]  /*a020*/  IADD3 R10, P1, PT, R9, R6, RZ ;  /* 0x00000006090a7210 */ /* 0x000fc60007f3e0ff */
[----:B------:R-:W-:Y:S02]  /*a030*/  VIADD R6, R7, UR9 ;  /* 0x0000000907067c36 */ /* 0x000fe40008000000 */
[----:B------:R-:W-:Y:S02]  /*a040*/  IMAD.X R9, RZ, RZ, RZ, P0 ;  /* 0x000000ffff097224 */ /* 0x000fe400000e06ff */
[----:B------:R-:W-:Y:S01]  /*a050*/  VIADD R13, R15, UR4 ;  /* 0x000000040f0d7c36 */ /* 0x000fe20008000000 */
[----:B------:R-:W-:Y:S01]  /*a060*/  IADD3 R6, P0, PT, R6, R11, RZ ;  /* 0x0000000b06067210 */ /* 0x000fe20007f1e0ff */
[----:B------:R-:W-:Y:S02]  /*a070*/  IMAD.X R11, RZ, RZ, RZ, P1 ;  /* 0x000000ffff0b7224 */ /* 0x000fe400008e06ff */
[----:B------:R-:W-:-:S04]  /*a080*/  IMAD.WIDE.U32 R8, R87, R72, R8 ;  /* 0x0000004857087225 */ /* 0x000fc800078e0008 */
[----:B------:R-:W-:Y:S01]  /*a090*/  IMAD.X R7, RZ, RZ, RZ, P0 ;  /* 0x000000ffff077224 */ /* 0x000fe200000e06ff */
[----:B------:R-:W-:Y:S01]  /*a0a0*/  IADD3 R12, P0, PT, R13, R8, RZ ;  /* 0x000000080d0c7210 */ /* 0x000fe20007f1e0ff */
[----:B------:R-:W-:-:S04]  /*a0b0*/  IMAD.WIDE.U32 R10, R65, R65, R10 ;  /* 0x00000041410a7225 */ /* 0x000fc800078e000a */
[----:B------:R-:W-:Y:S01]  /*a0c0*/  VIADD R9, R9, UR9 ;  /* 0x0000000909097c36 */ /* 0x000fe20008000000 */
[----:B------:R-:W-:Y:S01]  /*a0d0*/  IADD3 R17, PT, PT, R11, UR8, RZ ;  /* 0x000000080b117c10 */ /* 0x000fe2000fffe0ff */
[----:B------:R-:W-:-:S03]  /*a0e0*/  IMAD.WIDE.U32 R6, R77, R26, R6 ;  /* 0x0000001a4d067225 */ /* 0x000fc600078e0006 */
[----:B------:R-:W-:Y:S01]  /*a0f0*/  IADD3 R10, P1, PT, R9, R10, RZ ;  /* 0x0000000a090a7210 */ /* 0x000fe20007f3e0ff */
[----:B------:R-:W-:Y:S01]  /*a100*/  IMAD.X R13, RZ, RZ, RZ, P0 ;  /* 0x000000ffff0d7224 */ /* 0x000fe200000e06ff */
[----:B------:R-:W-:Y:S01]  /*a110*/  IADD3 R16, P0, PT, R17, R6, RZ ;  /* 0x0000000611107210 */ /* 0x000fe20007f1e0ff */
[----:B------:R-:W-:Y:S02]  /*a120*/  VIADD R21, R7, UR7 ;  /* 0x0000000707157c36 */ /* 0x000fe40008000000 */
[----:B------:R-:W-:Y:S02]  /*a130*/  IMAD.X R11, RZ, RZ, RZ, P1 ;  /* 0x000000ffff0b7224 */ /* 0x000fe400008e06ff */
        /* <DEDUP_REMOVED lines=8> */
[----:B------:R-:W-:Y:S01]  /*a1c0*/  IADD3.X R11, PT, PT, RZ, RZ, RZ, P0, !PT ;  /* 0x000000ffff0b7210 */ /* 0x000fe200007fe4ff */
[----:B------:R-:W-:Y:S01]  /*a1d0*/  IMAD.WIDE.U32 R8, R14, 0x3d1, RZ ;  /* 0x000003d10e087825 */ /* 0x000fe200078e00ff */
[----:B------:R-:W-:Y:S02]  /*a1e0*/  IADD3 R16, P1, PT, R7, R16, RZ ;  /* 0x0000001007107210 */ /* 0x000fe40007f3e0ff */
[----:B------:R-:W-:Y:S01]  /*a1f0*/  IADD3 R20, P0, PT, R20, R21, RZ ;  /* 0x0000001514147210 */ /* 0x000fe20007f1e0ff */
[----:B------:R-:W-:-:S04]  /*a200*/  IMAD.WIDE.U32 R10, R77, R87, R10 ;  /* 0x000000574d0a7225 */ /* 0x000fc800078e000a */
[----:B------:R-:W-:Y:S02]  /*a210*/  IMAD.X R17, RZ, RZ, RZ, P1 ;  /* 0x000000ffff117224 */ /* 0x000fe400008e06ff */
[----:B------:R-:W-:Y:S02]  /*a220*/  VIADD R6, R9, UR4 ;  /* 0x0000000409067c36 */ /* 0x000fe40008000000 */
[----:B------:R-:W-:Y:S02]  /*a230*/  IMAD.IADD R5, R90, 0x1, R8 ;  /* 0x000000015a057824 */ /* 0x000fe400078e0208 */
[----:B------:R-:W-:Y:S02]  /*a240*/  IMAD.X R21, RZ, RZ, RZ, P0 ;  /* 0x000000ffff157224 */ /* 0x000fe400000e06ff */
[----:B------:R-:W-:Y:S01]  /*a250*/  IMAD.WIDE.U32 R16, R65, R72, R16 ;  /* 0x0000004841107225 */ /* 0x000fe200078e0010 */
[----:B------:R-:W-:-:S03]  /*a260*/  ISETP.GE.U32.AND P0, PT, R5, R90, PT ;  /* 0x0000005a0500720c */ /* 0x000fc60003f06070 */
[----:B------:R-:W-:Y:S01]  /*a270*/  VIADD R9, R11, UR6 ;  /* 0x000000060b097c36 */ /* 0x000fe20008000000 */
[----:B------:R-:W-:Y:S01]  /*a280*/  SEL R11, RZ, 0x1, P0 ;  /* 0x00000001ff0b7807 */ /* 0x000fe20000000000 */
[----:B------:R-:W-:-:S03]  /*a290*/  IMAD.WIDE.U32 R20, R77, R65, R20 ;  /* 0x000000414d147225 */ /* 0x000fc600078e0014 */
[----:B------:R-:W-:Y:S01]  /*a2a0*/  IADD3 R8, P1, PT, R9, R16, RZ ;  /* 0x0000001009087210 */ /* 0x000fe20007f3e0ff */
[----:B------:R-:W-:Y:S02]  /*a2b0*/  VIADD R17, R17, UR9 ;  /* 0x0000000911117c36 */ /* 0x000fe40008000000 */
[----:B------:R-:W-:Y:S01]  /*a2c0*/  IMAD.MOV.U32 R7, RZ, RZ, RZ ;  /* 0x000000ffff077224 */ /* 0x000fe200078e00ff */
[----:B------:R-:W-:Y:S01]  /*a2d0*/  IADD3.X R9, PT, PT, RZ, RZ, RZ, P1, !PT ;  /* 0x000000ffff097210 */ /* 0x000fe20000ffe4ff */
[----:B------:R-:W-:Y:S01]  /*a2e0*/  VIADD R21, R21, UR8 ;  /* 0x0000000815157c36 */ /* 0x000fe20008000000 */
[----:B------:R-:W-:Y:S01]  /*a2f0*/  IADD3 R16, P0, PT, R17, R20, RZ ;  /* 0x0000001411107210 */ /* 0x000fe20007f1e0ff */
[----:B------:R-:W-:-:S04]  /*a300*/  IMAD.WIDE.U32 R6, R12, 0x3d1, R6 ;  /* 0x000003d10c067825 */ /* 0x000fc800078e0006 */
[----:B------:R-:W-:Y:S01]  /*a310*/  IMAD.X R17, RZ, RZ, RZ, P0 ;  /* 0x000000ffff117224 */ /* 0x000fe200000e06ff */
[----:B------:R-:W-:Y:S01]  /*a320*/  IADD3 R78, P1, P3, R6, R78, R11 ;  /* 0x0000004e064e7210 */ /* 0x000fe20007b3e00b */
[----:B------:R-:W-:-:S04]  /*a330*/  IMAD.WIDE.U32 R8, R77, R26, R8 ;  /* 0x0000001a4d087225 */ /* 0x000fc800078e0008 */
[----:B------:R-:W-:-:S04]  /*a340*/  IMAD.WIDE.U32 R16, R72, R72, R16 ;  /* 0x0000004848107225 */ /* 0x000fc800078e0010 */
[----:B------:R-:W-:Y:S01]  /*a350*/  VIADD R15, R9, UR7 ;  /* 0x00000007090f7c36 */ /* 0x000fe20008000000 */
[----:B------:R-:W-:Y:S01]  /*a360*/  IADD3.X R9, PT, PT, RZ, RZ, RZ, P1, P3 ;  /* 0x000000ffff097210 */ /* 0x000fe20000fe64ff */
[----:B------:R-:W-:Y:S02]  /*a370*/  IMAD.IADD R11, R78, 0x1, R14 ;  /* 0x000000014e0b7824 */ /* 0x000fe400078e020e */
[----:B------:R-:W-:Y:S01]  /*a380*/  VIADD R6, R7, UR4 ;  /* 0x0000000407067c36 */ /* 0x000fe20008000000 */
[----:B------:R-:W-:Y:S01]  /*a390*/  IADD3 R14, P2, PT, R15, R16, RZ ;  /* 0x000000100f0e7210 */ /* 0x000fe20007f5e0ff */
[----:B------:R-:W-:Y:S01]  /*a3a0*/  VIADD R16, R17, UR9 ;  /* 0x0000000911107c36 */ /* 0x000fe20008000000 */
[----:B------:R-:W-:Y:S01]  /*a3b0*/  ISETP.GE.U32.AND P0, PT, R11, R78, PT ;  /* 0x0000004e0b00720c */ /* 0x000fe20003f06070 */
[----:B------:R-:W-:Y:S01]  /*a3c0*/  IMAD.MOV.U32 R7, RZ, RZ, RZ ;  /* 0x000000ffff077224 */ /* 0x000fe200078e00ff */
[----:B------:R-:W-:Y:S01]  /*a3d0*/  IADD3.X R15, PT, PT, RZ, RZ, RZ, P2, !PT ;  /* 0x000000ffff0f7210 */ /* 0x000fe200017fe4ff */
[----:B------:R-:W-:Y:S01]  /*a3e0*/  IMAD.MOV.U32 R43, RZ, RZ, RZ ;  /* 0x000000ffff2b7224 */ /* 0x000fe200078e00ff */
[----:B------:R-:W-:Y:S01]  /*a3f0*/  IADD3 R16, P1, PT, R16, R21, RZ ;  /* 0x0000001510107210 */ /* 0x000fe20007f3e0ff */
[----:B------:R-:W-:-:S04]  /*a400*/  IMAD.WIDE.U32 R6, R10, 0x3d1, R6 ;  /* 0x000003d10a067825 */ /* 0x000fc800078e0006 */
[----:B------:R-:W-:Y:S01]  /*a410*/  IMAD.X R17, RZ, RZ, RZ, P1 ;  /* 0x000000ffff117224 */ /* 0x000fe200008e06ff */
[----:B------:R-:W-:Y:S01]  /*a420*/  IADD3 R62, P2, P3, R6, R9, R62 ;  /* 0x00000009063e7210 */ /* 0x000fe20007b5e03e */
[----:B------:R-:W-:Y:S01]  /*a430*/  VIADD R6, R7, UR4 ;  /* 0x0000000407067c36 */ /* 0x000fe20008000000 */
[----:B------:R-:W-:Y:S01]  /*a440*/  SEL R9, RZ, 0x1, P0 ;  /* 0x00000001ff097807 */ /* 0x000fe20000000000 */
[C---:B------:R-:W-:Y:S01]  /*a450*/  IMAD.WIDE.U32 R14, R77.reuse, R65, R14 ;  /* 0x000000414d0e7225 */ /* 0x040fe200078e000e */
[----:B------:R-:W-:Y:S02]  /*a460*/  IADD3.X R13, PT, PT, RZ, RZ, RZ, P2, P3 ;  /* 0x000000ffff0d7210 */ /* 0x000fe400017e64ff */
[----:B------:R-:W-:Y:S01]  /*a470*/  IADD3 R9, P1, P4, R12, R62, R9 ;  /* 0x0000003e0c097210 */ /* 0x000fe20007c3e009 */
[----:B------:R-:W-:Y:S02]  /*a480*/  IMAD.MOV.U32 R7, RZ, RZ, RZ ;  /* 0x000000ffff077224 */ /* 0x000fe400078e00ff */
[----:B------:R-:W-:-:S04]  /*a490*/  IMAD.WIDE.U32 R16, R77, R72, R16 ;  /* 0x000000484d107225 */ /* 0x000fc800078e0010 */
[----:B------:R-:W-:Y:S01]  /*a4a0*/  VIADD R15, R15, UR8 ;  /* 0x000000080f0f7c36 */ /* 0x000fe20008000000 */
[----:B------:R-:W-:Y:S01]  /*a4b0*/  IADD3 R20, PT, PT, R17, UR9, RZ ;  /* 0x0000000911147c10 */ /* 0x000fe2000fffe0ff */
[----:B------:R-:W-:-:S03]  /*a4c0*/  IMAD.WIDE.U32 R6, R8, 0x3d1, R6 ;  /* 0x000003d108067825 */ /* 0x000fc600078e0006 */
[----:B------:R-:W-:Y:S01]  /*a4d0*/  IADD3 R12, P0, PT, R15, R16, RZ ;  /* 0x000000100f0c7210 */ /* 0x000fe20007f1e0ff */
[----:B------:R-:W-:Y:S01]  /*a4e0*/  IMAD.MOV.U32 R17, RZ, RZ, RZ ;  /* 0x000000ffff117224 */ /* 0x000fe200078e00ff */
[----:B------:R-:W-:Y:S01]  /*a4f0*/  IADD3 R44, P2, P3, R6, R13, R44 ;  /* 0x0000000d062c7210 */ /* 0x000fe20007b5e02c */
[----:B------:R-:W-:Y:S01]  /*a500*/  VIADD R6, R7, UR4 ;  /* 0x0000000407067c36 */ /* 0x000fe20008000000 */
[----:B------:R-:W-:Y:S01]  /*a510*/  IADD3.X R7, PT, PT, RZ, RZ, RZ, P1, P4 ;  /* 0x000000ffff077210 */ /* 0x000fe20000fe84ff */
[----:B------:R-:W-:Y:S01]  /*a520*/  IMAD.X R13, RZ, RZ, RZ, P0 ;  /* 0x000000ffff0d7224 */ /* 0x000fe200000e06ff */
[----:B------:R-:W-:Y:S01]  /*a530*/  IADD3.X R15, PT, PT, RZ, RZ, RZ, P2, P3 ;  /* 0x000000ffff0f7210 */ /* 0x000fe200017e64ff */
[----:B------:R-:W-:Y:S01]  /*a540*/  IMAD.MOV.U32 R45, RZ, RZ, RZ ;  /* 0x000000ffff2d7224 */ /* 0x000fe200078e00ff */
[----:B------:R-:W-:Y:S01]  /*a550*/  IADD3 R10, P1, P0, R10, R7, R44 ;  /* 0x000000070a0a7210 */ /* 0x000fe2000783e02c */
[----:B------:R-:W-:Y:S02]  /*a560*/  IMAD.MOV.U32 R7, RZ, RZ, RZ ;  /* 0x000000ffff077224 */ /* 0x000fe400078e00ff */
[----:B------:R-:W-:-:S04]  /*a570*/  IMAD.WIDE.U32 R12, R77, R72, R12 ;  /* 0x000000484d0c7225 */ /* 0x000fc800078e000c */
[----:B------:R-:W-:-:S04]  /*a580*/  IMAD.WIDE.U32 R6, R14, 0x3d1, R6 ;  /* 0x000003d10e067825 */ /* 0x000fc800078e0006 */
[----:B------:R-:W-:Y:S01]  /*a590*/  VIADD R13, R13, UR9 ;  /* 0x000000090d0d7c36 */ /* 0x000fe20008000000 */
[----:B------:R-:W-:Y:S01]  /*a5a0*/  IADD3 R42, P3, P4, R6, R15, R42 ;  /* 0x0000000f062a7210 */ /* 0x000fe20007c7e02a */
[----:B------:R-:W-:Y:S01]  /*a5b0*/  VIADD R16, R7, UR4 ;  /* 0x0000000407107c36 */ /* 0x000fe20008000000 */
[----:B------:R-:W-:Y:S01]  /*a5c0*/  IADD3.X R7, PT, PT, RZ, RZ, RZ, P1, P0 ;  /* 0x000000ffff077210 */ /* 0x000fe20000fe04ff */
[----:B------:R-:W-:Y:S01]  /*a5d0*/  IMAD.MOV.U32 R44, RZ, RZ, RZ ;  /* 0x000000ffff2c7224 */ /* 0x000fe200078e00ff */
[----:B------:R-:W-:Y:S01]  /*a5e0*/  IADD3 R6, P2, PT, R13, R20, RZ ;  /* 0x000000140d067210 */ /* 0x000fe20007f5e0ff */
[----:B------:R-:W-:Y:S01]  /*a5f0*/  IMAD.WIDE.U32 R16, R12, 0x3d1, R16 ;  /* 0x000003d10c107825 */ /* 0x000fe200078e0010 */
[----:B------:R-:W-:Y:S02]  /*a600*/  IADD3.X R13, PT, PT, RZ, RZ, RZ, P3, P4 ;  /* 0x000000ffff0d7210 */ /* 0x000fe40001fe84ff */
[----:B------:R-:W-:Y:S01]  /*a610*/  IADD3 R8, P3, P4, R8, R7, R42 ;  /* 0x0000000708087210 */ /* 0x000fe20007c7e02a */
[----:B------:R-:W-:Y:S01]  /*a620*/  IMAD.X R7, RZ, RZ, RZ, P2 ;  /* 0x000000ffff077224 */ /* 0x000fe200010e06ff */
[----:B------:R-:W-:Y:S01]  /*a630*/  IADD3 R36, P0, P1, R16, R13, R36 ;  /* 0x0000000d10247210 */ /* 0x000fe2000791e024 */
[----:B------:R-:W-:Y:S01]  /*a640*/  VIADD R16, R17, UR4 ;  /* 0x0000000411107c36 */ /* 0x000fe20008000000 */
[----:B------:R-:W-:Y:S01]  /*a650*/  IADD3.X R13, PT, PT, RZ, RZ, RZ, P3, P4 ;  /* 0x000000ffff0d7210 */ /* 0x000fe20001fe84ff */
[----:B------:R-:W-:Y:S01]  /*a660*/  IMAD.WIDE.U32 R6, R77, R77, R6 ;  /* 0x0000004d4d067225 */ /* 0x000fe200078e0006 */
[----:B------:R-:W-:Y:S01]  /*a670*/  IADD3.X R15, PT, PT, RZ, RZ, RZ, P0, P1 ;  /* 0x000000ffff0f7210 */ /* 0x000fe200007e24ff */
[----:B------:R-:W3:Y:S01]  /*a680*/  LDC R42, c[0x3][0x4] ;  /* 0x00c00100ff2a7b82 */ /* 0x000ee20000000800 */
[----:B------:R-:W-:Y:S01]  /*a690*/  IADD3 R14, P2, P3, R14, R13, R36 ;  /* 0x0000000d0e0e7210 */ /* 0x000fe20007b5e024 */
[----:B------:R-:W-:-:S02]  /*a6a0*/  IMAD.MOV.U32 R17, RZ, RZ, RZ ;  /* 0x000000ffff117224 */ /* 0x000fc400078e00ff */
[----:B------:R-:W-:Y:S01]  /*a6b0*/  IMAD.MOV.U32 R37, RZ, RZ, RZ ;  /* 0x000000ffff257224 */ /* 0x000fe200078e00ff */
[----:B------:R-:W-:Y:S01]  /*a6c0*/  IADD3.X R13, PT, PT, RZ, RZ, RZ, P2, P3 ;  /* 0x000000ffff0d7210 */ /* 0x000fe200017e64ff */
[----:B------:R-:W-:-:S03]  /*a6d0*/  IMAD.WIDE.U32 R16, R6, 0x3d1, R16 ;  /* 0x000003d106107825 */ /* 0x000fc600078e0010 */
[----:B------:R-:W-:Y:S01]  /*a6e0*/  IADD3 R18, P0, P1, R16, R15, R18 ;  /* 0x0000000f10127210 */ /* 0x000fe2000791e012 */
[----:B------:R-:W-:Y:S02]  /*a6f0*/  VIADD R16, R17, UR4 ;  /* 0x0000000411107c36 */ /* 0x000fe40008000000 */
[----:B------:R-:W-:Y:S01]  /*a700*/  HFMA2 R17, -RZ, RZ, 0, 0 ;  /* 0x00000000ff117431 */ /* 0x000fe200000001ff */
[----:B------:R-:W-:Y:S02]  /*a710*/  IADD3 R12, P2, P3, R12, R13, R18 ;  /* 0x0000000d0c0c7210 */ /* 0x000fe40007b5e012 */
[----:B------:R-:W-:Y:S02]  /*a720*/  IADD3.X R15, PT, PT, RZ, RZ, RZ, P0, P1 ;  /* 0x000000ffff0f7210 */ /* 0x000fe400007e24ff */
[----:B------:R-:W-:Y:S01]  /*a730*/  IADD3.X R13, PT, PT, RZ, RZ, RZ, P2, P3 ;  /* 0x000000ffff0d7210 */ /* 0x000fe200017e64ff */
[----:B------:R-:W-:-:S03]  /*a740*/  IMAD.WIDE.U32 R16, R7, 0x3d1, R16 ;  /* 0x000003d107107825 */ /* 0x000fc600078e0010 */
        /* <DEDUP_REMOVED lines=10> */
[----:B------:R-:W-:Y:S01]  /*a7f0*/  VIADD R15, R7, UR4 ;  /* 0x00000004070f7c36 */ /* 0x000fe20008000000 */
[----:B------:R-:W-:Y:S01]  /*a800*/  IADD3 R7, P0, PT, R5, R6, RZ ;  /* 0x0000000605077210 */ /* 0x000fe20007f1e0ff */
[----:B------:R-:W4:Y:S02]  /*a810*/  LDCU UR4, c[0x3][URZ] ;  /* 0x00c00000ff0477ac */ /* 0x000f240008000800 */
[----:B------:R-:W-:Y:S02]  /*a820*/  IMAD R15, R18, 0x3d1, R15 ;  /* 0x000003d1120f7824 */ /* 0x000fe400078e020f */
[----:B------:R-:W-:Y:S02]  /*a830*/  IMAD.X R73, RZ, RZ, RZ, P0 ;  /* 0x000000ffff497224 */ /* 0x000fe400000e06ff */
[----:B------:R-:W-:-:S05]  /*a840*/  IMAD.IADD R6, R16, 0x1, R15 ;  /* 0x0000000110067824 */ /* 0x000fca00078e020f */
[----:B------:R-:W-:-:S04]  /*a850*/  IADD3 R73, P0, P1, R6, R73, R11 ;  /* 0x0000004906497210 */ /* 0x000fc8000791e00b */
[----:B------:R-:W-:Y:S01]  /*a860*/  IADD3.X R6, PT, PT, RZ, RZ, RZ, P0, P1 ;  /* 0x000000ffff067210 */ /* 0x000fe200007e24ff */
[----:B----4-:R-:W-:-:S03]  /*a870*/  IMAD.U32 R36, RZ, RZ, UR4 ;  /* 0x00000004ff247e24 */ /* 0x010fc6000f8e00ff */
[----:B------:R-:W-:-:S04]  /*a880*/  IADD3 R6, P0, P1, R18, R6, R9 ;  /* 0x0000000612067210 */ /* 0x000fc8000791e009 */
[----:B------:R-:W-:Y:S02]  /*a890*/  IADD3.X R11, PT, PT, RZ, RZ, RZ, P0, P1 ;  /* 0x000000ffff0b7210 */ /* 0x000fe400007e24ff */
[----:B------:R-:W-:Y:S02]  /*a8a0*/  MOV R62, R6 ;  /* 0x00000006003e7202 */ /* 0x000fe40000000f00 */
[----:B------:R-:W-:-:S05]  /*a8b0*/  IADD3 R11, P0, PT, R11, R10, RZ ;  /* 0x0000000a0b0b7210 */ /* 0x000fca0007f1e0ff */
[----:B------:R-:W-:Y:S02]  /*a8c0*/  IMAD.X R5, RZ, RZ, RZ, P0 ;  /* 0x000000ffff057224 */ /* 0x000fe400000e06ff */
[----:B------:R-:W-:-:S03]  /*a8d0*/  IMAD.MOV.U32 R63, RZ, RZ, R11 ;  /* 0x000000ffff3f7224 */ /* 0x000fc600078e000b */
[----:B------:R-:W-:-:S05]  /*a8e0*/  IADD3 R8, P0, PT, R5, R8, RZ ;  /* 0x0000000805087210 */ /* 0x000fca0007f1e0ff */
[----:B------:R-:W-:Y:S02]  /*a8f0*/  IMAD.X R61, RZ, RZ, RZ, P0 ;  /* 0x000000ffff3d7224 */ /* 0x000fe400000e06ff */
[----:B------:R-:W-:-:S03]  /*a900*/  IMAD.MOV.U32 R50, RZ, RZ, R8 ;  /* 0x000000ffff327224 */ /* 0x000fc600078e0008 */
[----:B------:R-:W-:-:S04]  /*a910*/  IADD3 R61, P0, PT, R61, R14, RZ ;  /* 0x0000000e3d3d7210 */ /* 0x000fc80007f1e0ff */
[----:B------:R-:W-:-:S04]  /*a920*/  IADD3.X R5, PT, PT, RZ, RZ, RZ, P0, !PT ;  /* 0x000000ffff057210 */ /* 0x000fc800007fe4ff */
[----:B------:R-:W-:-:S05]  /*a930*/  IADD3 R10, P0, PT, R5, R12, RZ ;  /* 0x0000000c050a7210 */ /* 0x000fca0007f1e0ff */
[----:B------:R-:W-:Y:S02]  /*a940*/  IMAD.X R5, RZ, RZ, R13, P0 ;  /* 0x000000ffff057224 */ /* 0x000fe400000e060d */
[----:B------:R-:W-:-:S03]  /*a950*/  IMAD.MOV.U32 R21, RZ, RZ, R10 ;  /* 0x000000ffff157224 */ /* 0x000fc600078e000a */
[----:B------:R-:W-:-:S13]  /*a960*/  ISETP.GE.U32.AND P0, PT, R5, R40, PT ;  /* 0x000000280500720c */ /* 0x000fda0003f06070 */
[----:B0123--:R-:W-:Y:S05]  /*a970*/  @!P0 BRA `(.L_x_229) ;  /* 0x00000004000c8947 */ /* 0x00ffea0003800000 */
[----:B------:R-:W0:Y:S01]  /*a980*/  LDC R40, c[0x3][0x1c] ;  /* 0x00c00700ff287b82 */ /* 0x000e220000000800 */
[----:B------:R-:W-:Y:S02]  /*a990*/  IMAD.MOV.U32 R9, RZ, RZ, R73 ;  /* 0x000000ffff097224 */ /* 0x000fe400078e0049 */
[----:B------:R-:W-:-:S07]  /*a9a0*/  IMAD.MOV.U32 R13, RZ, RZ, R61 ;  /* 0x000000ffff0d7224 */ /* 0x000fce00078e003d */
.L_x_232:
        /* <DEDUP_REMOVED lines=28> */
[----:B------:R-:W-:-:S04]  /*ab70*/  ISETP.GT.U32.AND P0, PT, R36, R7, PT ;  /* 0x000000072400720c */ /* 0x000fc80003f04070 */
[----:B------:R-:W-:-:S04]  /*ab80*/  ISETP.GE.U32.AND P0, PT, R42, R9, P0 ;  /* 0x000000092a00720c */ /* 0x000fc80000706070 */
[----:B------:R-:W-:-:S13]  /*ab90*/  ISETP.GT.U32.OR P0, PT, R42, R9, P0 ;  /* 0x000000092a00720c */ /* 0x000fda0000704470 */
[----:B------:R-:W-:Y:S05]  /*aba0*/  @P0 BREAK.RELIABLE B5 ;  /* 0x0000000000050942 */ /* 0x000fea0003800100 */
[----:B------:R-:W-:Y:S05]  /*abb0*/  @P0 BRA `(.L_x_229) ;  /* 0x00000000007c0947 */ /* 0x000fea0003800000 */
.L_x_231:
[----:B------:R-:W-:Y:S05]  /*abc0*/  BSYNC.RELIABLE B5 ;  /* 0x0000000000057941 */ /* 0x000fea0003800100 */
.L_x_230:
        /* <DEDUP_REMOVED lines=30> */
.L_x_229:
[----:B------:R-:W-:Y:S05]  /*adb0*/  BSYNC.RECONVERGENT B4 ;  /* 0x0000000000047941 */ /* 0x000fea0003800200 */
.L_x_228:
[----:B------:R-:W-:Y:S01]  /*adc0*/  IADD3 R27, P0, PT, -R49, R7, RZ ;  /* 0x00000007311b7210 */ /* 0x000fe20007f1e1ff */
[----:B------:R-:W-:Y:S01]  /*add0*/  IMAD.MOV.U32 R6, RZ, RZ, -0x1 ;  /* 0xffffffffff067424 */ /* 0x000fe200078e00ff */
[----:B------:R-:W-:Y:S03]  /*ade0*/  BSSY.RECONVERGENT B4, `(.L_x_233) ;  /* 0x000002a000047945 */ /* 0x000fe60003800200 */
        /* <DEDUP_REMOVED lines=41> */
.L_x_234:
[----:B------:R-:W-:Y:S05]  /*b080*/  BSYNC.RECONVERGENT B4 ;  /* 0x0000000000047941 */ /* 0x000fea0003800200 */
.L_x_233:
[----:B------:R-:W-:Y:S01]  /*b090*/  IADD3 R27, P0, PT, R27, -R49, RZ ;  /* 0x800000311b1b7210 */ /* 0x000fe20007f1e0ff */
[----:B------:R-:W-:Y:S03]  /*b0a0*/  BSSY.RECONVERGENT B4, `(.L_x_235) ;  /* 0x000002a000047945 */ /* 0x000fe60003800200 */
        /* <DEDUP_REMOVED lines=41> */
.L_x_236:
[----:B------:R-:W-:Y:S05]  /*b340*/  BSYNC.RECONVERGENT B4 ;  /* 0x0000000000047941 */ /* 0x000fea0003800200 */
.L_x_235:
[----:B------:R-:W-:Y:S01]  /*b350*/  IADD3 R49, P0, PT, -R27, R49, RZ ;  /* 0x000000311b317210 */ /* 0x000fe20007f1e1ff */
[----:B------:R-:W-:Y:S04]  /*b360*/  BSSY.RECONVERGENT B4, `(.L_x_237) ;  /* 0x000002a000047945 */ /* 0x000fe80003800200 */
        /* <DEDUP_REMOVED lines=41> */
.L_x_238:
[----:B------:R-:W-:Y:S05]  /*b600*/  BSYNC.RECONVERGENT B4 ;  /* 0x0000000000047941 */ /* 0x000fea0003800200 */
.L_x_237:
[----:B------:R-:W-:Y:S01]  /*b610*/  IMAD.WIDE.U32 R14, R49, R25, RZ ;  /* 0x00000019310e7225 */ /* 0x000fe200078e00ff */
[----:B------:R-:W-:Y:S01]  /*b620*/  UMOV UR4, URZ ;  /* 0x000000ff00047c82 */ /* 0x000fe20008000000 */
[----:B------:R-:W-:Y:S02]  /*b630*/  UMOV UR5, URZ ;  /* 0x000000ff00057c82 */ /* 0x000fe40008000000 */
[----:B------:R-:W-:Y:S02]  /*b640*/  HFMA2 R7, -RZ, RZ, 0, 0 ;  /* 0x00000000ff077431 */ /* 0x000fe400000001ff */
[----:B------:R-:W-:Y:S01]  /*b650*/  VIADD R22, R15, UR4 ;  /* 0x000000040f167c36 */ /* 0x000fe20008000000 */
[----:B------:R-:W-:Y:S01]  /*b660*/  UMOV UR15, URZ ;  /* 0x000000ff000f7c82 */ /* 0x000fe20008000000 */
[----:B------:R-:W-:Y:S01]  /*b670*/  IMAD.MOV.U32 R23, RZ, RZ, RZ ;  /* 0x000000ffff177224 */ /* 0x000fe200078e00ff */
[----:B------:R-:W-:Y:S01]  /*b680*/  UMOV UR6, URZ ;  /* 0x000000ff00067c82 */ /* 0x000fe20008000000 */
[----:B------:R-:W-:Y:S01]  /*b690*/  UMOV UR7, URZ ;  /* 0x000000ff00077c82 */ /* 0x000fe20008000000 */
[----:B------:R-:W-:Y:S01]  /*b6a0*/  UMOV UR16, URZ ;  /* 0x000000ff00107c82 */ /* 0x000fe20008000000 */
[----:B------:R-:W-:Y:S01]  /*b6b0*/  IMAD.WIDE.U32 R22, R25, R5, R22 ;  /* 0x0000000519167225 */ /* 0x000fe200078e0016 */
[----:B------:R-:W-:Y:S01]  /*b6c0*/  UMOV UR8, URZ ;  /* 0x000000ff00087c82 */ /* 0x000fe20008000000 */
[----:B------:R-:W-:Y:S01]  /*b6d0*/  UMOV UR9, URZ ;  /* 0x000000ff00097c82 */ /* 0x000fe20008000000 */
[----:B------:R-:W-:Y:S01]  /*b6e0*/  UMOV UR17, URZ ;  /* 0x000000ff00117c82 */ /* 0x000fe20008000000 */
[----:B------:R-:W-:Y:S01]  /*b6f0*/  VIADD R6, R23, UR5 ;  /* 0x0000000517067c36 */ /* 0x000fe20008000000 */
[----:B------:R-:W-:Y:S01]  /*b700*/  UMOV UR10, URZ ;  /* 0x000000ff000a7c82 */ /* 0x000fe20008000000 */
[----:B------:R-:W-:Y:S01]  /*b710*/  IMAD.MOV.U32 R23, RZ, RZ, RZ ;  /* 0x000000ffff177224 */ /* 0x000fe200078e00ff */
[----:B------:R-:W-:Y:S01]  /*b720*/  UMOV UR11, URZ ;  /* 0x000000ff000b7c82 */ /* 0x000fe20008000000 */
[----:B------:R-:W-:Y:S01]  /*b730*/  IMAD.WIDE.U32 R6, R25, R76, R6 ;  /* 0x0000004c19067225 */ /* 0x000fe200078e0006 */
[----:B------:R-:W-:Y:S01]  /*b740*/  UMOV UR18, URZ ;  /* 0x000000ff00127c82 */ /* 0x000fe20008000000 */
[----:B------:R-:W-:Y:S01]  /*b750*/  UMOV UR19, URZ ;  /* 0x000000ff00137c82 */ /* 0x000fe20008000000 */
[----:B------:R-:W-:Y:S01]  /*b760*/  BSSY.RECONVERGENT B4, `(.L_x_239) ;  /* 0x0000184000047945 */ /* 0x000fe20003800200 */
[----:B------:R-:W-:-:S04]  /*b770*/  IMAD.WIDE.U32 R22, R49, R24, R22 ;  /* 0x0000001831167225 */ /* 0x000fc800078e0016 */
[----:B------:R-:W-:Y:S02]  /*b780*/  VIADD R9, R23, UR15 ;  /* 0x0000000f17097c36 */ /* 0x000fe40008000000 */
[----:B------:R-:W-:-:S03]  /*b790*/  IMAD.MOV.U32 R13, RZ, RZ, RZ ;  /* 0x000000ffff0d7224 */ /* 0x000fc600078e00ff */
        /* <DEDUP_REMOVED lines=21> */
[----:B------:R-:W-:Y:S02]  /*b8f0*/  HFMA2 R7, -RZ, RZ, 0, 0 ;  /* 0x00000000ff077431 */ /* 0x000fe400000001ff */
[----:B------:R-:W-:-:S04]  /*b900*/  IMAD.WIDE.U32 R16, R4, R5, R16 ;  /* 0x0000000504107225 */ /* 0x000fc800078e0010 */
[----:B------:R-:W-:Y:S02]  /*b910*/  IMAD.X R11, RZ, RZ, RZ, P0 ;  /* 0x000000ffff0b7224 */ /* 0x000fe400000e06ff */
[----:B------:R-:W-:Y:S02]  /*b920*/  VIADD R19, R17, UR5 ;  /* 0x0000000511137c36 */ /* 0x000fe40008000000 */
        /* <DEDUP_REMOVED lines=8> */
[----:B------:R-:W-:Y:S02]  /*b9b0*/  VIADD R12, R7, UR9 ;  /* 0x00000009070c7c36 */ /* 0x000fe40008000000 */
[----:B------:R-:W-:Y:S02]  /*b9c0*/  IMAD.X R7, RZ, RZ, RZ, P0 ;  /* 0x000000ffff077224 */ /* 0x000fe400000e06ff */
[----:B------:R-:W-:-:S04]  /*b9d0*/  IMAD.WIDE.U32 R18, R4, R76, R18 ;  /* 0x0000004c04127225 */ /* 0x000fc800078e0012 */
[----:B------:R-:W-:Y:S01]  /*b9e0*/  VIADD R9, R17, UR17 ;  /* 0x0000001111097c36 */ /* 0x000fe20008000000 */
[----:B------:R-:W-:Y:S01]  /*b9f0*/  IADD3 R11, PT, PT, R19, UR6, RZ ;  /* 0x00000006130b7c10 */ /* 0x000fe2000fffe0ff */
[----:B------:R-:W-:-:S03]  /*ba00*/  IMAD.WIDE.U32 R6, R24, R74, R6 ;  /* 0x0000004a18067225 */ /* 0x000fc600078e0006 */
[----:B------:R-:W-:Y:S01]  /*ba10*/  IADD3 R18, P0, PT, R9, R18, RZ ;  /* 0x0000001209127210 */ /* 0x000fe20007f1e0ff */
[----:B------:R-:W-:Y:S01]  /*ba20*/  IMAD.WIDE.U32 R12, R25, R64, R12 ;  /* 0x00000040190c7225 */ /* 0x000fe200078e000c */
[----:B------:R-:W-:-:S03]  /*ba30*/  IADD3 R10, P1, PT, R11, R6, RZ ;  /* 0x000000060b0a7210 */ /* 0x000fc60007f3e0ff */
[----:B------:R-:W-:Y:S02]  /*ba40*/  VIADD R7, R7, UR8 ;  /* 0x0000000807077c36 */ /* 0x000fe40008000000 */
[----:B------:R-:W-:Y:S02]  /*ba50*/  IMAD.X R19, RZ, RZ, RZ, P0 ;  /* 0x000000ffff137224 */ /* 0x000fe400000e06ff */
        /* <DEDUP_REMOVED lines=8> */
[----:B------:R-:W-:Y:S02]  /*bae0*/  IMAD.MOV.U32 R7, RZ, RZ, RZ ;  /* 0x000000ffff077224 */ /* 0x000fe400078e00ff */
        /* <DEDUP_REMOVED lines=8> */
[----:B------:R-:W-:Y:S02]  /*bb70*/  IMAD.MOV.U32 R19, RZ, RZ, RZ ;  /* 0x000000ffff137224 */ /* 0x000fe400078e00ff */
[----:B------:R-:W-:Y:S02]  /*bb80*/  IMAD.X R13, RZ, RZ, RZ, P1 ;  /* 0x000000ffff0d7224 */ /* 0x000fe400008e06ff */
[----:B------:R-:W-:-:S02]  /*bb90*/  IMAD.X R7, RZ, RZ, RZ, P0 ;  /* 0x000000ffff077224 */ /* 0x000fc400000e06ff */
[----:B------:R-:W-:-:S04]  /*bba0*/  IMAD.WIDE.U32 R10, R87, R76, R10 ;  /* 0x0000004c570a7225 */ /* 0x000fc800078e000a */
[----:B------:R-:W-:-:S04]  /*bbb0*/  IMAD.WIDE.U32 R6, R24, R64, R6 ;  /* 0x0000004018067225 */ /* 0x000fc800078e0006 */
[----:B------:R-:W-:Y:S01]  /*bbc0*/  IMAD.WIDE.U32 R18, R49, R26, R18 ;  /* 0x0000001a31127225 */ /* 0x000fe200078e0012 */
[----:B------:R-:W-:-:S03]  /*bbd0*/  IADD3 R46, PT, PT, R7, UR10, RZ ;  /* 0x0000000a072e7c10 */ /* 0x000fc6000fffe0ff */
[----:B------:R-:W-:Y:S01]  /*bbe0*/  IMAD.WIDE.U32 R12, R4, R74, R12 ;  /* 0x0000004a040c7225 */ /* 0x000fe200078e000c */
[----:B------:R-:W-:-:S03]  /*bbf0*/  IADD3 R46, P0, PT, R46, R47, RZ ;  /* 0x0000002f2e2e7210 */ /* 0x000fc60007f1e0ff */
[----:B------:R-:W-:Y:S02]  /*bc00*/  VIADD R9, R11, UR6 ;  /* 0x000000060b097c36 */ /* 0x000fe40008000000 */
[----:B------:R-:W-:Y:S02]  /*bc10*/  VIADD R11, R19, UR18 ;  /* 0x00000012130b7c36 */ /* 0x000fe40008000000 */
[----:B------:R-:W-:Y:S01]  /*bc20*/  IMAD.X R47, RZ, RZ, RZ, P0 ;  /* 0x000000ffff2f7224 */ /* 0x000fe200000e06ff */
[----:B------:R-:W-:Y:S01]  /*bc30*/  IADD3 R12, P1, PT, R9, R12, RZ ;  /* 0x0000000c090c7210 */ /* 0x000fe20007f3e0ff */
[----:B------:R-:W-:Y:S01]  /*bc40*/  VIADD R9, R13, UR8 ;  /* 0x000000080d097c36 */ /* 0x000fe20008000000 */
[----:B------:R-:W-:Y:S01]  /*bc50*/  IADD3 R10, P0, PT, R11, R10, RZ ;  /* 0x0000000a0b0a7210 */ /* 0x000fe20007f1e0ff */
[----:B------:R-:W-:-:S03]  /*bc60*/  IMAD.WIDE.U32 R46, R75, R24, R46 ;  /* 0x000000184b2e7225 */ /* 0x000fc600078e002e */
[----:B------:R-:W-:Y:S01]  /*bc70*/  IADD3.X R11, PT, PT, RZ, RZ, RZ, P0, !PT ;  /* 0x000000ffff0b7210 */ /* 0x000fe200007fe4ff */
[----:B------:R-:W-:Y:S01]  /*bc80*/  IMAD.X R13, RZ, RZ, RZ, P1 ;  /* 0x000000ffff0d7224 */ /* 0x000fe200008e06ff */
[----:B------:R-:W-:Y:S01]  /*bc90*/  IADD3 R6, P1, PT, R9, R6, RZ ;  /* 0x0000000609067210 */ /* 0x000fe20007f3e0ff */
[----:B------:R-:W-:-:S04]  /*bca0*/  IMAD.WIDE.U32 R12, R87, R81, R12 ;  /* 0x00000051570c7225 */ /* 0x000fc800078e000c */
[----:B------:R-:W-:-:S04]  /*bcb0*/  IMAD.WIDE.U32 R10, R26, R5, R10 ;  /* 0x000000051a0a7225 */ /* 0x000fc800078e000a */
[----:B------:R-:W-:Y:S02]  /*bcc0*/  VIADD R9, R13, UR7 ;  /* 0x000000070d097c36 */ /* 0x000fe40008000000 */
[----:B------:R-:W-:Y:S02]  /*bcd0*/  VIADD R13, R11, UR5 ;  /* 0x000000050b0d7c36 */ /* 0x000fe40008000000 */
[----:B------:R-:W-:Y:S02]  /*bce0*/  IMAD.X R7, RZ, RZ, RZ, P1 ;  /* 0x000000ffff077224 */ /* 0x000fe400008e06ff */
[----:B------:R-:W-:Y:S01]  /*bcf0*/  IMAD.MOV.U32 R11, RZ, RZ, RZ ;  /* 0x000000ffff0b7224 */ /* 0x000fe200078e00ff */
[----:B------:R-:W-:Y:S01]  /*bd00*/  IADD3 R12, P0, PT, R13, R12, RZ ;  /* 0x0000000c0d0c7210 */ /* 0x000fe20007f1e0ff */
[----:B------:R-:W-:-:S04]  /*bd10*/  IMAD.WIDE.U32 R6, R4, R79, R6 ;  /* 0x0000004f04067225 */ /* 0x000fc800078e0006 */
[----:B------:R-:W-:Y:S01]  /*bd20*/  IMAD.X R13, RZ, RZ, RZ, P0 ;  /* 0x000000ffff0d7224 */ /* 0x000fe200000e06ff */
[----:B------:R-:W-:Y:S01]  /*bd30*/  IADD3 R6, P1, PT, R9, R6, RZ ;  /* 0x0000000609067210 */ /* 0x000fe20007f3e0ff */
[----:B------:R-:W-:Y:S02]  /*bd40*/  VIADD R7, R7, UR9 ;  /* 0x0000000907077c36 */ /* 0x000fe40008000000 */
[----:B------:R-:W-:-:S03]  /*bd50*/  IMAD.WIDE.U32 R12, R26, R76, R12 ;  /* 0x0000004c1a0c7225 */ /* 0x000fc600078e000c */
[----:B------:R-:W-:Y:S01]  /*bd60*/  IADD3 R24, P0, PT, R7, R46, RZ ;  /* 0x0000002e07187210 */ /* 0x000fe20007f1e0ff */
[----:B------:R-:W-:-:S04]  /*bd70*/  IMAD.WIDE.U32 R10, R49, R65, R10 ;  /* 0x00000041310a7225 */ /* 0x000fc800078e000a */
[----:B------:R-:W-:Y:S02]  /*bd80*/  IMAD.X R7, RZ, RZ, RZ, P1 ;  /* 0x000000ffff077224 */ /* 0x000fe400008e06ff */
[----:B------:R-:W-:Y:S01]  /*bd90*/  VIADD R9, R13, UR6 ;  /* 0x000000060d097c36 */ /* 0x000fe20008000000 */
[----:B------:R-:W-:Y:S01]  /*bda0*/  IADD3 R13, PT, PT, R11, UR15, RZ ;  /* 0x0000000f0b0d7c10 */ /* 0x000fe2000fffe0ff */
[----:B------:R-:W-:-:S04]  /*bdb0*/  IMAD.WIDE.U32 R6, R87, R74, R6 ;  /* 0x0000004a57067225 */ /* 0x000fc800078e0006 */
[----:B------:R-:W-:Y:S01]  /*bdc0*/  IMAD.X R25, RZ, RZ, RZ, P0 ;  /* 0x000000ffff197224 */ /* 0x000fe200000e06ff */
[----:B------:R-:W-:Y:S01]  /*bdd0*/  IADD3 R12, P0, PT, R13, R12, RZ ;  /* 0x0000000c0d0c7210 */ /* 0x000fe20007f1e0ff */
[----:B------:R-:W-:Y:S01]  /*bde0*/  VIADD R7, R7, UR8 ;  /* 0x0000000807077c36 */ /* 0x000fe20008000000 */
[----:B------:R-:W-:Y:S01]  /*bdf0*/  IADD3 R6, P2, PT, R9, R6, RZ ;  /* 0x0000000609067210 */ /* 0x000fe20007f5e0ff */
[----:B------:R-:W-:-:S04]  /*be00*/  IMAD.WIDE.U32 R24, R4, R64, R24 ;  /* 0x0000004004187225 */ /* 0x000fc800078e0018 */
[----:B------:R-:W-:Y:S01]  /*be10*/  IMAD.X R13, RZ, RZ, RZ, P0 ;  /* 0x000000ffff0d7224 */ /* 0x000fe200000e06ff */
[----:B------:R-:W-:Y:S01]  /*be20*/  IADD3 R24, P1, PT, R7, R24, RZ ;  /* 0x0000001807187210 */ /* 0x000fe20007f3e0ff */
[----:B------:R-:W-:Y:S02]  /*be30*/  VIADD R46, R47, UR15 ;  /* 0x0000000f2f2e7c36 */ /* 0x000fe40008000000 */
[----:B------:R-:W-:Y:S02]  /*be40*/  VIADD R25, R25, UR10 ;  /* 0x0000000a19197c36 */ /* 0x000fe40008000000 */
[----:B------:R-:W-:Y:S02]  /*be50*/  IMAD.X R7, RZ, RZ, RZ, P2 ;  /* 0x000000ffff077224 */ /* 0x000fe400010e06ff */
[----:B------:R-:W-:Y:S01]  /*be60*/  IMAD.WIDE.U32 R12, R65, R5, R12 ;  /* 0x00000005410c7225 */ /* 0x000fe200078e000c */
[----:B------:R-:W-:-:S03]  /*be70*/  IADD3 R46, P0, PT, R25, R46, RZ ;  /* 0x0000002e192e7210 */ /* 0x000fc60007f1e0ff */
[----:B------:R-:W-:Y:S01]  /*be80*/  IMAD.WIDE.U32 R6, R26, R81, R6 ;  /* 0x000000511a067225 */ /* 0x000fe200078e0006 */
[----:B------:R-:W-:-:S03]  /*be90*/  IADD3.X R47, PT, PT, RZ, RZ, RZ, P0, !PT ;  /* 0x000000ffff2f7210 */ /* 0x000fc600007fe4ff */
[----:B------:R-:W-:Y:S02]  /*bea0*/  VIADD R9, R13, UR5 ;  /* 0x000000050d097c36 */ /* 0x000fe40008000000 */
[----:B------:R-:W-:Y:S02]  /*beb0*/  IMAD.X R25, RZ, RZ, RZ, P1 ;  /* 0x000000ffff197224 */ /* 0x000fe400008e06ff */
[----:B------:R-:W-:Y:S01]  /*bec0*/  VIADD R7, R7, UR7 ;  /* 0x0000000707077c36 */ /* 0x000fe20008000000 */
[----:B------:R-:W-:Y:S01]  /*bed0*/  IADD3 R6, P1, PT, R9, R6, RZ ;  /* 0x0000000609067210 */ /* 0x000fe20007f3e0ff */
[----:B------:R-:W-:-:S04]  /*bee0*/  IMAD.WIDE.U32 R24, R87, R79, R24 ;  /* 0x0000004f57187225 */ /* 0x000fc800078e0018 */
[----:B------:R-:W-:Y:S01]  /*bef0*/  IMAD.MOV.U32 R13, RZ, RZ, RZ ;  /* 0x000000ffff0d7224 */ /* 0x000fe200078e00ff */
[----:B------:R-:W-:Y:S01]  /*bf00*/  IADD3 R24, P0, PT, R7, R24, RZ ;  /* 0x0000001807187210 */ /* 0x000fe20007f1e0ff */
[----:B------:R-:W-:Y:S02]  /*bf10*/  IMAD.X R7, RZ, RZ, RZ, P1 ;  /* 0x000000ffff077224 */ /* 0x000fe400008e06ff */
[----:B------:R-:W-:-:S04]  /*bf20*/  IMAD.WIDE.U32 R12, R49, R72, R12 ;  /* 0x00000048310c7225 */ /* 0x000fc800078e000c */
[----:B------:R-:W-:-:S04]  /*bf30*/  IMAD.WIDE.U32 R6, R65, R76, R6 ;  /* 0x0000004c41067225 */ /* 0x000fc800078e0006 */
[----:B------:R-:W-:Y:S02]  /*bf40*/  VIADD R11, R13, UR19 ;  /* 0x000000130d0b7c36 */ /* 0x000fe40008000000 */
[----:B------:R-:W-:Y:S02]  /*bf50*/  VIADD R9, R25, UR9 ;  /* 0x0000000919097c36 */ /* 0x000fe40008000000 */
[----:B------:R-:W-:Y:S01]  /*bf60*/  IMAD.X R25, RZ, RZ, RZ, P0 ;  /* 0x000000ffff197224 */ /* 0x000fe200000e06ff */
[----:B------:R-:W-:Y:S01]  /*bf70*/  IADD3 R6, P1, PT, R11, R6, RZ ;  /* 0x000000060b067210 */ /* 0x000fe20007f3e0ff */
[----:B------:R-:W-:-:S04]  /*bf80*/  IMAD.WIDE.U32 R46, R75, R4, R46 ;  /* 0x000000044b2e7225 */ /* 0x000fc800078e002e */
[----:B------:R-:W-:Y:S01]  /*bf90*/  VIADD R11, R7, UR6 ;  /* 0x00000006070b7c36 */ /* 0x000fe20008000000 */
[----:B------:R-:W-:Y:S01]  /*bfa0*/  IADD3 R4, P0, PT, R9, R46, RZ ;  /* 0x0000002e09047210 */ /* 0x000fe20007f1e0ff */
[----:B------:R-:W-:Y:S01]  /*bfb0*/  IMAD.WIDE.U32 R24, R26, R74, R24 ;  /* 0x0000004a1a187225 */ /* 0x000fe200078e0018 */
[----:B------:R-:W-:-:S03]  /*bfc0*/  IADD3.X R7, PT, PT, RZ, RZ, RZ, P1, !PT ;  /* 0x000000ffff077210 */ /* 0x000fc60000ffe4ff */
[----:B------:R-:W-:Y:S01]  /*bfd0*/  VIADD R9, R47, UR16 ;  /* 0x000000102f097c36 */ /* 0x000fe20008000000 */
[----:B------:R-:W-:Y:S01]  /*bfe0*/  IADD3 R46, P1, PT, R11, R24, RZ ;  /* 0x000000180b2e7210 */ /* 0x000fe20007f3e0ff */
[----:B------:R-:W-:-:S04]  /*bff0*/  IMAD.WIDE.U32 R6, R72, R5, R6 ;  /* 0x0000000548067225 */ /* 0x000fc800078e0006 */
[----:B------:R-:W-:Y:S02]  /*c000*/  IMAD.X R47, RZ, RZ, RZ, P1 ;  /* 0x000000ffff2f7224 */ /* 0x000fe400008e06ff */
[----:B------:R-:W-:Y:S02]  /*c010*/  VIADD R7, R7, UR5 ;  /* 0x0000000507077c36 */ /* 0x000fe40008000000 */
[----:B------:R-:W-:-:S03]  /*c020*/  IMAD.WIDE.U32 R46, R65, R81, R46 ;  /* 0x00000051412e7225 */ /* 0x000fc600078e002e */
[----:B------:R-:W-:Y:S01]  /*c030*/  IADD3 R48, P1, PT, R7, R46, RZ ;  /* 0x0000002e07307210 */ /* 0x000fe20007f3e0ff */
[----:B------:R-:W-:Y:S02]  /*c040*/  IMAD.MOV.U32 R7, RZ, RZ, RZ ;  /* 0x000000ffff077224 */ /* 0x000fe400078e00ff */
[----:B------:R-:W-:-:S04]  /*c050*/  IMAD.WIDE.U32 R6, R49, R77, R6 ;  /* 0x0000004d31067225 */ /* 0x000fc800078e0006 */
[----:B------:R-:W-:Y:S02]  /*c060*/  IMAD.X R49, RZ, RZ, RZ, P1 ;  /* 0x000000ffff317224 */ /* 0x000fe400008e06ff */
[----:B------:R-:W-:Y:S02]  /*c070*/  VIADD R7, R7, UR4 ;  /* 0x0000000407077c36 */ /* 0x000fe40008000000 */
[----:B------:R-:W-:-:S03]  /*c080*/  IMAD.WIDE.U32 R48, R72, R76, R48 ;  /* 0x0000004c48307225 */ /* 0x000fc600078e0030 */
[----:B------:R-:W-:Y:S01]  /*c090*/  IADD3 R24, P1, PT, R7, R48, RZ ;  /* 0x0000003007187210 */ /* 0x000fe20007f3e0ff */
[----:B------:R-:W-:-:S04]  /*c0a0*/  VIADD R7, R25, UR8 ;  /* 0x0000000819077c36 */ /* 0x000fc80008000000 */
[----:B------:R-:W-:Y:S02]  /*c0b0*/  IMAD.X R25, RZ, RZ, RZ, P1 ;  /* 0x000000ffff197224 */ /* 0x000fe400008e06ff */
[----:B------:R-:W-:Y:S01]  /*c0c0*/  IMAD.WIDE.U32 R24, R77, R5, R24 ;  /* 0x000000054d187225 */ /* 0x000fe200078e0018 */
[----:B------:R-:W-:-:S03]  /*c0d0*/  IADD3.X R5, PT, PT, RZ, RZ, RZ, P0, !PT ;  /* 0x000000ffff057210 */ /* 0x000fc600007fe4ff */
[----:B------:R-:W-:-:S04]  /*c0e0*/  IMAD.WIDE.U32 R4, R87, R64, R4 ;  /* 0x0000004057047225 */ /* 0x000fc800078e0004 */
[----:B------:R-:W-:Y:S01]  /*c0f0*/  VIADD R48, R5, UR10 ;  /* 0x0000000a05307c36 */ /* 0x000fe20008000000 */
[----:B------:R-:W-:Y:S01]  /*c100*/  IADD3 R46, P2, PT, R7, R4, RZ ;  /* 0x00000004072e7210 */ /* 0x000fe20007f5e0ff */
[----:B------:R-:W-:-:S04]  /*c110*/  IMAD.WIDE.U32 R4, R24, 0x3d1, RZ ;  /* 0x000003d118047825 */ /* 0x000fc800078e00ff */
[----:B------:R-:W-:-:S05]  /*c120*/  IMAD.IADD R7, R14, 0x1, R4 ;  /* 0x000000010e077824 */ /* 0x000fca00078e0204 */
[----:B------:R-:W-:Y:S02]  /*c130*/  ISETP.GE.U32.AND P0, PT, R7, R14, PT ;  /* 0x0000000e0700720c */ /* 0x000fe40003f06070 */
[----:B------:R-:W-:Y:S01]  /*c140*/  IADD3 R14, P1, PT, R48, R9, RZ ;  /* 0x00000009300e7210 */ /* 0x000fe20007f3e0ff */
[----:B------:R-:W-:Y:S02]  /*c150*/  VIADD R9, R47, UR7 ;  /* 0x000000072f097c36 */ /* 0x000fe40008000000 */
[----:B------:R-:W-:Y:S02]  /*c160*/  IMAD.X R47, RZ, RZ, RZ, P2 ;  /* 0x000000ffff2f7224 */ /* 0x000fe400010e06ff */
[----:B------:R-:W-:Y:S02]  /*c170*/  IMAD.X R15, RZ, RZ, RZ, P1 ;  /* 0x000000ffff0f7224 */ /* 0x000fe400008e06ff */
[----:B------:R-:W-:-:S04]  /*c180*/  IMAD.WIDE.U32 R46, R26, R79, R46 ;  /* 0x0000004f1a2e7225 */ /* 0x000fc800078e002e */
[----:B------:R-:W-:Y:S01]  /*c190*/  IMAD.WIDE.U32 R14, R75, R87, R14 ;  /* 0x000000574b0e7225 */ /* 0x000fe200078e000e */
[----:B------:R-:W-:-:S03]  /*c1a0*/  IADD3 R48, P1, PT, R9, R46, RZ ;  /* 0x0000002e09307210 */ /* 0x000fc60007f3e0ff */
[----:B------:R-:W-:Y:S02]  /*c1b0*/  VIADD R47, R47, UR9 ;  /* 0x000000092f2f7c36 */ /* 0x000fe40008000000 */
[----:B------:R-:W-:Y:S01]  /*c1c0*/  VIADD R9, R49, UR6 ;  /* 0x0000000631097c36 */ /* 0x000fe20008000000 */
[----:B------:R-:W-:Y:S02]  /*c1d0*/  IADD3.X R49, PT, PT, RZ, RZ, RZ, P1, !PT ;  /* 0x000000ffff317210 */ /* 0x000fe40000ffe4ff */
[----:B------:R-:W-:Y:S01]  /*c1e0*/  IADD3 R46, P1, PT, R47, R14, RZ ;  /* 0x0000000e2f2e7210 */ /* 0x000fe20007f3e0ff */
[----:B------:R-:W-:-:S04]  /*c1f0*/  IMAD.WIDE.U32 R48, R65, R74, R48 ;  /* 0x0000004a41307225 */ /* 0x000fc800078e0030 */
[----:B------:R-:W-:Y:S01]  /*c200*/  IMAD.X R47, RZ, RZ, RZ, P1 ;  /* 0x000000ffff2f7224 */ /* 0x000fe200008e06ff */
[----:B------:R-:W-:Y:S01]  /*c210*/  IADD3 R14, P3, PT, R9, R48, RZ ;  /* 0x00000030090e7210 */ /* 0x000fe20007f7e0ff */
[----:B------:R-:W-:Y:S02]  /*c220*/  VIADD R49, R49, UR8 ;  /* 0x0000000831317c36 */ /* 0x000fe40008000000 */
[----:B------:R-:W-:-:S04]  /*c230*/  IMAD.WIDE.U32 R46, R26, R64, R46 ;  /* 0x000000401a2e7225 */ /* 0x000fc800078e002e */
[----:B------:R-:W-:Y:S01]  /*c240*/  VIADD R48, R15, UR17 ;  /* 0x000000110f307c36 */ /* 0x000fe20008000000 */
[----:B------:R-:W-:Y:S01]  /*c250*/  IADD3 R46, P2, PT, R49, R46, RZ ;  /* 0x0000002e312e7210 */ /* 0x000fe20007f5e0ff */
[----:B------:R-:W-:Y:S02]  /*c260*/  VIADD R47, R47, UR10 ;  /* 0x0000000a2f2f7c36 */ /* 0x000fe40008000000 */
[----:B------:R-:W-:Y:S02]  /*c270*/  IMAD.X R15, RZ, RZ, RZ, P3 ;  /* 0x000000ffff0f7224 */ /* 0x000fe400018e06ff */
[----:B------:R-:W-:Y:S01]  /*c280*/  VIADD R9, R25, UR5 ;  /* 0x0000000519097c36 */ /* 0x000fe20008000000 */
[----:B------:R-:W-:Y:S01]  /*c290*/  IADD3 R48, P1, PT, R47, R48, RZ ;  /* 0x000000302f307210 */ /* 0x000fe20007f3e0ff */
[----:B------:R-:W-:-:S03]  /*c2a0*/  IMAD.WIDE.U32 R14, R72, R81, R14 ;  /* 0x00000051480e7225 */ /* 0x000fc600078e000e */
[----:B------:R-:W-:Y:S01]  /*c2b0*/  IADD3.X R49, PT, PT, RZ, RZ, RZ, P1, !PT ;  /* 0x000000ffff317210 */ /* 0x000fe20000ffe4ff */
[----:B------:R-:W-:Y:S01]  /*c2c0*/  IMAD.X R47, RZ, RZ, RZ, P2 ;  /* 0x000000ffff2f7224 */ /* 0x000fe200010e06ff */
[----:B------:R-:W-:Y:S01]  /*c2d0*/  IADD3 R14, P3, PT, R9, R14, RZ ;  /* 0x0000000e090e7210 */ /* 0x000fe20007f7e0ff */
[----:B------:R-:W-:Y:S02]  /*c2e0*/  VIADD R9, R15, UR7 ;  /* 0x000000070f097c36 */ /* 0x000fe40008000000 */
[----:B------:R-:W-:-:S04]  /*c2f0*/  IMAD.WIDE.U32 R86, R65, R79, R46 ;  /* 0x0000004f41567225 */ /* 0x000fc800078e002e */
[----:B------:R-:W-:Y:S01]  /*c300*/  IMAD.WIDE.U32 R48, R75, R26, R48 ;  /* 0x0000001a4b307225 */ /* 0x000fe200078e0030 */
[----:B------:R-:W-:-:S03]  /*c310*/  IADD3 R46, P1, PT, R9, R86, RZ ;  /* 0x00000056092e7210 */ /* 0x000fc60007f3e0ff */
[----:B------:R-:W-:Y:S01]  /*c320*/  VIADD R87, R87, UR9 ;  /* 0x0000000957577c36 */ /* 0x000fe20008000000 */
[----:B------:R-:W-:Y:S01]  /*c330*/  IADD3 R49, PT, PT, R49, UR18, RZ ;  /* 0x0000001231317c10 */ /* 0x000fe2000fffe0ff */
[----:B------:R-:W-:Y:S02]  /*c340*/  IMAD.X R15, RZ, RZ, RZ, P3 ;  /* 0x000000ffff0f7224 */ /* 0x000fe400018e06ff */
[----:B------:R-:W-:Y:S01]  /*c350*/  IMAD.X R47, RZ, RZ, RZ, P1 ;  /* 0x000000ffff2f7224 */ /* 0x000fe200008e06ff */
[----:B------:R-:W-:Y:S01]  /*c360*/  IADD3 R86, P1, PT, R87, R48, RZ ;  /* 0x0000003057567210 */ /* 0x000fe20007f3e0ff */
[----:B------:R-:W-:-:S04]  /*c370*/  IMAD.WIDE.U32 R14, R77, R76, R14 ;  /* 0x0000004c4d0e7225 */ /* 0x000fc800078e000e */
[----:B------:R-:W-:-:S04]  /*c380*/  IMAD.WIDE.U32 R46, R72, R74, R46 ;  /* 0x0000004a482e7225 */ /* 0x000fc800078e002e */
[----:B------:R-:W-:Y:S02]  /*c390*/  VIADD R9, R15, UR6 ;  /* 0x000000060f097c36 */ /* 0x000fe40008000000 */
[----:B------:R-:W-:Y:S02]  /*c3a0*/  IMAD.X R87, RZ, RZ, RZ, P1 ;  /* 0x000000ffff577224 */ /* 0x000fe400008e06ff */
[----:B------:R-:W-:Y:S01]  /*c3b0*/  VIADD R47, R47, UR8 ;  /* 0x000000082f2f7c36 */ /* 0x000fe20008000000 */
[----:B------:R-:W-:Y:S01]  /*c3c0*/  IADD3 R46, P3, PT, R9, R46, RZ ;  /* 0x0000002e092e7210 */ /* 0x000fe20007f7e0ff */
[----:B------:R-:W-:-:S04]  /*c3d0*/  IMAD.WIDE.U32 R86, R65, R64, R86 ;  /* 0x0000004041567225 */ /* 0x000fc800078e0056 */
[----:B------:R-:W-:Y:S01]  /*c3e0*/  VIADD R4, R87, UR10 ;  /* 0x0000000a57047c36 */ /* 0x000fe20008000000 */
[----:B------:R-:W-:Y:S01]  /*c3f0*/  IADD3 R48, P2, PT, R47, R86, RZ ;  /* 0x000000562f307210 */ /* 0x000fe20007f5e0ff */
[----:B------:R-:W-:Y:S02]  /*c400*/  IMAD.X R47, RZ, RZ, RZ, P3 ;  /* 0x000000ffff2f7224 */ /* 0x000fe400018e06ff */
[----:B------:R-:W-:Y:S02]  /*c410*/  HFMA2 R87, -RZ, RZ, 0, 0 ;  /* 0x00000000ff577431 */ /* 0x000fe400000001ff */
[----:B------:R-:W-:Y:S01]  /*c420*/  VIADD R86, R5, UR4 ;  /* 0x0000000405567c36 */ /* 0x000fe20008000000 */
[----:B------:R-:W-:Y:S01]  /*c430*/  IADD3 R4, P1, PT, R4, R49, RZ ;  /* 0x0000003104047210 */ /* 0x000fe20007f3e0ff */
[----:B------:R-:W-:-:S04]  /*c440*/  IMAD.WIDE.U32 R46, R77, R81, R46 ;  /* 0x000000514d2e7225 */ /* 0x000fc800078e002e */
[----:B------:R-:W-:Y:S02]  /*c450*/  IMAD.X R49, RZ, RZ, RZ, P2 ;  /* 0x000000ffff317224 */ /* 0x000fe400010e06ff */
[----:B------:R-:W-:Y:S02]  /*c460*/  VIADD R9, R47, UR7 ;  /* 0x000000072f097c36 */ /* 0x000fe40008000000 */
[----:B------:R-:W-:-:S04]  /*c470*/  IMAD.WIDE.U32 R48, R72, R79, R48 ;  /* 0x0000004f48307225 */ /* 0x000fc800078e0030 */
[----:B------:R-:W-:Y:S01]  /*c480*/  IMAD.X R5, RZ, RZ, RZ, P1 ;  /* 0x000000ffff057224 */ /* 0x000fe200008e06ff */
[----:B------:R-:W-:Y:S01]  /*c490*/  IADD3 R48, P3, PT, R9, R48, RZ ;  /* 0x0000003009307210 */ /* 0x000fe20007f7e0ff */
[----:B------:R-:W-:Y:S01]  /*c4a0*/  IMAD.WIDE.U32 R86, R14, 0x3d1, R86 ;  /* 0x000003d10e567825 */ /* 0x000fe200078e0056 */
[----:B------:R-:W-:-:S03]  /*c4b0*/  SEL R9, RZ, 0x1, P0 ;  /* 0x00000001ff097807 */ /* 0x000fc60000000000 */
[----:B------:R-:W-:Y:S01]  /*c4c0*/  IMAD.WIDE.U32 R4, R75, R65, R4 ;  /* 0x000000414b047225 */ /* 0x000fe200078e0004 */
[----:B------:R-:W-:-:S03]  /*c4d0*/  IADD3 R9, P1, P0, R86, R22, R9 ;  /* 0x0000001656097210 */ /* 0x000fc6000783e009 */
[----:B------:R-:W-:Y:S02]  /*c4e0*/  VIADD R23, R49, UR9 ;  /* 0x0000000931177c36 */ /* 0x000fe40008000000 */
[----:B------:R-:W-:Y:S02]  /*c4f0*/  IMAD.X R49, RZ, RZ, RZ, P3 ;  /* 0x000000ffff317224 */ /* 0x000fe400018e06ff */
[----:B------:R-:W-:Y:S01]  /*c500*/  VIADD R11, R5, UR15 ;  /* 0x0000000f050b7c36 */ /* 0x000fe20008000000 */
[----:B------:R-:W-:Y:S01]  /*c510*/  IADD3 R22, P2, PT, R23, R4, RZ ;  /* 0x0000000417167210 */ /* 0x000fe20007f5e0ff */
[----:B------:R-:W-:-:S04]  /*c520*/  IMAD.WIDE.U32 R48, R77, R74, R48 ;  /* 0x0000004a4d307225 */ /* 0x000fc800078e0030 */
[----:B------:R-:W-:Y:S02]  /*c530*/  IMAD.X R23, RZ, RZ, RZ, P2 ;  /* 0x000000ffff177224 */ /* 0x000fe400010e06ff */
[----:B------:R-:W-:Y:S01]  /*c540*/  VIADD R86, R87, UR4 ;  /* 0x0000000457567c36 */ /* 0x000fe20008000000 */
[----:B------:R-:W-:Y:S01]  /*c550*/  MOV R87, RZ ;  /* 0x000000ff00577202 */ /* 0x000fe20000000f00 */
[----:B------:R-:W-:-:S04]  /*c560*/  IMAD.WIDE.U32 R22, R72, R64, R22 ;  /* 0x0000004048167225 */ /* 0x000fc800078e0016 */
[----:B------:R-:W-:Y:S02]  /*c570*/  VIADD R5, R49, UR8 ;  /* 0x0000000831057c36 */ /* 0x000fe40008000000 */
[----:B------:R-:W-:Y:S02]  /*c580*/  IMAD.IADD R24, R9, 0x1, R24 ;  /* 0x0000000109187824 */ /* 0x000fe400078e0218 */
[----:B------:R-:W-:Y:S01]  /*c590*/  VIADD R4, R23, UR10 ;  /* 0x0000000a17047c36 */ /* 0x000fe20008000000 */
[----:B------:R-:W-:Y:S01]  /*c5a0*/  IADD3 R22, P4, PT, R5, R22, RZ ;  /* 0x0000001605167210 */ /* 0x000fe20007f9e0ff */
[----:B------:R-:W-:Y:S01]  /*c5b0*/  IMAD.WIDE.U32 R86, R46, 0x3d1, R86 ;  /* 0x000003d12e567825 */ /* 0x000fe200078e0056 */
[----:B------:R-:W-:Y:S02]  /*c5c0*/  ISETP.GE.U32.AND P2, PT, R24, R9, PT ;  /* 0x000000091800720c */ /* 0x000fe40003f46070 */
[----:B------:R-:W-:Y:S01]  /*c5d0*/  IADD3.X R9, PT, PT, RZ, RZ, RZ, P1, P0 ;  /* 0x000000ffff097210 */ /* 0x000fe20000fe04ff */
[----:B------:R-:W-:Y:S01]  /*c5e0*/  IMAD.X R23, RZ, RZ, RZ, P4 ;  /* 0x000000ffff177224 */ /* 0x000fe200020e06ff */
[----:B------:R-:W-:Y:S01]  /*c5f0*/  IADD3 R4, P3, PT, R4, R11, RZ ;  /* 0x0000000b04047210 */ /* 0x000fe20007f7e0ff */
[----:B------:R-:W-:Y:S01]  /*c600*/  IMAD.MOV.U32 R26, RZ, RZ, R73 ;  /* 0x000000ffff1a7224 */ /* 0x000fe200078e0049 */
[----:B------:R-:W-:Y:S01]  /*c610*/  IADD3 R8, P0, P1, R86, R9, R8 ;  /* 0x0000000956087210 */ /* 0x000fe2000791e008 */
[----:B------:R-:W-:Y:S01]  /*c620*/  VIADD R86, R87, UR4 ;  /* 0x0000000457567c36 */ /* 0x000fe20008000000 */
[----:B------:R-:W-:Y:S01]  /*c630*/  SEL R11, RZ, 0x1, P2 ;  /* 0x00000001ff0b7807 */ /* 0x000fe20001000000 */
[----:B------:R-:W-:Y:S01]  /*c640*/  IMAD.MOV.U32 R87, RZ, RZ, RZ ;  /* 0x000000ffff577224 */ /* 0x000fe200078e00ff */
[----:B------:R-:W-:Y:S01]  /*c650*/  IADD3.X R9, PT, PT, RZ, RZ, RZ, P0, P1 ;  /* 0x000000ffff097210 */ /* 0x000fe200007e24ff */
[----:B------:R-:W-:Y:S01]  /*c660*/  IMAD.X R5, RZ, RZ, RZ, P3 ;  /* 0x000000ffff057224 */ /* 0x000fe200018e06ff */
[----:B------:R-:W-:Y:S01]  /*c670*/  IADD3 R11, P1, P4, R14, R8, R11 ;  /* 0x000000080e0b7210 */ /* 0x000fe20007c3e00b */
[----:B------:R-:W-:-:S04]  /*c680*/  IMAD.WIDE.U32 R22, R77, R79, R22 ;  /* 0x0000004f4d167225 */ /* 0x000fc800078e0016 */
[----:B------:R-:W-:-:S04]  /*c690*/  IMAD.WIDE.U32 R86, R48, 0x3d1, R86 ;  /* 0x000003d130567825 */ /* 0x000fc800078e0056 */
[----:B------:R-:W-:Y:S01]  /*c6a0*/  IMAD.WIDE.U32 R4, R75, R72, R4 ;  /* 0x000000484b047225 */ /* 0x000fe200078e0004 */
[----:B------:R-:W-:-:S03]  /*c6b0*/  IADD3 R16, P2, P3, R86, R9, R16 ;  /* 0x0000000956107210 */ /* 0x000fc60007b5e010 */
[----:B------:R-:W-:Y:S02]  /*c6c0*/  VIADD R13, R23, UR9 ;  /* 0x00000009170d7c36 */ /* 0x000fe40008000000 */
[----:B------:R-:W-:Y:S02]  /*c6d0*/  VIADD R86, R87, UR4 ;  /* 0x0000000457567c36 */ /* 0x000fe40008000000 */
[----:B------:R-:W-:Y:S02]  /*c6e0*/  HFMA2 R87, -RZ, RZ, 0, 0 ;  /* 0x00000000ff577431 */ /* 0x000fe400000001ff */
[----:B------:R-:W-:Y:S01]  /*c6f0*/  VIADD R15, R5, UR19 ;  /* 0x00000013050f7c36 */ /* 0x000fe20008000000 */
[----:B------:R-:W-:Y:S01]  /*c700*/  IADD3 R8, P0, PT, R13, R4, RZ ;  /* 0x000000040d087210 */ /* 0x000fe20007f1e0ff */
[----:B------:R-:W-:Y:S01]  /*c710*/  IMAD.MOV.U32 R23, RZ, RZ, R50 ;  /* 0x000000ffff177224 */ /* 0x000fe200078e0032 */
[----:B------:R-:W-:Y:S01]  /*c720*/  IADD3.X R13, PT, PT, RZ, RZ, RZ, P1, P4 ;  /* 0x000000ffff0d7210 */ /* 0x000fe20000fe84ff */
[----:B------:R-:W-:Y:S01]  /*c730*/  IMAD.MOV.U32 R25, RZ, RZ, R62 ;  /* 0x000000ffff197224 */ /* 0x000fe200078e003e */
[----:B------:R-:W-:Y:S01]  /*c740*/  IADD3.X R5, PT, PT, RZ, RZ, RZ, P2, P3 ;  /* 0x000000ffff057210 */ /* 0x000fe200017e64ff */
[----:B------:R-:W-:Y:S01]  /*c750*/  IMAD.X R9, RZ, RZ, RZ, P0 ;  /* 0x000000ffff097224 */ /* 0x000fe200000e06ff */
[----:B------:R-:W-:Y:S01]  /*c760*/  IADD3 R46, P1, P0, R46, R13, R16 ;  /* 0x0000000d2e2e7210 */ /* 0x000fe2000783e010 */
[----:B------:R-:W-:-:S04]  /*c770*/  IMAD.WIDE.U32 R86, R22, 0x3d1, R86 ;  /* 0x000003d116567825 */ /* 0x000fc800078e0056 */
[----:B------:R-:W-:Y:S01]  /*c780*/  IMAD.WIDE.U32 R8, R77, R64, R8 ;  /* 0x000000404d087225 */ /* 0x000fe200078e0008 */
[----:B------:R-:W-:-:S03]  /*c790*/  IADD3 R18, P3, P4, R86, R5, R18 ;  /* 0x0000000556127210 */ /* 0x000fc60007c7e012 */
[----:B------:R-:W-:Y:S01]  /*c7a0*/  VIADD R14, R9, UR10 ;  /* 0x0000000a090e7c36 */ /* 0x000fe20008000000 */
[----:B------:R-:W-:Y:S01]  /*c7b0*/  IADD3.X R9, PT, PT, RZ, RZ, RZ, P1, P0 ;  /* 0x000000ffff097210 */ /* 0x000fe20000fe04ff */
[----:B------:R-:W-:Y:S01]  /*c7c0*/  VIADD R4, R87, UR4 ;  /* 0x0000000457047c36 */ /* 0x000fe20008000000 */
[----:B------:R-:W-:Y:S01]  /*c7d0*/  IADD3.X R13, PT, PT, RZ, RZ, RZ, P3, P4 ;  /* 0x000000ffff0d7210 */ /* 0x000fe20001fe84ff */
[----:B------:R-:W-:Y:S01]  /*c7e0*/  IMAD.MOV.U32 R5, RZ, RZ, RZ ;  /* 0x000000ffff057224 */ /* 0x000fe200078e00ff */
[----:B------:R-:W-:Y:S01]  /*c7f0*/  IADD3 R14, P2, PT, R14, R15, RZ ;  /* 0x0000000f0e0e7210 */ /* 0x000fe20007f5e0ff */
[----:B------:R-:W-:-:S04]  /*c800*/  IMAD.WIDE.U32 R4, R8, 0x3d1, R4 ;  /* 0x000003d108047825 */ /* 0x000fc800078e0004 */
[----:B------:R-:W-:Y:S01]  /*c810*/  IMAD.X R15, RZ, RZ, RZ, P2 ;  /* 0x000000ffff0f7224 */ /* 0x000fe200010e06ff */
[----:B------:R-:W-:Y:S02]  /*c820*/  IADD3 R48, P2, P3, R48, R9, R18 ;  /* 0x0000000930307210 */ /* 0x000fe40007b5e012 */
[----:B------:R-:W-:Y:S01]  /*c830*/  IADD3 R10, P0, P1, R4, R13, R10 ;  /* 0x0000000d040a7210 */ /* 0x000fe2000791e00a */
[----:B------:R-:W-:Y:S01]  /*c840*/  VIADD R4, R5, UR4 ;  /* 0x0000000405047c36 */ /* 0x000fe20008000000 */
[----:B------:R-:W-:Y:S01]  /*c850*/  IADD3.X R5, PT, PT, RZ, RZ, RZ, P2, P3 ;  /* 0x000000ffff057210 */ /* 0x000fe200017e64ff */
[----:B------:R-:W-:Y:S01]  /*c860*/  IMAD.WIDE.U32 R14, R75, R77, R14 ;  /* 0x0000004d4b0e7225 */ /* 0x000fe200078e000e */
[----:B------:R-:W-:Y:S02]  /*c870*/  IADD3.X R13, PT, PT, RZ, RZ, RZ, P0, P1 ;  /* 0x000000ffff0d7210 */ /* 0x000fe400007e24ff */
[----:B------:R-:W-:Y:S01]  /*c880*/  IADD3 R22, P2, P3, R22, R5, R10 ;  /* 0x0000000516167210 */ /* 0x000fe20007b5e00a */
[----:B------:R-:W-:-:S02]  /*c890*/  IMAD.MOV.U32 R5, RZ, RZ, RZ ;  /* 0x000000ffff057224 */ /* 0x000fc400078e00ff */
[----:B------:R-:W-:Y:S01]  /*c8a0*/  VIADD R15, R15, UR11 ;  /* 0x0000000b0f0f7c36 */ /* 0x000fe20008000000 */
[----:B------:R-:W-:Y:S01]  /*c8b0*/  IADD3.X R9, PT, PT, RZ, RZ, RZ, P2, P3 ;  /* 0x000000ffff097210 */ /* 0x000fe200017e64ff */
[----:B------:R-:W-:-:S03]  /*c8c0*/  IMAD.WIDE.U32 R4, R14, 0x3d1, R4 ;  /* 0x000003d10e047825 */ /* 0x000fc600078e0004 */
[----:B------:R-:W-:Y:S02]  /*c8d0*/  IADD3 R12, P0, P1, R4, R13, R12 ;  /* 0x0000000d040c7210 */ /* 0x000fe4000791e00c */
[----:B------:R-:W-:Y:S01]  /*c8e0*/  IADD3 R4, PT, PT, R5, UR4, RZ ;  /* 0x0000000405047c10 */ /* 0x000fe2000fffe0ff */
        /* <DEDUP_REMOVED lines=16> */
[----:B------:R-:W-:-:S04]  /*c9f0*/  VIADD R5, R5, UR4 ;  /* 0x0000000405057c36 */ /* 0x000fc80008000000 */
[----:B------:R-:W-:Y:S02]  /*ca00*/  IMAD R5, R12, 0x3d1, R5 ;  /* 0x000003d10c057824 */ /* 0x000fe400078e0205 */
[----:B------:R-:W-:Y:S02]  /*ca10*/  IMAD.X R10, RZ, RZ, RZ, P0 ;  /* 0x000000ffff0a7224 */ /* 0x000fe400000e06ff */
[----:B------:R-:W-:-:S05]  /*ca20*/  IMAD.IADD R5, R6, 0x1, R5 ;  /* 0x0000000106057824 */ /* 0x000fca00078e0205 */
[----:B------:R-:W-:Y:S01]  /*ca30*/  IADD3 R10, P0, P1, R5, R10, R24 ;  /* 0x0000000a050a7210 */ /* 0x000fe2000791e018 */
[----:B------:R-:W-:-:S03]  /*ca40*/  IMAD.MOV.U32 R24, RZ, RZ, R63 ;  /* 0x000000ffff187224 */ /* 0x000fc600078e003f */
[----:B------:R-:W-:-:S04]  /*ca50*/  IADD3.X R4, PT, PT, RZ, RZ, RZ, P0, P1 ;  /* 0x000000ffff047210 */ /* 0x000fc800007e24ff */
        /* <DEDUP_REMOVED lines=9> */
[----:B------:R-:W-:Y:S02]  /*caf0*/  IADD3 R9, P0, PT, R9, R22, RZ ;  /* 0x0000001609097210 */ /* 0x000fe40007f1e0ff */
[----:B------:R-:W-:Y:S01]  /*cb00*/  MOV R22, R61 ;  /* 0x0000003d00167202 */ /* 0x000fe20000000f00 */
[----:B------:R-:W-:Y:S02]  /*cb10*/  IMAD.MOV.U32 R61, RZ, RZ, R10 ;  /* 0x000000ffff3d7224 */ /* 0x000fe400078e000a */
        /* <DEDUP_REMOVED lines=8> */
[----:B------:R-:W-:-:S07]  /*cba0*/  IMAD.MOV.U32 R5, RZ, RZ, R10 ;  /* 0x000000ffff057224 */ /* 0x000fce00078e000a */
.L_x_243:
        /* <DEDUP_REMOVED lines=32> */
.L_x_242:
[----:B------:R-:W-:Y:S05]  /*cdb0*/  BSYNC.RELIABLE B5 ;  /* 0x0000000000057941 */ /* 0x000fea0003800100 */
.L_x_241:
        /* <DEDUP_REMOVED lines=30> */
.L_x_240:
[----:B------:R-:W-:Y:S05]  /*cfa0*/  BSYNC.RECONVERGENT B4 ;  /* 0x0000000000047941 */ /* 0x000fea0003800200 */
.L_x_239:
[----:B------:R-:W-:Y:S02]  /*cfb0*/  HFMA2 R15, -RZ, RZ, 0, 0 ;  /* 0x00000000ff0f7431 */ /* 0x000fe400000001ff */
[C---:B------:R-:W-:Y:S01]  /*cfc0*/  IMAD.WIDE.U32 R16, R70.reuse, R70, RZ ;  /* 0x0000004646107225 */ /* 0x040fe200078e00ff */
[----:B------:R-:W-:Y:S01]  /*cfd0*/  UMOV UR4, URZ ;  /* 0x000000ff00047c82 */ /* 0x000fe20008000000 */
[----:B------:R-:W-:Y:S01]  /*cfe0*/  UMOV UR5, URZ ;  /* 0x000000ff00057c82 */ /* 0x000fe20008000000 */
[----:B------:R-:W-:Y:S01]  /*cff0*/  UMOV UR6, URZ ;  /* 0x000000ff00067c82 */ /* 0x000fe20008000000 */
[----:B------:R-:W-:Y:S01]  /*d000*/  VIADD R14, R17, UR4 ;  /* 0x00000004110e7c36 */ /* 0x000fe20008000000 */
[----:B------:R-:W-:Y:S01]  /*d010*/  UMOV UR7, URZ ;  /* 0x000000ff00077c82 */ /* 0x000fe20008000000 */
[----:B------:R-:W-:Y:S01]  /*d020*/  IMAD.MOV.U32 R7, RZ, RZ, RZ ;  /* 0x000000ffff077224 */ /* 0x000fe200078e00ff */
        /* <DEDUP_REMOVED lines=12> */
[----:B------:R-:W-:Y:S02]  /*d0f0*/  IMAD.MOV.U32 R7, RZ, RZ, RZ ;  /* 0x000000ffff077224 */ /* 0x000fe400078e00ff */
[----:B------:R-:W-:Y:S02]  /*d100*/  IMAD.X R13, RZ, RZ, RZ, P0 ;  /* 0x000000ffff0d7224 */ /* 0x000fe400000e06ff */
[----:B------:R-:W-:-:S04]  /*d110*/  IMAD.WIDE.U32 R6, R70, R67, R6 ;  /* 0x0000004346067225 */ /* 0x000fc800078e0006 */
[----:B------:R-:W-:-:S05]  /*d120*/  IMAD.WIDE.U32 R12, R69, R69, R12 ;  /* 0x00000045450c7225 */ /* 0x000fca00078e000c */
[----:B------:R-:W-:Y:S01]  /*d130*/  IADD3 R11, PT, PT, R13, UR5, RZ ;  /* 0x000000050d0b7c10 */ /* 0x000fe2000fffe0ff */
        /* <DEDUP_REMOVED lines=10> */
[----:B------:R-:W-:-:S04]  /*d1e0*/  IMAD.WIDE.U32 R6, R70, R66, R6 ;  /* 0x0000004246067225 */ /* 0x000fc800078e0006 */
[----:B------:R-:W-:Y:S01]  /*d1f0*/  IMAD.X R11, RZ, RZ, RZ, P1 ;  /* 0x000000ffff0b7224 */ /* 0x000fe200008e06ff */
[----:B------:R-:W-:Y:S01]  /*d200*/  IADD3 R4, P0, PT, R9, R6, RZ ;  /* 0x0000000609047210 */ /* 0x000fe20007f1e0ff */
[----:B------:R-:W-:Y:S02]  /*d210*/  VIADD R6, R7, UR8 ;  /* 0x0000000807067c36 */ /* 0x000fe40008000000 */
[----:B------:R-:W-:Y:S01]  /*d220*/  IMAD.WIDE.U32 R10, R69, R68, R10 ;  /* 0x00000044450a7225 */ /* 0x000fe200078e000a */
[----:B------:R-:W-:-:S03]  /*d230*/  IADD3.X R5, PT, PT, RZ, RZ, RZ, P0, !PT ;  /* 0x000000ffff057210 */ /* 0x000fc600007fe4ff */
        /* <DEDUP_REMOVED lines=9> */
[----:B------:R-:W-:-:S04]  /*d2d0*/  IMAD.WIDE.U32 R10, R70, R67, R10 ;  /* 0x00000043460a7225 */ /* 0x000fc800078e000a */
[----:B------:R-:W-:Y:S01]  /*d2e0*/  IMAD.X R47, RZ, RZ, RZ, P0 ;  /* 0x000000ffff2f7224 */ /* 0x000fe200000e06ff */
[----:B------:R-:W-:Y:S01]  /*d2f0*/  IADD3 R9, PT, PT, R11, UR7, RZ ;  /* 0x000000070b097c10 */ /* 0x000fe2000fffe0ff */
[----:B------:R-:W-:-:S04]  /*d300*/  IMAD.WIDE.U32 R4, R68, R68, R4 ;  /* 0x0000004444047225 */ /* 0x000fc800078e0004 */
[----:B------:R-:W-:Y:S01]  /*d310*/  VIADD R6, R7, UR9 ;  /* 0x0000000907067c36 */ /* 0x000fe20008000000 */
[----:B------:R-:W-:Y:S01]  /*d320*/  IADD3 R8, P0, PT, R9, R4, RZ ;  /* 0x0000000409087210 */ /* 0x000fe20007f1e0ff */
        /* <DEDUP_REMOVED lines=8> */
[----:B------:R-:W-:Y:S01]  /*d3b0*/  IMAD.X R47, RZ, RZ, RZ, P1 ;  /* 0x000000ffff2f7224 */ /* 0x000fe200008e06ff */
[----:B------:R-:W-:Y:S01]  /*d3c0*/  IADD3 R6, PT, PT, R7, UR10, RZ ;  /* 0x0000000a07067c10 */ /* 0x000fe2000fffe0ff */
[----:B------:R-:W-:-:S04]  /*d3d0*/  IMAD.WIDE.U32 R8, R69, R67, R8 ;  /* 0x0000004345087225 */ /* 0x000fc800078e0008 */
[----:B------:R-:W-:Y:S02]  /*d3e0*/  IMAD.X R5, RZ, RZ, RZ, P0 ;  /* 0x000000ffff057224 */ /* 0x000fe400000e06ff */
[----:B------:R-:W-:-:S04]  /*d3f0*/  IMAD.WIDE.U32 R46, R68, R67, R46 ;  /* 0x00000043442e7225 */ /* 0x000fc800078e002e */
[----:B------:R-:W-:Y:S02]  /*d400*/  VIADD R7, R9, UR7 ;  /* 0x0000000709077c36 */ /* 0x000fe40008000000 */
[----:B------:R-:W-:-:S03]  /*d410*/  IMAD.WIDE.U32 R4, R69, R51, R4 ;  /* 0x0000003345047225 */ /* 0x000fc600078e0004 */
[----:B------:R-:W-:Y:S01]  /*d420*/  IADD3 R46, P0, PT, R7, R46, RZ ;  /* 0x0000002e072e7210 */ /* 0x000fe20007f1e0ff */
[----:B------:R-:W-:Y:S02]  /*d430*/  VIADD R9, R47, UR7 ;  /* 0x000000072f097c36 */ /* 0x000fe40008000000 */
[----:B------:R-:W-:Y:S02]  /*d440*/  IMAD.MOV.U32 R7, RZ, RZ, RZ ;  /* 0x000000ffff077224 */ /* 0x000fe400078e00ff */
[----:B------:R-:W-:Y:S01]  /*d450*/  VIADD R5, R5, UR9 ;  /* 0x0000000905057c36 */ /* 0x000fe20008000000 */
[----:B------:R-:W-:Y:S01]  /*d460*/  IADD3 R4, P1, PT, R9, R4, RZ ;  /* 0x0000000409047210 */ /* 0x000fe20007f3e0ff */
[----:B------:R-:W-:Y:S02]  /*d470*/  IMAD.MOV.U32 R9, RZ, RZ, RZ ;  /* 0x000000ffff097224 */ /* 0x000fe400078e00ff */
[----:B------:R-:W-:-:S04]  /*d480*/  IMAD.WIDE.U32 R6, R71, R70, R6 ;  /* 0x0000004647067225 */ /* 0x000fc800078e0006 */
[----:B------:R-:W-:Y:S01]  /*d490*/  IMAD.X R47, RZ, RZ, RZ, P0 ;  /* 0x000000ffff2f7224 */ /* 0x000fe200000e06ff */
[----:B------:R-:W-:Y:S01]  /*d4a0*/  IADD3 R18, P0, PT, R5, R6, RZ ;  /* 0x0000000605127210 */ /* 0x000fe20007f1e0ff */
[----:B------:R-:W-:-:S04]  /*d4b0*/  IMAD.WIDE.U32 R8, R70, R66, R8 ;  /* 0x0000004246087225 */ /* 0x000fc800078e0008 */
        /* <DEDUP_REMOVED lines=10> */
[----:B------:R-:W-:Y:S02]  /*d560*/  VIADD R9, R7, UR4 ;  /* 0x0000000407097c36 */ /* 0x000fe40008000000 */
[----:B------:R-:W-:Y:S01]  /*d570*/  IMAD.X R7, RZ, RZ, RZ, P1 ;  /* 0x000000ffff077224 */ /* 0x000fe200008e06ff */
[----:B------:R-:W-:Y:S01]  /*d580*/  IADD3 R18, P1, PT, R5, R18, RZ ;  /* 0x0000001205127210 */ /* 0x000fe20007f3e0ff */
[----:B------:R-:W-:Y:S02]  /*d590*/  VIADD R4, R19, UR10 ;  /* 0x0000000a13047c36 */ /* 0x000fe40008000000 */
[----:B------:R-:W-:Y:S01]  /*d5a0*/  IMAD.X R49, RZ, RZ, RZ, P0 ;  /* 0x000000ffff317224 */ /* 0x000fe200000e06ff */
[----:B------:R-:W-:Y:S01]  /*d5b0*/  IADD3.X R19, PT, PT, RZ, RZ, RZ, P1, !PT ;  /* 0x000000ffff137210 */ /* 0x000fe20000ffe4ff */
        /* <DEDUP_REMOVED lines=42> */
[----:B------:R-:W-:Y:S02]  /*d860*/  IMAD.MOV.U32 R5, RZ, RZ, RZ ;  /* 0x000000ffff057224 */ /* 0x000fe400078e00ff */
        /* <DEDUP_REMOVED lines=14> */
[----:B------:R-:W-:Y:S02]  /*d950*/  VIADD R49, R49, UR10 ;  /* 0x0000000a31317c36 */ /* 0x000fe40008000000 */
[----:B------:R-:W-:Y:S01]  /*d960*/  IMAD.X R19, RZ, RZ, RZ, P1 ;  /* 0x000000ffff137224 */ /* 0x000fe200008e06ff */
[----:B------:R-:W-:Y:S01]  /*d970*/  IADD3 R48, P1, PT, R5, R48, RZ ;  /* 0x0000003005307210 */ /* 0x000fe20007f3e0ff */
[----:B------:R-:W-:Y:S01]  /*d980*/  IMAD.X R47, RZ, RZ, RZ, P0 ;  /* 0x000000ffff2f7224 */ /* 0x000fe200000e06ff */
[----:B------:R-:W-:Y:S01]  /*d990*/  IADD3 R62, P0, PT, R49, R62, RZ ;  /* 0x0000003e313e7210 */ /* 0x000fe20007f1e0ff */
[----:B------:R-:W-:Y:S01]  /*d9a0*/  IMAD.WIDE.U32 R18, R69, R52, R18 ;  /* 0x0000003445127225 */ /* 0x000fe200078e0012 */
[----:B------:R-:W-:-:S03]  /*d9b0*/  IADD3.X R49, PT, PT, RZ, RZ, RZ, P1, !PT ;  /* 0x000000ffff317210 */ /* 0x000fc60000ffe4ff */
        /* <DEDUP_REMOVED lines=26> */
[----:B------:R-:W-:Y:S02]  /*db60*/  VIADD R64, R65, UR10 ;  /* 0x0000000a41407c36 */ /* 0x000fe40008000000 */
        /* <DEDUP_REMOVED lines=14> */
[----:B------:R-:W-:Y:S01]  /*dc50*/  IMAD.X R49, RZ, RZ, RZ, P1 ;  /* 0x000000ffff317224 */ /* 0x000fe200008e06ff */
[----:B------:R-:W-:Y:S01]  /*dc60*/  IADD3 R62, P0, PT, R63, R64, RZ ;  /* 0x000000403f3e7210 */ /* 0x000fe20007f1e0ff */
[----:B------:R-:W-:-:S04]  /*dc70*/  IMAD.WIDE.U32 R68, R71, R68, R72 ;  /* 0x0000004447447225 */ /* 0x000fc800078e0048 */
[----:B------:R-:W-:Y:S01]  /*dc80*/  IMAD.X R63, RZ, RZ, RZ, P0 ;  /* 0x000000ffff3f7224 */ /* 0x000fe200000e06ff */
[----:B------:R-:W-:Y:S01]  /*dc90*/  IADD3 R5, PT, PT, R69, UR6, RZ ;  /* 0x0000000645057c10 */ /* 0x000fe2000fffe0ff */
[----:B------:R-:W-:-:S04]  /*dca0*/  IMAD.WIDE.U32 R48, R66, R52, R48 ;  /* 0x0000003442307225 */ /* 0x000fc800078e0030 */
[----:B------:R-:W-:Y:S01]  /*dcb0*/  IMAD.WIDE.U32 R72, R51, R52, R62 ;  /* 0x0000003433487225 */ /* 0x000fe200078e003e */
[----:B------:R-:W-:-:S03]  /*dcc0*/  IADD3 R62, P0, PT, R5, R48, RZ ;  /* 0x00000030053e7210 */ /* 0x000fc60007f1e0ff */
[----:B------:R-:W-:Y:S02]  /*dcd0*/  VIADD R49, R49, UR10 ;  /* 0x0000000a31317c36 */ /* 0x000fe40008000000 */
[----:B------:R-:W-:Y:S02]  /*dce0*/  VIADD R70, R65, UR8 ;  /* 0x0000000841467c36 */ /* 0x000fe40008000000 */
[----:B------:R-:W-:Y:S01]  /*dcf0*/  VIADD R73, R73, UR10 ;  /* 0x0000000a49497c36 */ /* 0x000fe20008000000 */
[----:B------:R-:W-:Y:S01]  /*dd00*/  IADD3 R64, P1, PT, R49, R72, RZ ;  /* 0x0000004831407210 */ /* 0x000fe20007f3e0ff */
[----:B------:R-:W-:Y:S02]  /*dd10*/  IMAD.X R63, RZ, RZ, RZ, P0 ;  /* 0x000000ffff3f7224 */ /* 0x000fe400000e06ff */
[----:B------:R-:W-:Y:S01]  /*dd20*/  IMAD.WIDE.U32 R48, R46, 0x3d1, RZ ;  /* 0x000003d12e307825 */ /* 0x000fe200078e00ff */
[----:B------:R-:W-:-:S03]  /*dd30*/  IADD3 R72, P0, PT, R73, R70, RZ ;  /* 0x0000004649487210 */ /* 0x000fc60007f1e0ff */
[----:B------:R-:W-:Y:S01]  /*dd40*/  IMAD.X R65, RZ, RZ, RZ, P1 ;  /* 0x000000ffff417224 */ /* 0x000fe200008e06ff */
[----:B------:R-:W-:Y:S01]  /*dd50*/  IADD3.X R73, PT, PT, RZ, RZ, RZ, P0, !PT ;  /* 0x000000ffff497210 */ /* 0x000fe200007fe4ff */
[----:B------:R-:W-:-:S04]  /*dd60*/  IMAD.WIDE.U32 R74, R71, R67, R62 ;  /* 0x00000043474a7225 */ /* 0x000fc800078e003e */
[----:B------:R-:W-:Y:S02]  /*dd70*/  IMAD.IADD R5, R16, 0x1, R48 ;  /* 0x0000000110057824 */ /* 0x000fe400078e0230 */
[----:B------:R-:W-:-:S03]  /*dd80*/  IMAD.WIDE.U32 R64, R51, R52, R64 ;  /* 0x0000003433407225 */ /* 0x000fc600078e0040 */
[----:B------:R-:W-:Y:S01]  /*dd90*/  ISETP.GE.U32.AND P0, PT, R5, R16, PT ;  /* 0x000000100500720c */ /* 0x000fe20003f06070 */
[----:B------:R-:W-:Y:S02]  /*dda0*/  VIADD R17, R75, UR7 ;  /* 0x000000074b117c36 */ /* 0x000fe40008000000 */
[----:B------:R-:W-:Y:S01]  /*ddb0*/  VIADD R62, R49, UR4 ;  /* 0x00000004313e7c36 */ /* 0x000fe20008000000 */
[----:B------:R-:W-:Y:S01]  /*ddc0*/  SEL R7, RZ, 0x1, P0 ;  /* 0x00000001ff077807 */ /* 0x000fe20000000000 */
[----:B------:R-:W-:Y:S01]  /*ddd0*/  IMAD.MOV.U32 R63, RZ, RZ, RZ ;  /* 0x000000ffff3f7224 */ /* 0x000fe200078e00ff */
[----:B------:R-:W-:Y:S01]  /*dde0*/  IADD3 R16, P1, PT, R17, R64, RZ ;  /* 0x0000004011107210 */ /* 0x000fe20007f3e0ff */
[----:B------:R-:W-:-:S04]  /*ddf0*/  IMAD.WIDE.U32 R72, R71, R51, R72 ;  /* 0x0000003347487225 */ /* 0x000fc800078e0048 */
[----:B------:R-:W-:Y:S02]  /*de00*/  VIADD R49, R65, UR10 ;  /* 0x0000000a41317c36 */ /* 0x000fe40008000000 */
[----:B------:R-:W-:-:S03]  /*de10*/  IMAD.WIDE.U32 R62, R68, 0x3d1, R62 ;  /* 0x000003d1443e7825 */ /* 0x000fc600078e003e */
[----:B------:R-:W-:Y:S01]  /*de20*/  IADD3 R48, P0, PT, R49, R72, RZ ;  /* 0x0000004831307210 */ /* 0x000fe20007f1e0ff */
[----:B------:R-:W-:Y:S01]  /*de30*/  IMAD.X R17, RZ, RZ, RZ, P1 ;  /* 0x000000ffff117224 */ /* 0x000fe200008e06ff */
[----:B------:R-:W-:Y:S01]  /*de40*/  IADD3 R14, P2, P3, R62, R14, R7 ;  /* 0x0000000e3e0e7210 */ /* 0x000fe20007b5e007 */
[----:B------:R-:W-:Y:S01]  /*de50*/  VIADD R47, R73, UR9 ;  /* 0x00000009492f7c36 */ /* 0x000fe20008000000 */
[----:B------:R-:W-:Y:S01]  /*de60*/  IADD3 R62, PT, PT, R63, UR4, RZ ;  /* 0x000000043f3e7c10 */ /* 0x000fe2000fffe0ff */
[----:B------:R-:W-:Y:S01]  /*de70*/  IMAD.X R49, RZ, RZ, RZ, P0 ;  /* 0x000000ffff317224 */ /* 0x000fe200000e06ff */
[----:B------:R-:W-:Y:S01]  /*de80*/  IADD3.X R9, PT, PT, RZ, RZ, RZ, P2, P3 ;  /* 0x000000ffff097210 */ /* 0x000fe200017e64ff */
[----:B------:R-:W-:-:S04]  /*de90*/  IMAD.WIDE.U32 R16, R71, R66, R16 ;  /* 0x0000004247107225 */ /* 0x000fc800078e0010 */
[----:B------:R-:W-:Y:S02]  /*dea0*/  IMAD.IADD R7, R14, 0x1, R46 ;  /* 0x000000010e077824 */ /* 0x000fe400078e022e */
[----:B------:R-:W-:-:S03]  /*deb0*/  IMAD.WIDE.U32 R48, R52, R52, R48 ;  /* 0x0000003434307225 */ /* 0x000fc600078e0030 */
[----:B------:R-:W-:Y:S01]  /*dec0*/  ISETP.GE.U32.AND P0, PT, R7, R14, PT ;  /* 0x0000000e0700720c */ /* 0x000fe20003f06070 */
[----:B------:R-:W-:Y:S02]  /*ded0*/  VIADD R15, R17, UR8 ;  /* 0x00000008110f7c36 */ /* 0x000fe40008000000 */
[----:B------:R-:W-:Y:S02]  /*dee0*/  VIADD R46, R49, UR10 ;  /* 0x0000000a312e7c36 */ /* 0x000fe40008000000 */
[----:B------:R-:W-:Y:S01]  /*def0*/  IMAD.MOV.U32 R63, RZ, RZ, RZ ;  /* 0x000000ffff3f7224 */ /* 0x000fe200078e00ff */
[----:B------:R-:W-:Y:S01]  /*df00*/  IADD3 R14, P1, PT, R15, R48, RZ ;  /* 0x000000300f0e7210 */ /* 0x000fe20007f3e0ff */
[----:B------:R-:W-:-:S04]  /*df10*/  IMAD.WIDE.U32 R62, R74, 0x3d1, R62 ;  /* 0x000003d14a3e7825 */ /* 0x000fc800078e003e */
[----:B------:R-:W-:Y:S01]  /*df20*/  IMAD.X R15, RZ, RZ, RZ, P1 ;  /* 0x000000ffff0f7224 */ /* 0x000fe200008e06ff */
[----:B------:R-:W-:Y:S02]  /*df30*/  IADD3 R46, P1, PT, R46, R47, RZ ;  /* 0x0000002f2e2e7210 */ /* 0x000fe40007f3e0ff */
[----:B------:R-:W-:Y:S01]  /*df40*/  IADD3 R12, P2, P3, R62, R9, R12 ;  /* 0x000000093e0c7210 */ /* 0x000fe20007b5e00c */
[----:B------:R-:W-:Y:S01]  /*df50*/  IMAD.WIDE.U32 R14, R71, R51, R14 ;  /* 0x00000033470e7225 */ /* 0x000fe200078e000e */
[----:B------:R-:W-:Y:S02]  /*df60*/  SEL R9, RZ, 0x1, P0 ;  /* 0x00000001ff097807 */ /* 0x000fe40000000000 */
[----:B------:R-:W-:Y:S01]  /*df70*/  IADD3.X R11, PT, PT, RZ, RZ, RZ, P2, P3 ;  /* 0x000000ffff0b7210 */ /* 0x000fe200017e64ff */
[----:B------:R-:W-:Y:S01]  /*df80*/  IMAD.X R47, RZ, RZ, RZ, P1 ;  /* 0x000000ffff2f7224 */ /* 0x000fe200008e06ff */
[----:B------:R-:W-:Y:S01]  /*df90*/  IADD3 R13, PT, PT, R15, UR9, RZ ;  /* 0x000000090f0d7c10 */ /* 0x000fe2000fffe0ff */
[----:B------:R-:W-:Y:S01]  /*dfa0*/  VIADD R62, R63, UR4 ;  /* 0x000000043f3e7c36 */ /* 0x000fe20008000000 */
[----:B------:R-:W-:Y:S01]  /*dfb0*/  IADD3 R68, P1, P4, R68, R12, R9 ;  /* 0x0000000c44447210 */ /* 0x000fe20007c3e009 */
[----:B------:R-:W-:-:S03]  /*dfc0*/  IMAD.WIDE.U32 R46, R71, R52, R46 ;  /* 0x00000034472e7225 */ /* 0x000fc600078e002e */
[----:B------:R-:W-:Y:S01]  /*dfd0*/  IADD3.X R9, PT, PT, RZ, RZ, RZ, P1, P4 ;  /* 0x000000ffff097210 */ /* 0x000fe20000fe84ff */
[----:B------:R-:W-:Y:S01]  /*dfe0*/  IMAD.MOV.U32 R63, RZ, RZ, RZ ;  /* 0x000000ffff3f7224 */ /* 0x000fe200078e00ff */
[----:B------:R-:W-:Y:S01]  /*dff0*/  IADD3 R12, P0, PT, R13, R46, RZ ;  /* 0x0000002e0d0c7210 */ /* 0x000fe20007f1e0ff */
[----:B------:R-:W-:Y:S02]  /*e000*/  VIADD R46, R47, UR10 ;  /* 0x0000000a2f2e7c36 */ /* 0x000fe40008000000 */
[----:B------:R-:W-:-:S04]  /*e010*/  IMAD.WIDE.U32 R62, R16, 0x3d1, R62 ;  /* 0x000003d1103e7825 */ /* 0x000fc800078e003e */
[----:B------:R-:W-:Y:S01]  /*e020*/  IMAD.X R13, RZ, RZ, RZ, P0 ;  /* 0x000000ffff0d7224 */ /* 0x000fe200000e06ff */
[----:B------:R-:W-:Y:S01]  /*e030*/  IADD3 R10, P2, P3, R62, R11, R10 ;  /* 0x0000000b3e0a7210 */ /* 0x000fe20007b5e00a */
[----:B------:R-:W-:Y:S02]  /*e040*/  VIADD R62, R63, UR4 ;  /* 0x000000043f3e7c36 */ /* 0x000fe40008000000 */
[----:B------:R-:W-:Y:S01]  /*e050*/  IMAD.MOV.U32 R63, RZ, RZ, RZ ;  /* 0x000000ffff3f7224 */ /* 0x000fe200078e00ff */
[----:B------:R-:W-:Y:S01]  /*e060*/  IADD3 R74, P1, P0, R74, R9, R10 ;  /* 0x000000094a4a7210 */ /* 0x000fe2000783e00a */
[----:B------:R-:W-:Y:S01]  /*e070*/  IMAD.WIDE.U32 R12, R71, R52, R12 ;  /* 0x00000034470c7225 */ /* 0x000fe200078e000c */
[----:B------:R-:W-:-:S03]  /*e080*/  IADD3.X R9, PT, PT, RZ, RZ, RZ, P2, P3 ;  /* 0x000000ffff097210 */ /* 0x000fc600017e64ff */
[----:B------:R-:W-:-:S04]  /*e090*/  IMAD.WIDE.U32 R62, R14, 0x3d1, R62 ;  /* 0x000003d10e3e7825 */ /* 0x000fc800078e003e */
[----:B------:R-:W-:Y:S01]  /*e0a0*/  VIADD R11, R13, UR10 ;  /* 0x0000000a0d0b7c36 */ /* 0x000fe20008000000 */
[----:B------:R-:W-:Y:S01]  /*e0b0*/  IADD3 R62, P3, P4, R62, R9, R8 ;  /* 0x000000093e3e7210 */ /* 0x000fe20007c7e008 */
[----:B------:R-:W-:Y:S01]  /*e0c0*/  VIADD R10, R63, UR4 ;  /* 0x000000043f0a7c36 */ /* 0x000fe20008000000 */
[----:B------:R-:W-:Y:S02]  /*e0d0*/  IADD3.X R13, PT, PT, RZ, RZ, RZ, P1, P0 ;  /* 0x000000ffff0d7210 */ /* 0x000fe40000fe04ff */
[----:B------:R-:W-:Y:S01]  /*e0e0*/  IADD3 R8, P2, PT, R11, R46, RZ ;  /* 0x0000002e0b087210 */ /* 0x000fe20007f5e0ff */
[----:B------:R-:W-:Y:S01]  /*e0f0*/  IMAD.MOV.U32 R11, RZ, RZ, RZ ;  /* 0x000000ffff0b7224 */ /* 0x000fe200078e00ff */
[----:B------:R-:W-:Y:S02]  /*e100*/  IADD3.X R15, PT, PT, RZ, RZ, RZ, P3, P4 ;  /* 0x000000ffff0f7210 */ /* 0x000fe40001fe84ff */
[----:B------:R-:W-:Y:S01]  /*e110*/  IADD3.X R9, PT, PT, RZ, RZ, RZ, P2, !PT ;  /* 0x000000ffff097210 */ /* 0x000fe200017fe4ff */
[----:B------:R-:W-:Y:S01]  /*e120*/  IMAD.WIDE.U32 R10, R12, 0x3d1, R10 ;  /* 0x000003d10c0a7825 */ /* 0x000fe200078e000a */
[----:B------:R-:W-:-:S03]  /*e130*/  IADD3 R13, P2, P3, R16, R13, R62 ;  /* 0x0000000d100d7210 */ /* 0x000fc60007b5e03e */
[----:B------:R-:W-:Y:S01]  /*e140*/  IMAD.WIDE.U32 R8, R71, R71, R8 ;  /* 0x0000004747087225 */ /* 0x000fe200078e0008 */
[----:B------:R-:W-:-:S03]  /*e150*/  IADD3 R6, P0, P1, R10, R15, R6 ;  /* 0x0000000f0a067210 */ /* 0x000fc6000791e006 */
[----:B------:R-:W-:Y:S01]  /*e160*/  VIADD R10, R11, UR4 ;  /* 0x000000040b0a7c36 */ /* 0x000fe20008000000 */
[----:B------:R-:W-:Y:S02]  /*e170*/  IADD3.X R11, PT, PT, RZ, RZ, RZ, P2, P3 ;  /* 0x000000ffff0b7210 */ /* 0x000fe400017e64ff */
        /* <DEDUP_REMOVED lines=23> */
[----:B------:R-:W-:-:S03]  /*e2f0*/  VIADD R4, R9, UR4 ;  /* 0x0000000409047c36 */ /* 0x000fc60008000000 */
[----:B------:R-:W-:Y:S01]  /*e300*/  IADD3.X R6, PT, PT, RZ, RZ, RZ, P0, !PT ;  /* 0x000000ffff067210 */ /* 0x000fe200007fe4ff */
[----:B------:R-:W-:Y:S02]  /*e310*/  IMAD R4, R11, 0x3d1, R4 ;  /* 0x000003d10b047824 */ /* 0x000fe400078e0204 */
[----:B------:R-:W-:Y:S02]  /*e320*/  IMAD.MOV.U32 R67, RZ, RZ, R5 ;  /* 0x000000ffff437224 */ /* 0x000fe400078e0005 */
[----:B------:R-:W-:-:S05]  /*e330*/  IMAD.IADD R19, R19, 0x1, R4 ;  /* 0x0000000113137824 */ /* 0x000fca00078e0204 */
[----:B------:R-:W-:-:S04]  /*e340*/  IADD3 R19, P0, P1, R19, R6, R7 ;  /* 0x0000000613137210 */ /* 0x000fc8000791e007 */
[----:B------:R-:W-:Y:S02]  /*e350*/  IADD3.X R17, PT, PT, RZ, RZ, RZ, P0, P1 ;  /* 0x000000ffff117210 */ /* 0x000fe400007e24ff */
[----:B------:R-:W-:Y:S02]  /*e360*/  MOV R48, R19 ;  /* 0x0000001300307202 */ /* 0x000fe40000000f00 */
        /* <DEDUP_REMOVED lines=9> */
[----:B------:R-:W-:-:S04]  /*e400*/  IMAD.X R51, RZ, RZ, RZ, P0 ;  /* 0x000000ffff337224 */ /* 0x000fc800000e06ff */
[----:B------:R-:W-:Y:S02]  /*e410*/  IMAD.IADD R7, R51, 0x1, R16 ;  /* 0x0000000133077824 */ /* 0x000fe400078e0210 */
[----:B------:R-:W-:-:S03]  /*e420*/  IMAD.MOV.U32 R16, RZ, RZ, R4 ;  /* 0x000000ffff107224 */ /* 0x000fc600078e0004 */
[----:B------:R-:W-:-:S13]  /*e430*/  ISETP.GE.U32.AND P0, PT, R7, R40, PT ;  /* 0x000000280700720c */ /* 0x000fda0003f06070 */
[----:B------:R-:W-:Y:S05]  /*e440*/  @!P0 BRA `(.L_x_245) ;  /* 0x0000000400148947 */ /* 0x000fea0003800000 */
[----:B------:R-:W0:Y:S01]  /*e450*/  LDC R40, c[0x3][0x1c] ;  /* 0x00c00700ff287b82 */ /* 0x000e220000000800 */
[----:B------:R-:W-:Y:S02]  /*e460*/  IMAD.MOV.U32 R47, RZ, RZ, R11 ;  /* 0x000000ffff2f7224 */ /* 0x000fe400078e000b */
[----:B------:R-:W-:Y:S02]  /*e470*/  IMAD.MOV.U32 R18, RZ, RZ, R10 ;  /* 0x000000ffff127224 */ /* 0x000fe400078e000a */
[----:B------:R-:W-:Y:S02]  /*e480*/  IMAD.MOV.U32 R49, RZ, RZ, R9 ;  /* 0x000000ffff317224 */ /* 0x000fe400078e0009 */
[----:B------:R-:W-:-:S07]  /*e490*/  IMAD.MOV.U32 R46, RZ, RZ, R8 ;  /* 0x000000ffff2e7224 */ /* 0x000fce00078e0008 */
.L_x_248:
        /* <DEDUP_REMOVED lines=32> */
.L_x_247:
[----:B------:R-:W-:Y:S05]  /*e6a0*/  BSYNC.RELIABLE B5 ;  /* 0x0000000000057941 */ /* 0x000fea0003800100 */
.L_x_246:
[----:B------:R-:W-:-:S05]  /*e6b0*/  IADD3 R5, P0, PT, -R36, R5, RZ ;  /* 0x0000000524057210 */ /* 0x000fca0007f1e1ff */
[----:B------:R-:W-:Y:S02]  /*e6c0*/  IMAD.X R6, RZ, RZ, ~R37, P0 ;  /* 0x000000ffff067224 */ /* 0x000fe400000e0e25 */
        /* <DEDUP_REMOVED lines=29> */
.L_x_245:
[----:B------:R-:W-:Y:S05]  /*e8a0*/  BSYNC.RECONVERGENT B4 ;  /* 0x0000000000047941 */ /* 0x000fea0003800200 */
.L_x_244:
[----:B------:R-:W-:Y:S01]  /*e8b0*/  SHF.L.U64.HI R4, R8, 0x1, R51 ;  /* 0x0000000108047819 */ /* 0x000fe20000010233 */
[----:B------:R-:W-:Y:S01]  /*e8c0*/  IMAD.SHL.U32 R18, R48, 0x2, RZ ;  /* 0x0000000230127824 */ /* 0x000fe200078e00ff */
[----:B------:R-:W-:Y:S01]  /*e8d0*/  SHF.R.U64 R19, R5, 0x1f, R6 ;  /* 0x0000001f05137819 */ /* 0x000fe20000001206 */
[----:B------:R-:W-:Y:S01]  /*e8e0*/  IMAD.MOV.U32 R5, RZ, RZ, RZ ;  /* 0x000000ffff057224 */ /* 0x000fe200078e00ff */
[----:B------:R-:W-:Y:S01]  /*e8f0*/  LOP3.LUT R4, R4, 0x1, RZ, 0xc0, !PT ;  /* 0x0000000104047812 */ /* 0x000fe200078ec0ff */
[----:B------:R-:W-:Y:S01]  /*e900*/  IMAD.SHL.U32 R8, R8, 0x2, RZ ;  /* 0x0000000208087824 */ /* 0x000fe200078e00ff */
[----:B------:R-:W-:Y:S01]  /*e910*/  LOP3.LUT R19, R19, 0x1, RZ, 0xc0, !PT ;  /* 0x0000000113137812 */ /* 0x000fe200078ec0ff */
[----:B------:R-:W-:Y:S01]  /*e920*/  BSSY.RECONVERGENT B4, `(.L_x_249) ;  /* 0x0000055000047945 */ /* 0x000fe20003800200 */
[----:B------:R-:W-:Y:S01]  /*e930*/  SHF.L.U64.HI R48, R48, 0x1, R17 ;  /* 0x0000000130307819 */ /* 0x000fe20000010211 */
[----:B------:R-:W-:Y:S01]  /*e940*/  IMAD.WIDE.U32 R6, R7, 0x2, R4 ;  /* 0x0000000207067825 */ /* 0x000fe200078e0004 */
[----:B------:R-:W-:Y:S01]  /*e950*/  LOP3.LUT R17, R19, 0xfffffffe, R18, 0xf8, !PT ;  /* 0xfffffffe13117812 */ /* 0x000fe200078ef812 */
[----:B------:R-:W-:Y:S01]  /*e960*/  BSSY.RELIABLE B5, `(.L_x_250) ;  /* 0x000003a000057945 */ /* 0x000fe20003800100 */
[C---:B------:R-:W-:Y:S01]  /*e970*/  SHF.L.U64.HI R47, R16.reuse, 0x1, R15 ;  /* 0x00000001102f7819 */ /* 0x040fe2000001020f */
[----:B------:R-:W-:Y:S01]  /*e980*/  IMAD.SHL.U32 R16, R16, 0x2, RZ ;  /* 0x0000000210107824 */ /* 0x000fe200078e00ff */
[----:B------:R-:W-:-:S02]  /*e990*/  ISETP.GT.U32.AND P0, PT, R6, -0x1, PT ;  /* 0xffffffff0600780c */ /* 0x000fc40003f04070 */
[C---:B------:R-:W-:Y:S01]  /*e9a0*/  SHF.L.U64.HI R46, R11.reuse, 0x1, R12 ;  /* 0x000000010b2e7819 */ /* 0x040fe2000001020c */
[----:B------:R-:W-:Y:S01]  /*e9b0*/  IMAD.SHL.U32 R11, R11, 0x2, RZ ;  /* 0x000000020b0b7824 */ /* 0x000fe200078e00ff */
[----:B------:R-:W-:Y:S02]  /*e9c0*/  ISETP.GT.U32.AND.EX P0, PT, R7, RZ, PT, P0 ;  /* 0x000000ff0700720c */ /* 0x000fe40003f04100 */
[C---:B------:R-:W-:Y:S01]  /*e9d0*/  SHF.L.U64.HI R19, R10.reuse, 0x1, R13 ;  /* 0x000000010a137819 */ /* 0x040fe2000001020d */
[----:B------:R-:W-:Y:S01]  /*e9e0*/  IMAD.SHL.U32 R10, R10, 0x2, RZ ;  /* 0x000000020a0a7824 */ /* 0x000fe200078e00ff */
[C---:B------:R-:W-:Y:S01]  /*e9f0*/  SHF.L.U64.HI R18, R9.reuse, 0x1, R14 ;  /* 0x0000000109127819 */ /* 0x040fe2000001020e */
[----:B------:R-:W-:Y:S01]  /*ea00*/  IMAD.SHL.U32 R9, R9, 0x2, RZ ;  /* 0x0000000209097824 */ /* 0x000fe200078e00ff */
[----:B------:R-:W-:Y:S02]  /*ea10*/  LOP3.LUT R7, R48, 0x1, RZ, 0xc0, !PT ;  /* 0x0000000130077812 */ /* 0x000fe400078ec0ff */
[----:B------:R-:W-:-:S02]  /*ea20*/  LOP3.LUT R47, R47, 0x1, RZ, 0xc0, !PT ;  /* 0x000000012f2f7812 */ /* 0x000fc400078ec0ff */
[----:B------:R-:W-:Y:S02]  /*ea30*/  LOP3.LUT R46, R46, 0x1, RZ, 0xc0, !PT ;  /* 0x000000012e2e7812 */ /* 0x000fe400078ec0ff */
[----:B------:R-:W-:Y:S02]  /*ea40*/  LOP3.LUT R19, R19, 0x1, RZ, 0xc0, !PT ;  /* 0x0000000113137812 */ /* 0x000fe400078ec0ff */
[----:B------:R-:W-:Y:S02]  /*ea50*/  LOP3.LUT R18, R18, 0x1, RZ, 0xc0, !PT ;  /* 0x0000000112127812 */ /* 0x000fe400078ec0ff */
[----:B------:R-:W-:Y:S02]  /*ea60*/  SHF.L.U32 R67, R67, 0x1, RZ ;  /* 0x0000000143437819 */ /* 0x000fe400000006ff */
[----:B------:R-:W-:Y:S02]  /*ea70*/  LOP3.LUT R12, R7, 0xfffffffe, R16, 0xf8, !PT ;  /* 0xfffffffe070c7812 */ /* 0x000fe400078ef810 */
[----:B------:R-:W-:-:S02]  /*ea80*/  LOP3.LUT R11, R47, 0xfffffffe, R11, 0xf8, !PT ;  /* 0xfffffffe2f0b7812 */ /* 0x000fc400078ef80b */
[----:B------:R-:W-:Y:S02]  /*ea90*/  LOP3.LUT R10, R46, 0xfffffffe, R10, 0xf8, !PT ;  /* 0xfffffffe2e0a7812 */ /* 0x000fe400078ef80a */
[----:B------:R-:W-:Y:S02]  /*eaa0*/  LOP3.LUT R9, R19, 0xfffffffe, R9, 0xf8, !PT ;  /* 0xfffffffe13097812 */ /* 0x000fe400078ef809 */
[----:B------:R-:W-:Y:S01]  /*eab0*/  LOP3.LUT R8, R18, 0xfffffffe, R8, 0xf8, !PT ;  /* 0xfffffffe12087812 */ /* 0x000fe200078ef808 */
[----:B------:R-:W-:Y:S06]  /*eac0*/  @P0 BRA `(.L_x_251) ;  /* 0x00000000008c0947 */ /* 0x000fec0003800000 */
[----:B------:R-:W-:Y:S01]  /*ead0*/  ISETP.GE.U32.AND P0, PT, R6, R40, PT ;  /* 0x000000280600720c */ /* 0x000fe20003f06070 */
[----:B------:R-:W-:-:S12]  /*eae0*/  IMAD.MOV.U32 R16, RZ, RZ, R7 ;  /* 0x000000ffff107224 */ /* 0x000fd800078e0007 */
        /* <DEDUP_REMOVED lines=33> */
.L_x_251:
[----:B------:R-:W-:Y:S05]  /*ed00*/  BSYNC.RELIABLE B5 ;  /* 0x0000000000057941 */ /* 0x000fea0003800100 */
.L_x_250:
        /* <DEDUP_REMOVED lines=22> */
.L_x_252:
[----:B------:R-:W-:Y:S05]  /*ee70*/  BSYNC.RECONVERGENT B4 ;  /* 0x0000000000047941 */ /* 0x000fea0003800200 */
.L_x_249:
[----:B------:R-:W-:Y:S01]  /*ee80*/  HFMA2 R5, -RZ, RZ, 0, 0 ;  /* 0x00000000ff057431 */ /* 0x000fe200000001ff */
[C---:B------:R-:W-:Y:S01]  /*ee90*/  SHF.L.U64.HI R4, R8.reuse, 0x1, R4 ;  /* 0x0000000108047819 */ /* 0x040fe20000010204 */
[C---:B------:R-:W-:Y:S01]  /*eea0*/  IMAD.SHL.U32 R14, R17.reuse, 0x2, RZ ;  /* 0x00000002110e7824 */ /* 0x040fe200078e00ff */
[----:B------:R-:W-:Y:S01]  /*eeb0*/  SHF.L.U64.HI R15, R17, 0x1, R16 ;  /* 0x00000001110f7819 */ /* 0x000fe20000010210 */
[----:B------:R-:W-:Y:S01]  /*eec0*/  IMAD.SHL.U32 R8, R8, 0x2, RZ ;  /* 0x0000000208087824 */ /* 0x000fe200078e00ff */
[----:B------:R-:W-:Y:S01]  /*eed0*/  LOP3.LUT R4, R4, 0x1, RZ, 0xc0, !PT ;  /* 0x0000000104047812 */ /* 0x000fe200078ec0ff */
[----:B------:R-:W-:Y:S01]  /*eee0*/  BSSY.RECONVERGENT B4, `(.L_x_253) ;  /* 0x0000057000047945 */ /* 0x000fe20003800200 */
[C---:B------:R-:W-:Y:S01]  /*eef0*/  SHF.L.U64.HI R16, R12.reuse, 0x1, R47 ;  /* 0x000000010c107819 */ /* 0x040fe2000001022f */
[----:B------:R-:W-:Y:S01]  /*ef00*/  IMAD.SHL.U32 R12, R12, 0x2, RZ ;  /* 0x000000020c0c7824 */ /* 0x000fe200078e00ff */
[----:B------:R-:W-:Y:S01]  /*ef10*/  SHF.L.U64.HI R46, R11, 0x1, R46 ;  /* 0x000000010b2e7819 */ /* 0x000fe2000001022e */
[----:B------:R-:W-:Y:S01]  /*ef20*/  IMAD.WIDE.U32 R6, R6, 0x2, R4 ;  /* 0x0000000206067825 */ /* 0x000fe200078e0004 */
[----:B------:R-:W-:Y:S01]  /*ef30*/  SHF.L.U64.HI R17, R10, 0x1, R19 ;  /* 0x000000010a117819 */ /* 0x000fe20000010213 */
[----:B------:R-:W-:Y:S01]  /*ef40*/  BSSY.RELIABLE B5, `(.L_x_254) ;  /* 0x000003a000057945 */ /* 0x000fe20003800100 */
[----:B------:R-:W-:Y:S01]  /*ef50*/  SHF.L.U64.HI R18, R9, 0x1, R18 ;  /* 0x0000000109127819 */ /* 0x000fe20000010212 */
[----:B------:R-:W-:Y:S01]  /*ef60*/  IMAD.SHL.U32 R11, R11, 0x2, RZ ;  /* 0x000000020b0b7824 */ /* 0x000fe200078e00ff */
[----:B------:R-:W-:Y:S01]  /*ef70*/  ISETP.GT.U32.AND P0, PT, R6, -0x1, PT ;  /* 0xffffffff0600780c */ /* 0x000fe20003f04070 */
[----:B------:R-:W-:Y:S01]  /*ef80*/  IMAD.SHL.U32 R9, R9, 0x2, RZ ;  /* 0x0000000209097824 */ /* 0x000fe200078e00ff */
[----:B------:R-:W-:Y:S01]  /*ef90*/  LOP3.LUT R16, R16, 0x1, RZ, 0xc0, !PT ;  /* 0x0000000110107812 */ /* 0x000fe200078ec0ff */
[----:B------:R-:W-:Y:S01]  /*efa0*/  IMAD.SHL.U32 R10, R10, 0x2, RZ ;  /* 0x000000020a0a7824 */ /* 0x000fe200078e00ff */
[----:B------:R-:W-:-:S02]  /*efb0*/  ISETP.GT.U32.AND.EX P0, PT, R7, RZ, PT, P0 ;  /* 0x000000ff0700720c */ /* 0x000fc40003f04100 */
[----:B------:R-:W-:Y:S01]  /*efc0*/  SHF.R.U32.HI R13, RZ, 0x1f, R67 ;  /* 0x0000001fff0d7819 */ /* 0x000fe20000011643 */
[----:B------:R-:W-:Y:S01]  /*efd0*/  IMAD.SHL.U32 R67, R67, 0x2, RZ ;  /* 0x0000000243437824 */ /* 0x000fe200078e00ff */
[----:B------:R-:W-:Y:S02]  /*efe0*/  LOP3.LUT R17, R17, 0x1, RZ, 0xc0, !PT ;  /* 0x0000000111117812 */ /* 0x000fe400078ec0ff */
[----:B------:R-:W-:Y:S02]  /*eff0*/  LOP3.LUT R15, R15, 0x1, RZ, 0xc0, !PT ;  /* 0x000000010f0f7812 */ /* 0x000fe400078ec0ff */
[----:B------:R-:W-:Y:S02]  /*f000*/  LOP3.LUT R46, R46, 0x1, RZ, 0xc0, !PT ;  /* 0x000000012e2e7812 */ /* 0x000fe400078ec0ff */
[----:B------:R-:W-:Y:S02]  /*f010*/  LOP3.LUT R18, R18, 0x1, RZ, 0xc0, !PT ;  /* 0x0000000112127812 */ /* 0x000fe400078ec0ff */
[----:B------:R-:W-:-:S02]  /*f020*/  LOP3.LUT R19, R16, 0xfffffffe, R11, 0xf8, !PT ;  /* 0xfffffffe10137812 */ /* 0x000fc400078ef80b */
[----:B------:R-:W-:Y:S02]  /*f030*/  LOP3.LUT R13, R13, 0xfffffffe, R14, 0xf8, !PT ;  /* 0xfffffffe0d0d7812 */ /* 0x000fe400078ef80e */
[----:B------:R-:W-:Y:S02]  /*f040*/  LOP3.LUT R7, R17, 0xfffffffe, R9, 0xf8, !PT ;  /* 0xfffffffe11077812 */ /* 0x000fe400078ef809 */
        /* <DEDUP_REMOVED lines=41> */
.L_x_255:
[----:B------:R-:W-:Y:S05]  /*f2e0*/  BSYNC.RELIABLE B5 ;  /* 0x0000000000057941 */ /* 0x000fea0003800100 */
.L_x_254:
        /* <DEDUP_REMOVED lines=22> */
.L_x_256:
[----:B------:R-:W-:Y:S05]  /*f450*/  BSYNC.RECONVERGENT B4 ;  /* 0x0000000000047941 */ /* 0x000fea0003800200 */
.L_x_253:
        /* <DEDUP_REMOVED lines=9> */
[----:B------:R-:W-:Y:S01]  /*f4f0*/  SHF.L.U64.HI R15, R13, 0x1, R12 ;  /* 0x000000010d0f7819 */ /* 0x000fe2000001020c */
[----:B------:R-:W-:Y:S01]  /*f500*/  IMAD.SHL.U32 R67, R67, 0x2, RZ ;  /* 0x0000000243437824 */ /* 0x000fe200078e00ff */
[----:B------:R-:W-:Y:S01]  /*f510*/  SHF.L.U64.HI R12, R14, 0x1, R11 ;  /* 0x000000010e0c7819 */ /* 0x000fe2000001020b */
[----:B------:R-:W-:Y:S01]  /*f520*/  IMAD.WIDE.U32 R4, R6, 0x2, R4 ;  /* 0x0000000206047825 */ /* 0x000fe200078e0004 */
[----:B------:R-:W-:Y:S02]  /*f530*/  LOP3.LUT R15, R15, 0x1, RZ, 0xc0, !PT ;  /* 0x000000010f0f7812 */ /* 0x000fe400078ec0ff */
[----:B------:R-:W-:Y:S01]  /*f540*/  LOP3.LUT R12, R12, 0x1, RZ, 0xc0, !PT ;  /* 0x000000010c0c7812 */ /* 0x000fe200078ec0ff */
[C---:B------:R-:W-:Y:S01]  /*f550*/  IMAD.SHL.U32 R11, R9.reuse, 0x2, RZ ;  /* 0x00000002090b7824 */ /* 0x040fe200078e00ff */
[----:B------:R-:W-:Y:S01]  /*f560*/  ISETP.GT.U32.AND P0, PT, R4, -0x1, PT ;  /* 0xffffffff0400780c */ /* 0x000fe20003f04070 */
[----:B------:R-:W-:Y:S01]  /*f570*/  IMAD.SHL.U32 R14, R14, 0x2, RZ ;  /* 0x000000020e0e7824 */ /* 0x000fe200078e00ff */
[----:B------:R-:W-:Y:S01]  /*f580*/  SHF.L.U64.HI R13, R9, 0x1, R46 ;  /* 0x00000001090d7819 */ /* 0x000fe2000001022e */
[----:B------:R-:W-:Y:S01]  /*f590*/  IMAD.SHL.U32 R6, R7, 0x2, RZ ;  /* 0x0000000207067824 */ /* 0x000fe200078e00ff */
[----:B------:R-:W-:Y:S01]  /*f5a0*/  ISETP.GT.U32.AND.EX P0, PT, R5, RZ, PT, P0 ;  /* 0x000000ff0500720c */ /* 0x000fe20003f04100 */
[----:B------:R-:W-:Y:S01]  /*f5b0*/  IMAD.MOV.U32 R65, RZ, RZ, R4 ;  /* 0x000000ffff417224 */ /* 0x000fe200078e0004 */
[----:B------:R-:W-:-:S02]  /*f5c0*/  LOP3.LUT R52, R12, 0xfffffffe, R11, 0xf8, !PT ;  /* 0xfffffffe0c347812 */ /* 0x000fc400078ef80b */
[C---:B------:R-:W-:Y:S02]  /*f5d0*/  SHF.L.U64.HI R11, R10.reuse, 0x1, R17 ;  /* 0x000000010a0b7819 */ /* 0x040fe40000010211 */
[----:B------:R-:W-:Y:S02]  /*f5e0*/  SHF.L.U64.HI R9, R7, 0x1, R18 ;  /* 0x0000000107097819 */ /* 0x000fe40000010212 */
[----:B------:R-:W-:Y:S02]  /*f5f0*/  LOP3.LUT R14, R15, 0xfffffffe, R14, 0xf8, !PT ;  /* 0xfffffffe0f0e7812 */ /* 0x000fe400078ef80e */
[----:B------:R-:W-:Y:S02]  /*f600*/  SHF.L.U32 R10, R10, 0x1, RZ ;  /* 0x000000010a0a7819 */ /* 0x000fe400000006ff */
[----:B------:R-:W-:Y:S01]  /*f610*/  LOP3.LUT R13, R13, 0x1, RZ, 0xc0, !PT ;  /* 0x000000010d0d7812 */ /* 0x000fe200078ec0ff */
[----:B------:R-:W-:Y:S01]  /*f620*/  IMAD.MOV.U32 R5, RZ, RZ, R14 ;  /* 0x000000ffff057224 */ /* 0x000fe200078e000e */
[----:B------:R-:W-:-:S02]  /*f630*/  LOP3.LUT R11, R11, 0x1, RZ, 0xc0, !PT ;  /* 0x000000010b0b7812 */ /* 0x000fc400078ec0ff */
[----:B------:R-:W-:Y:S02]  /*f640*/  LOP3.LUT R7, R9, 0x1, RZ, 0xc0, !PT ;  /* 0x0000000109077812 */ /* 0x000fe400078ec0ff */
        /* <DEDUP_REMOVED lines=38> */
.L_x_259:
[----:B------:R-:W-:Y:S05]  /*f8b0*/  BSYNC.RELIABLE B5 ;  /* 0x0000000000057941 */ /* 0x000fea0003800100 */
.L_x_258:
        /* <DEDUP_REMOVED lines=22> */
.L_x_260:
[----:B------:R-:W-:Y:S05]  /*fa20*/  BSYNC.RECONVERGENT B4 ;  /* 0x0000000000047941 */ /* 0x000fea0003800200 */
.L_x_257:
[----:B------:R-:W-:Y:S02]  /*fa30*/  HFMA2 R11, -RZ, RZ, 0, 0 ;  /* 0x00000000ff0b7431 */ /* 0x000fe400000001ff */
[----:B------:R-:W-:Y:S01]  /*fa40*/  IMAD.WIDE.U32 R14, R57, R58, RZ ;  /* 0x0000003a390e7225 */ /* 0x000fe200078e00ff */
[----:B------:R-:W-:Y:S03]  /*fa50*/  BSSY.RECONVERGENT B4, `(.L_x_261) ;  /* 0x00000ca000047945 */ /* 0x000fe60003800200 */
[----:B------:R-:W-:Y:S02]  /*fa60*/  IMAD.MOV.U32 R10, RZ, RZ, R15 ;  /* 0x000000ffff0a7224 */ /* 0x000fe400078e000f */
        /* <DEDUP_REMOVED lines=63> */
[----:B------:R-:W-:Y:S01]  /*fe60*/  IMAD.MOV.U32 R17, RZ, RZ, RZ ;  /* 0x000000ffff117224 */ /* 0x000fe200078e00ff */
[----:B------:R-:W-:Y:S01]  /*fe70*/  IADD3 R12, P2, PT, R12, R49, RZ ;  /* 0x000000310c0c7210 */ /* 0x000fe20007f5e0ff */
[----:B------:R-:W-:Y:S01]  /*fe80*/  IMAD.X R47, RZ, RZ, RZ, P0 ;  /* 0x000000ffff2f7224 */ /* 0x000fe200000e06ff */
[----:B------:R-:W-:Y:S01]  /*fe90*/  IADD3 R4, P0, PT, -R67, R77, RZ ;  /* 0x0000004d43047210 */ /* 0x000fe20007f1e1ff */
[----:B------:R-:W-:-:S04]  /*fea0*/  IMAD.WIDE.U32 R16, R33, R57, R16 ;  /* 0x0000003921107225 */ /* 0x000fc800078e0010 */
[----:B------:R-:W-:Y:S01]  /*feb0*/  IMAD.X R19, RZ, RZ, RZ, P1 ;  /* 0x000000ffff137224 */ /* 0x000fe200008e06ff */
[----:B------:R-:W-:Y:S01]  /*fec0*/  IADD3 R48, P1, PT, R48, R17, RZ ;  /* 0x0000001130307210 */ /* 0x000fe20007f3e0ff */
[----:B------:R-:W-:Y:S02]  /*fed0*/  IMAD.X R13, RZ, RZ, RZ, P2 ;  /* 0x000000ffff0d7224 */ /* 0x000fe400010e06ff */
[----:B------:R-:W-:Y:S01]  /*fee0*/  IMAD.WIDE.U32 R46, R32, R85, R46 ;  /* 0x00000055202e7225 */ /* 0x000fe200078e002e */
[----:B------:R-:W-:-:S03]  /*fef0*/  IADD3.X R32, PT, PT, RZ, -0x1, RZ, P0, !PT ;  /* 0xffffffffff207810 */ /* 0x000fc600007fe4ff */
[----:B------:R-:W-:Y:S01]  /*ff00*/  IMAD.WIDE.U32 R18, R31, R82, R18 ;  /* 0x000000521f127225 */ /* 0x000fe200078e0012 */
[----:B------:R-:W-:-:S03]  /*ff10*/  SHF.R.U32.HI R32, RZ, 0x1f, R32 ;  /* 0x0000001fff207819 */ /* 0x000fc60000011620 */
[----:B------:R-:W-:Y:S01]  /*ff20*/  IMAD.WIDE.U32 R66, R54, R59, R12 ;  /* 0x0000003b36427225 */ /* 0x000fe200078e000c */
[----:B------:R-:W-:-:S03]  /*ff30*/  IADD3 R12, P0, PT, R46, R19, RZ ;  /* 0x000000132e0c7210 */ /* 0x000fc60007f1e0ff */
[----:B------:R-:W-:Y:S01]  /*ff40*/  IMAD.X R49, RZ, RZ, RZ, P1 ;  /* 0x000000ffff317224 */ /* 0x000fe200008e06ff */
[----:B------:R-:W-:Y:S01]  /*ff50*/  IADD3 R18, P1, PT, R18, R67, RZ ;  /* 0x0000004312127210 */ /* 0x000fe20007f3e0ff */
[----:B------:R-:W-:Y:S02]  /*ff60*/  IMAD.X R13, RZ, RZ, RZ, P0 ;  /* 0x000000ffff0d7224 */ /* 0x000fe400000e06ff */
[----:B------:R-:W-:-:S04]  /*ff70*/  IMAD.WIDE.U32 R48, R33, R60, R48 ;  /* 0x0000003c21307225 */ /* 0x000fc800078e0030 */
[----:B------:R-:W-:Y:S01]  /*ff80*/  IMAD.X R19, RZ, RZ, RZ, P1 ;  /* 0x000000ffff137224 */ /* 0x000fe200008e06ff */
[----:B------:R-:W-:Y:S01]  /*ff90*/  IADD3 R51, P0, P1, R61, -R32, -R51 ;  /* 0x800000203d337210 */ /* 0x000fe2000791e833 */
[----:B------:R-:W-:Y:S01]  /*ffa0*/  IMAD.MOV.U32 R32, RZ, RZ, -0x1 ;  /* 0xffffffffff207424 */ /* 0x000fe200078e00ff */
[----:B------:R-:W-:Y:S01]  /*ffb0*/  IADD3 R66, P2, PT, R66, R49, RZ ;  /* 0x0000003142427210 */ /* 0x000fe20007f5e0ff */
[----:B------:R-:W-:-:S03]  /*ffc0*/  IMAD.WIDE.U32 R12, R31, R84, R12 ;  /* 0x000000541f0c7225 */ /* 0x000fc600078e000c */
[----:B------:R-:W-:Y:S01]  /*ffd0*/  IADD3.X R49, PT, PT, RZ, -0x1, R32, P0, P1 ;  /* 0xffffffffff317810 */ /* 0x000fe200007e2420 */
[----:B------:R-:W-:Y:S01]  /*ffe0*/  IMAD.WIDE.U32 R18, R54, R83, R18 ;  /* 0x0000005336127225 */ /* 0x000fe200078e0012 */
[----:B------:R-:W-:Y:S02]  /*fff0*/  IADD3 R46, P0, PT, R47, R13, RZ ;  /* 0x0000000d2f2e7210 */ /* 0x000fe40007f1e0ff */
[----:B------:R-:W-:Y:S01]  /*10000*/  SHF.R.U32.HI R13, RZ, 0x1f, R49 ;  /* 0x0000001fff0d7819 */ /* 0x000fe20000011631 */
[----:B------:R-:W-:Y:S01]  /*10010*/  IMAD.X R67, RZ, RZ, RZ, P2 ;  /* 0x000000ffff437224 */ /* 0x000fe200010e06ff */
[----:B------:R-:W-:Y:S01]  /*10020*/  IADD3 R12, P2, PT, R12, R19, RZ ;  /* 0x000000130c0c7210 */ /* 0x000fe20007f5e0ff */
[----:B------:R-:W-:Y:S02]  /*10030*/  IMAD.MOV.U32 R49, RZ, RZ, RZ ;  /* 0x000000ffff317224 */ /* 0x000fe400078e00ff */
[----:B------:R-:W-:-:S04]  /*10040*/  IMAD.WIDE.U32 R66, R33, R80, R66 ;  /* 0x0000005021427225 */ /* 0x000fc800078e0042 */
[----:B------:R-:W-:Y:S01]  /*10050*/  IMAD.X R47, RZ, RZ, RZ, P0 ;  /* 0x000000ffff2f7224 */ /* 0x000fe200000e06ff */
[----:B------:R-:W-:Y:S01]  /*10060*/  IADD3 R50, P0, P1, R50, -R13, -R5 ;  /* 0x8000000d32327210 */ /* 0x000fe2000791e805 */
[----:B------:R-:W-:Y:S01]  /*10070*/  IMAD.WIDE.U32 R48, R56, R57, R48 ;  /* 0x0000003938307225 */ /* 0x000fe200078e0030 */
[----:B------:R-:W-:Y:S02]  /*10080*/  IADD3.X R13, PT, PT, RZ, RZ, RZ, P2, !PT ;  /* 0x000000ffff0d7210 */ /* 0x000fe400017fe4ff */
[----:B------:R-:W-:Y:S01]  /*10090*/  IADD3 R18, P2, PT, R18, R67, RZ ;  /* 0x0000004312127210 */ /* 0x000fe20007f5e0ff */
[----:B------:R-:W-:Y:S01]  /*100a0*/  IMAD.WIDE.U32 R46, R31, R85, R46 ;  /* 0x000000551f2e7225 */ /* 0x000fe200078e002e */
[----:B------:R-:W-:Y:S02]  /*100b0*/  IADD3 R66, P3, PT, R66, R49, RZ ;  /* 0x0000003142427210 */ /* 0x000fe40007f7e0ff */
[----:B------:R-:W-:Y:S01]  /*100c0*/  IADD3.X R5, PT, PT, RZ, -0x1, R32, P0, P1 ;  /* 0xffffffffff057810 */ /* 0x000fe200007e2420 */
[----:B------:R-:W-:-:S02]  /*100d0*/  IMAD.X R19, RZ, RZ, RZ, P2 ;  /* 0x000000ffff137224 */ /* 0x000fc400010e06ff */
[----:B------:R-:W-:Y:S01]  /*100e0*/  IMAD.X R67, RZ, RZ, RZ, P3 ;  /* 0x000000ffff437224 */ /* 0x000fe200018e06ff */
[----:B------:R-:W-:Y:S01]  /*100f0*/  SHF.R.U32.HI R5, RZ, 0x1f, R5 ;  /* 0x0000001fff057819 */ /* 0x000fe20000011605 */
        /* <DEDUP_REMOVED lines=8> */
[----:B------:R-:W-:Y:S01]  /*10180*/  IADD3 R81, P0, P1, R81, -R5, -R52 ;  /* 0x8000000551517210 */ /* 0x000fe2000791e834 */
[----:B------:R-:W-:-:S03]  /*10190*/  IMAD.WIDE.U32 R12, R54, R84, R12 ;  /* 0x00000054360c7225 */ /* 0x000fc600078e000c */
[----:B------:R-:W-:Y:S01]  /*101a0*/  IADD3.X R5, PT, PT, RZ, -0x1, R32, P0, P1 ;  /* 0xffffffffff057810 */ /* 0x000fe200007e2420 */
[----:B------:R-:W-:Y:S01]  /*101b0*/  IMAD.X R19, RZ, RZ, RZ, P3 ;  /* 0x000000ffff137224 */ /* 0x000fe200018e06ff */
[----:B------:R-:W-:Y:S01]  /*101c0*/  IADD3 R46, P0, PT, R47, R13, RZ ;  /* 0x0000000d2f2e7210 */ /* 0x000fe20007f1e0ff */
[----:B------:R-:W-:Y:S01]  /*101d0*/  IMAD.WIDE.U32 R68, R33, R83, R68 ;  /* 0x0000005321447225 */ /* 0x000fe200078e0044 */
[----:B------:R-:W-:-:S03]  /*101e0*/  SHF.R.U32.HI R5, RZ, 0x1f, R5 ;  /* 0x0000001fff057819 */ /* 0x000fc60000011605 */
[----:B------:R-:W-:Y:S01]  /*101f0*/  IMAD.MOV.U32 R67, RZ, RZ, RZ ;  /* 0x000000ffff437224 */ /* 0x000fe200078e00ff */
[----:B------:R-:W-:Y:S01]  /*10200*/  IADD3 R12, P2, PT, R12, R69, RZ ;  /* 0x000000450c0c7210 */ /* 0x000fe20007f5e0ff */
[----:B------:R-:W-:-:S03]  /*10210*/  IMAD.WIDE.U32 R18, R56, R80, R18 ;  /* 0x0000005038127225 */ /* 0x000fc600078e0012 */
[----:B------:R-:W-:Y:S01]  /*10220*/  IADD3.X R13, PT, PT, RZ, RZ, RZ, P2, !PT ;  /* 0x000000ffff0d7210 */ /* 0x000fe200017fe4ff */
        /* <DEDUP_REMOVED lines=8> */
[----:B------:R-:W-:-:S03]  /*102b0*/  IMAD.WIDE.U32 R70, R33, R82, R12 ;  /* 0x0000005221467225 */ /* 0x000fc600078e000c */
[----:B------:R-:W-:Y:S01]  /*102c0*/  SHF.R.U32.HI R52, RZ, 0x1f, R52 ;  /* 0x0000001fff347819 */ /* 0x000fe20000011634 */
[----:B------:R-:W-:Y:S01]  /*102d0*/  IMAD.X R19, RZ, RZ, RZ, P4 ;  /* 0x000000ffff137224 */ /* 0x000fe200020e06ff */
[----:B------:R-:W-:Y:S01]  /*102e0*/  IADD3 R12, P0, PT, R46, R71, RZ ;  /* 0x000000472e0c7210 */ /* 0x000fe20007f1e0ff */
[----:B------:R-:W-:-:S04]  /*102f0*/  IMAD.WIDE.U32 R68, R56, R59, R68 ;  /* 0x0000003b38447225 */ /* 0x000fc800078e0044 */
        /* <DEDUP_REMOVED lines=8> */
[----:B------:R-:W-:Y:S01]  /*10380*/  IMAD.MOV.U32 R19, RZ, RZ, RZ ;  /* 0x000000ffff137224 */ /* 0x000fe200078e00ff */
[----:B------:R-:W-:Y:S01]  /*10390*/  IADD3 R46, P0, PT, R47, R13, RZ ;  /* 0x0000000d2f2e7210 */ /* 0x000fe20007f1e0ff */
[----:B------:R-:W-:Y:S01]  /*103a0*/  IMAD.X R69, RZ, RZ, RZ, P3 ;  /* 0x000000ffff457224 */ /* 0x000fe200018e06ff */
[----:B------:R-:W-:Y:S01]  /*103b0*/  SHF.R.U32.HI R5, RZ, 0x1f, R5 ;  /* 0x0000001fff057819 */ /* 0x000fe20000011605 */
[----:B------:R-:W-:-:S04]  /*103c0*/  IMAD.WIDE.U32 R70, R56, R83, R70 ;  /* 0x0000005338467225 */ /* 0x000fc800078e0046 */
[----:B------:R-:W-:Y:S01]  /*103d0*/  IMAD.WIDE.U32 R18, R55, R57, R18 ;  /* 0x0000003937127225 */ /* 0x000fe200078e0012 */
[----:B------:R-:W-:-:S03]  /*103e0*/  IADD3 R12, P2, PT, R12, R71, RZ ;  /* 0x000000470c0c7210 */ /* 0x000fc60007f5e0ff */
[----:B------:R-:W-:-:S04]  /*103f0*/  IMAD.WIDE.U32 R68, R53, R80, R68 ;  /* 0x0000005035447225 */ /* 0x000fc800078e0044 */
[----:B------:R-:W-:Y:S01]  /*10400*/  IMAD.X R47, RZ, RZ, RZ, P0 ;  /* 0x000000ffff2f7224 */ /* 0x000fe200000e06ff */
[----:B------:R-:W-:Y:S01]  /*10410*/  IADD3 R68, P4, PT, R68, R19, RZ ;  /* 0x0000001344447210 */ /* 0x000fe20007f9e0ff */
[----:B------:R-:W-:Y:S01]  /*10420*/  IMAD.X R13, RZ, RZ, RZ, P2 ;  /* 0x000000ffff0d7224 */ /* 0x000fe200010e06ff */
[----:B------:R-:W-:Y:S01]  /*10430*/  IADD3 R78, P0, P1, R78, -R5, -R64 ;  /* 0x800000054e4e7210 */ /* 0x000fe2000791e840 */
[----:B------:R-:W-:Y:S01]  /*10440*/  IMAD.WIDE.U32 R46, R33, R85, R46 ;  /* 0x00000055212e7225 */ /* 0x000fe200078e002e */
[----:B------:R-:W-:Y:S02]  /*10450*/  IADD3 R70, P3, PT, R70, R69, RZ ;  /* 0x0000004546467210 */ /* 0x000fe40007f7e0ff */
[----:B------:R-:W-:Y:S01]  /*10460*/  IADD3.X R69, PT, PT, RZ, RZ, RZ, P4, !PT ;  /* 0x000000ffff457210 */ /* 0x000fe200027fe4ff */
[----:B------:R-:W-:Y:S01]  /*10470*/  IMAD.WIDE.U32 R12, R56, R82, R12 ;  /* 0x00000052380c7225 */ /* 0x000fe200078e000c */
[----:B------:R-:W-:-:S03]  /*10480*/  IADD3.X R52, PT, PT, RZ, -0x1, R32, P0, P1 ;  /* 0xffffffffff347810 */ /* 0x000fc600007e2420 */
[----:B------:R-:W-:Y:S01]  /*10490*/  IMAD.X R71, RZ, RZ, RZ, P3 ;  /* 0x000000ffff477224 */ /* 0x000fe200018e06ff */
[----:B------:R-:W-:Y:S01]  /*104a0*/  SHF.R.U32.HI R52, RZ, 0x1f, R52 ;  /* 0x0000001fff347819 */ /* 0x000fe20000011634 */
[----:B------:R-:W-:-:S04]  /*104b0*/  IMAD.WIDE.U32 R68, R55, R60, R68 ;  /* 0x0000003c37447225 */ /* 0x000fc800078e0044 */
[----:B------:R-:W-:Y:S01]  /*104c0*/  IMAD.WIDE.U32 R60, R53, R59, R70 ;  /* 0x0000003b353c7225 */ /* 0x000fe200078e0046 */
[----:B------:R-:W-:Y:S02]  /*104d0*/  IADD3 R70, P2, PT, R46, R13, RZ ;  /* 0x0000000d2e467210 */ /* 0x000fe40007f5e0ff */
[----:B------:R-:W-:Y:S02]  /*104e0*/  IADD3 R13, P0, P1, R79, -R52, -R65 ;  /* 0x800000344f0d7210 */ /* 0x000fe4000791e841 */
[----:B------:R-:W-:Y:S01]  /*104f0*/  IADD3 R60, P4, PT, R60, R69, RZ ;  /* 0x000000453c3c7210 */ /* 0x000fe20007f9e0ff */
[----:B------:R-:W-:Y:S01]  /*10500*/  IMAD.X R71, RZ, RZ, RZ, P2 ;  /* 0x000000ffff477224 */ /* 0x000fe200010e06ff */
[----:B------:R-:W-:Y:S02]  /*10510*/  IADD3.X R32, PT, PT, RZ, -0x1, R32, P0, P1 ;  /* 0xffffffffff207810 */ /* 0x000fe400007e2420 */
[----:B------:R-:W-:Y:S01]  /*10520*/  ISETP.GT.U32.AND P0, PT, R13, -0x1, PT ;  /* 0xffffffff0d00780c */ /* 0x000fe20003f04070 */
[----:B------:R-:W-:Y:S01]  /*10530*/  IMAD.WIDE.U32 R70, R56, R84, R70 ;  /* 0x0000005438467225 */ /* 0x000fe200078e0046 */
[----:B------:R-:W-:-:S02]  /*10540*/  IADD3 R64, P3, PT, R12, R61, RZ ;  /* 0x0000003d0c407210 */ /* 0x000fc40007f7e0ff */
[----:B------:R-:W-:Y:S01]  /*10550*/  ISETP.GT.AND.EX P0, PT, R32, -0x1, PT, P0 ;  /* 0xffffffff2000780c */ /* 0x000fe20003f04300 */
[----:B------:R-:W-:Y:S01]  /*10560*/  IMAD.X R61, RZ, RZ, RZ, P4 ;  /* 0x000000ffff3d7224 */ /* 0x000fe200020e06ff */
[----:B------:R-:W-:Y:S01]  /*10570*/  IADD3 R46, P1, PT, R47, R71, RZ ;  /* 0x000000472f2e7210 */ /* 0x000fe20007f3e0ff */
[----:B------:R-:W-:Y:S02]  /*10580*/  IMAD.X R65, RZ, RZ, RZ, P3 ;  /* 0x000000ffff417224 */ /* 0x000fe400018e06ff */
[----:B------:R-:W-:-:S04]  /*10590*/  IMAD.WIDE.U32 R60, R55, R80, R60 ;  /* 0x00000050373c7225 */ /* 0x000fc800078e003c */
[----:B------:R-:W-:-:S05]  /*105a0*/  IMAD.WIDE.U32 R64, R53, R83, R64 ;  /* 0x0000005335407225 */ /* 0x000fca00078e0040 */
[----:B------:R-:W-:Y:S02]  /*105b0*/  IADD3 R70, P2, PT, R70, R65, RZ ;  /* 0x0000004146467210 */ /* 0x000fe40007f5e0ff */
[----:B------:R-:W-:Y:S01]  /*105c0*/  IADD3 R72, P3, PT, R64, R61, RZ ;  /* 0x0000003d40487210 */ /* 0x000fe20007f7e0ff */
[----:B------:R-:W-:Y:S01]  /*105d0*/  IMAD.WIDE.U32 R64, R68, 0x3d1, RZ ;  /* 0x000003d144407825 */ /* 0x000fe200078e00ff */
[----:B------:R-:W-:Y:S11]  /*105e0*/  @P0 BRA `(.L_x_262) ;  /* 0x0000000000400947 */ /* 0x000ff60003800000 */
        /* <DEDUP_REMOVED lines=16> */
.L_x_262:
[----:B------:R-:W-:Y:S05]  /*106f0*/  BSYNC.RECONVERGENT B4 ;  /* 0x0000000000047941 */ /* 0x000fea0003800200 */
.L_x_261:
[----:B------:R-:W-:Y:S01]  /*10700*/  UMOV UR4, URZ ;  /* 0x000000ff00047c82 */ /* 0x000fe20008000000 */
[----:B------:R-:W-:Y:S01]  /*10710*/  IMAD.X R47, RZ, RZ, RZ, P1 ;  /* 0x000000ffff2f7224 */ /* 0x000fe200008e06ff */
[----:B------:R-:W-:Y:S01]  /*10720*/  IADD3 R32, PT, PT, R65, UR4, RZ ;  /* 0x0000000441207c10 */ /* 0x000fe2000fffe0ff */
[----:B------:R-:W-:Y:S02]  /*10730*/  IMAD.IADD R65, R14, 0x1, R64 ;  /* 0x000000010e417824 */ /* 0x000fe400078e0240 */
[----:B------:R-:W-:Y:S02]  /*10740*/  HFMA2 R9, -RZ, RZ, 0, 0 ;  /* 0x00000000ff097431 */ /* 0x000fe400000001ff */
[----:B------:R-:W-:Y:S01]  /*10750*/  IMAD.X R71, RZ, RZ, RZ, P2 ;  /* 0x000000ffff477224 */ /* 0x000fe200010e06ff */
[----:B------:R-:W-:Y:S01]  /*10760*/  BSSY.RECONVERGENT B4, `(.L_x_263) ;  /* 0x00000af000047945 */ /* 0x000fe20003800200 */
[----:B------:R-:W-:Y:S01]  /*10770*/  IMAD.X R73, RZ, RZ, RZ, P3 ;  /* 0x000000ffff497224 */ /* 0x000fe200018e06ff */
[----:B------:R-:W-:Y:S01]  /*10780*/  ISETP.GE.U32.AND P0, PT, R65, R14, PT ;  /* 0x0000000e4100720c */ /* 0x000fe20003f06070 */
[----:B------:R-:W-:Y:S01]  /*10790*/  IMAD.WIDE.U32 R46, R56, R85, R46 ;  /* 0x00000055382e7225 */ /* 0x000fe200078e002e */
[----:B------:R-:W-:-:S02]  /*107a0*/  MOV R19, R51 ;  /* 0x0000003300137202 */ /* 0x000fc40000000f00 */
[----:B------:R-:W-:Y:S01]  /*107b0*/  SEL R11, RZ, 0x1, P0 ;  /* 0x00000001ff0b7807 */ /* 0x000fe20000000000 */
[----:B------:R-:W-:-:S04]  /*107c0*/  IMAD.WIDE.U32 R70, R53, R82, R70 ;  /* 0x0000005235467225 */ /* 0x000fc800078e0046 */
[----:B------:R-:W-:Y:S01]  /*107d0*/  IMAD.WIDE.U32 R72, R55, R59, R72 ;  /* 0x0000003b37487225 */ /* 0x000fe200078e0048 */
[----:B------:R-:W-:-:S03]  /*107e0*/  IADD3 R14, P1, PT, R46, R71, RZ ;  /* 0x000000472e0e7210 */ /* 0x000fc60007f3e0ff */
[----:B------:R-:W-:Y:S01]  /*107f0*/  IMAD.MOV.U32 R33, RZ, RZ, RZ ;  /* 0x000000ffff217224 */ /* 0x000fe200078e00ff */
[----:B------:R-:W-:Y:S01]  /*10800*/  IADD3 R70, P0, PT, R70, R73, RZ ;  /* 0x0000004946467210 */ /* 0x000fe20007f1e0ff */
[----:B------:R-:W-:Y:S02]  /*10810*/  IMAD.X R15, RZ, RZ, RZ, P1 ;  /* 0x000000ffff0f7224 */ /* 0x000fe400008e06ff */
[----:B------:R-:W-:-:S04]  /*10820*/  IMAD.WIDE.U32 R32, R60, 0x3d1, R32 ;  /* 0x000003d13c207825 */ /* 0x000fc800078e0020 */
[----:B------:R-:W-:Y:S01]  /*10830*/  IMAD.X R71, RZ, RZ, RZ, P0 ;  /* 0x000000ffff477224 */ /* 0x000fe200000e06ff */
[----:B------:R-:W-:Y:S01]  /*10840*/  IADD3 R11, P1, P2, R32, R10, R11 ;  /* 0x0000000a200b7210 */ /* 0x000fe20007a3e00b */
[----:B------:R-:W-:-:S03]  /*10850*/  IMAD.WIDE.U32 R14, R53, R84, R14 ;  /* 0x00000054350e7225 */ /* 0x000fc600078e000e */
[----:B------:R-:W-:Y:S01]  /*10860*/  IADD3 R68, PT, PT, R68, R11, RZ ;  /* 0x0000000b44447210 */ /* 0x000fe20007ffe0ff */
[----:B------:R-:W-:Y:S01]  /*10870*/  IMAD.WIDE.U32 R70, R55, R83, R70 ;  /* 0x0000005337467225 */ /* 0x000fe200078e0046 */
[----:B------:R-:W-:Y:S02]  /*10880*/  IADD3 R46, P0, PT, R47, R15, RZ ;  /* 0x0000000f2f2e7210 */ /* 0x000fe40007f1e0ff */
[----:B------:R-:W-:Y:S01]  /*10890*/  IADD3.X R5, PT, PT, RZ, RZ, RZ, P1, P2 ;  /* 0x000000ffff057210 */ /* 0x000fe20000fe44ff */
[----:B------:R-:W-:Y:S01]  /*108a0*/  VIADD R32, R33, UR4 ;  /* 0x0000000421207c36 */ /* 0x000fe20008000000 */
[----:B------:R-:W-:Y:S01]  /*108b0*/  IADD3 R14, P3, PT, R14, R71, RZ ;  /* 0x000000470e0e7210 */ /* 0x000fe20007f7e0ff */
[----:B------:R-:W-:Y:S01]  /*108c0*/  IMAD.MOV.U32 R33, RZ, RZ, RZ ;  /* 0x000000ffff217224 */ /* 0x000fe200078e00ff */
[----:B------:R-:W-:Y:S01]  /*108d0*/  ISETP.GE.U32.AND P2, PT, R68, R11, PT ;  /* 0x0000000b4400720c */ /* 0x000fe20003f46070 */
[----:B------:R-:W-:Y:S02]  /*108e0*/  IMAD.X R47, RZ, RZ, RZ, P0 ;  /* 0x000000ffff2f7224 */ /* 0x000fe400000e06ff */
[----:B------:R-:W-:-:S04]  /*108f0*/  IMAD.WIDE.U32 R32, R72, 0x3d1, R32 ;  /* 0x000003d148207825 */ /* 0x000fc800078e0020 */
[----:B------:R-:W-:Y:S01]  /*10900*/  IMAD.X R15, RZ, RZ, RZ, P3 ;  /* 0x000000ffff0f7224 */ /* 0x000fe200018e06ff */
[----:B------:R-:W-:Y:S01]  /*10910*/  IADD3 R8, P0, P1, R32, R5, R8 ;  /* 0x0000000520087210 */ /* 0x000fe2000791e008 */
[----:B------:R-:W-:Y:S01]  /*10920*/  VIADD R32, R33, UR4 ;  /* 0x0000000421207c36 */ /* 0x000fe20008000000 */
[----:B------:R-:W-:Y:S01]  /*10930*/  SEL R5, RZ, 0x1, P2 ;  /* 0x00000001ff057807 */ /* 0x000fe20001000000 */
[----:B------:R-:W-:-:S03]  /*10940*/  IMAD.WIDE.U32 R46, R53, R85, R46 ;  /* 0x00000055352e7225 */ /* 0x000fc600078e002e */
[----:B------:R-:W-:Y:S01]  /*10950*/  IADD3 R60, P3, P2, R60, R8, R5 ;  /* 0x000000083c3c7210 */ /* 0x000fe20007a7e005 */
[----:B------:R-:W-:Y:S01]  /*10960*/  IMAD.WIDE.U32 R14, R55, R82, R14 ;  /* 0x00000052370e7225 */ /* 0x000fe200078e000e */
[----:B------:R-:W-:-:S03]  /*10970*/  IADD3.X R5, PT, PT, RZ, RZ, RZ, P0, P1 ;  /* 0x000000ffff057210 */ /* 0x000fc600007e24ff */
[----:B------:R-:W-:Y:S01]  /*10980*/  IMAD.MOV.U32 R33, RZ, RZ, RZ ;  /* 0x000000ffff217224 */ /* 0x000fe200078e00ff */
[----:B------:R-:W-:Y:S01]  /*10990*/  IADD3 R10, P4, PT, R46, R15, RZ ;  /* 0x0000000f2e0a7210 */ /* 0x000fe20007f9e0ff */
[----:B------:R-:W-:Y:S02]  /*109a0*/  IMAD.MOV.U32 R17, RZ, RZ, R81 ;  /* 0x000000ffff117224 */ /* 0x000fe400078e0051 */
        /* <DEDUP_REMOVED lines=15> */
[----:B------:R-:W-:Y:S01]  /*10aa0*/  IMAD.MOV.U32 R16, RZ, RZ, R62 ;  /* 0x000000ffff107224 */ /* 0x000fe200078e003e */
[----:B------:R-:W-:Y:S01]  /*10ab0*/  IADD3 R70, P2, P3, R70, R5, R8 ;  /* 0x0000000546467210 */ /* 0x000fe20007b5e008 */
[----:B------:R-:W-:-:S03]  /*10ac0*/  IMAD.WIDE.U32 R6, R10, 0x3d1, R6 ;  /* 0x000003d10a067825 */ /* 0x000fc600078e0006 */
[----:B------:R-:W-:Y:S01]  /*10ad0*/  IADD3.X R5, PT, PT, RZ, RZ, RZ, P2, P3 ;  /* 0x000000ffff057210 */ /* 0x000fe200017e64ff */
[----:B------:R-:W-:Y:S01]  /*10ae0*/  IMAD.X R47, RZ, RZ, RZ, P0 ;  /* 0x000000ffff2f7224 */ /* 0x000fe200000e06ff */
[----:B------:R-:W-:Y:S01]  /*10af0*/  IADD3 R48, P0, P1, R6, R9, R48 ;  /* 0x0000000906307210 */ /* 0x000fe2000791e030 */
[----:B------:R-:W-:Y:S02]  /*10b00*/  VIADD R6, R7, UR4 ;  /* 0x0000000407067c36 */ /* 0x000fe40008000000 */
[----:B------:R-:W-:Y:S01]  /*10b10*/  IMAD.WIDE.U32 R46, R55, R85, R46 ;  /* 0x00000055372e7225 */ /* 0x000fe200078e002e */
[----:B------:R-:W-:Y:S02]  /*10b20*/  IADD3 R14, P2, P3, R14, R5, R48 ;  /* 0x000000050e0e7210 */ /* 0x000fe40007b5e030 */
[----:B------:R-:W-:Y:S01]  /*10b30*/  IADD3.X R5, PT, PT, RZ, RZ, RZ, P0, P1 ;  /* 0x000000ffff057210 */ /* 0x000fe200007e24ff */
[----:B------:R-:W-:Y:S01]  /*10b40*/  IMAD.MOV.U32 R7, RZ, RZ, RZ ;  /* 0x000000ffff077224 */ /* 0x000fe200078e00ff */
        /* <DEDUP_REMOVED lines=10> */
[----:B------:R-:W-:Y:S01]  /*10bf0*/  IMAD.MOV.U32 R18, RZ, RZ, R50 ;  /* 0x000000ffff127224 */ /* 0x000fe200078e0032 */
[----:B------:R-:W-:-:S02]  /*10c00*/  IADD3 R6, PT, PT, R7, UR4, RZ ;  /* 0x0000000407067c10 */ /* 0x000fc4000fffe0ff */
        /* <DEDUP_REMOVED lines=23> */
[----:B------:R-:W-:-:S05]  /*10d80*/  IMAD.X R49, RZ, RZ, RZ, P0 ;  /* 0x000000ffff317224 */ /* 0x000fca00000e06ff */
[----:B------:R-:W-:Y:S01]  /*10d90*/  IADD3 R31, P0, PT, R49, R14, RZ ;  /* 0x0000000e311f7210 */ /* 0x000fe20007f1e0ff */
[----:B------:R-:W-:-:S04]  /*10da0*/  IMAD.MOV.U32 R14, RZ, RZ, R78 ;  /* 0x000000ffff0e7224 */ /* 0x000fc800078e004e */
[----:B------:R-:W-:Y:S02]  /*10db0*/  IMAD.X R48, RZ, RZ, RZ, P0 ;  /* 0x000000ffff307224 */ /* 0x000fe400000e06ff */
[----:B------:R-:W-:-:S03]  /*10dc0*/  IMAD.MOV.U32 R47, RZ, RZ, R31 ;  /* 0x000000ffff2f7224 */ /* 0x000fc600078e001f */
[----:B------:R-:W-:Y:S01]  /*10dd0*/  IADD3 R10, P0, PT, R48, R15, RZ ;  /* 0x0000000f300a7210 */ /* 0x000fe20007f1e0ff */
[----:B------:R-:W-:-:S04]  /*10de0*/  IMAD.MOV.U32 R15, RZ, RZ, R63 ;  /* 0x000000ffff0f7224 */ /* 0x000fc800078e003f */
[----:B------:R-:W-:Y:S02]  /*10df0*/  IMAD.X R33, RZ, RZ, RZ, P0 ;  /* 0x000000ffff217224 */ /* 0x000fe400000e06ff */
[----:B------:R-:W-:Y:S02]  /*10e00*/  IMAD.MOV.U32 R46, RZ, RZ, R10 ;  /* 0x000000ffff2e7224 */ /* 0x000fe400078e000a */
[----:B------:R-:W-:Y:S02]  /*10e10*/  IMAD.IADD R5, R33, 0x1, R12 ;  /* 0x0000000121057824 */ /* 0x000fe400078e020c */
[----:B------:R-:W-:-:S03]  /*10e20*/  IMAD.MOV.U32 R12, RZ, RZ, R8 ;  /* 0x000000ffff0c7224 */ /* 0x000fc600078e0008 */
[----:B------:R-:W-:-:S13]  /*10e30*/  ISETP.GE.U32.AND P0, PT, R5, R40, PT ;  /* 0x000000280500720c */ /* 0x000fda0003f06070 */
[----:B------:R-:W-:Y:S05]  /*10e40*/  @!P0 BRA `(.L_x_264) ;  /* 0x0000000400008947 */ /* 0x000fea0003800000 */
[----:B------:R-:W0:Y:S02]  /*10e50*/  LDC R40, c[0x3][0x1c] ;  /* 0x00c00700ff287b82 */ /* 0x000e240000000800 */
.L_x_267:
        /* <DEDUP_REMOVED lines=32> */
.L_x_266:
[----:B------:R-:W-:Y:S05]  /*11060*/  BSYNC.RELIABLE B5 ;  /* 0x0000000000057941 */ /* 0x000fea0003800100 */
.L_x_265:
        /* <DEDUP_REMOVED lines=30> */
.L_x_264:
[----:B------:R-:W-:Y:S05]  /*11250*/  BSYNC.RECONVERGENT B4 ;  /* 0x0000000000047941 */ /* 0x000fea0003800200 */
.L_x_263:
[C---:B------:R-:W-:Y:S01]  /*11260*/  SHF.L.U64.HI R8, R51.reuse, 0x1, R52 ;  /* 0x0000000133087819 */ /* 0x040fe20000010234 */
[----:B------:R-:W-:Y:S01]  /*11270*/  IMAD.SHL.U32 R7, R50, 0x2, RZ ;  /* 0x0000000232077824 */ /* 0x000fe200078e00ff */
[----:B------:R-:W-:Y:S01]  /*11280*/  SHF.L.U64.HI R6, R46, 0x1, R33 ;  /* 0x000000012e067819 */ /* 0x000fe20000010221 */
[----:B------:R-:W-:Y:S01]  /*11290*/  IMAD.SHL.U32 R10, R51, 0x2, RZ ;  /* 0x00000002330a7824 */ /* 0x000fe200078e00ff */
[----:B------:R-:W-:Y:S01]  /*112a0*/  LOP3.LUT R8, R8, 0x1, RZ, 0xc0, !PT ;  /* 0x0000000108087812 */ /* 0x000fe200078ec0ff */
[----:B------:R-:W-:Y:S01]  /*112b0*/  BSSY.RELIABLE B4, `(.L_x_268) ;  /* 0x0000045000047945 */ /* 0x000fe20003800100 */
[----:B------:R-:W-:Y:S02]  /*112c0*/  LOP3.LUT R6, R6, 0x1, RZ, 0xc0, !PT ;  /* 0x0000000106067812 */ /* 0x000fe400078ec0ff */
[----:B------:R-:W-:Y:S01]  /*112d0*/  LOP3.LUT R51, R8, 0xfffffffe, R7, 0xf8, !PT ;  /* 0xfffffffe08337812 */ /* 0x000fe200078ef807 */
[----:B------:R-:W-:Y:S01]  /*112e0*/  IMAD.MOV.U32 R7, RZ, RZ, RZ ;  /* 0x000000ffff077224 */ /* 0x000fe200078e00ff */
[----:B------:R-:W-:-:S02]  /*112f0*/  SHF.R.U64 R11, R9, 0x1f, R54 ;  /* 0x0000001f090b7819 */ /* 0x000fc40000001236 */
[----:B------:R-:W-:Y:S01]  /*11300*/  SHF.L.U64.HI R33, R50, 0x1, R55 ;  /* 0x0000000132217819 */ /* 0x000fe20000010237 */
[----:B------:R-:W-:Y:S01]  /*11310*/  IMAD.WIDE.U32 R6, R5, 0x2, R6 ;  /* 0x0000000205067825 */ /* 0x000fe200078e0006 */
[----:B------:R-:W-:Y:S02]  /*11320*/  LOP3.LUT R11, R11, 0x1, RZ, 0xc0, !PT ;  /* 0x000000010b0b7812 */ /* 0x000fe400078ec0ff */
[----:B------:R-:W-:Y:S01]  /*11330*/  SHF.L.U64.HI R31, R32, 0x1, R53 ;  /* 0x00000001201f7819 */ /* 0x000fe20000010235 */
[----:B------:R-:W-:Y:S01]  /*11340*/  IMAD.SHL.U32 R5, R46, 0x2, RZ ;  /* 0x000000022e057824 */ /* 0x000fe200078e00ff */
[----:B------:R-:W-:Y:S02]  /*11350*/  ISETP.GT.U32.AND P0, PT, R6, -0x1, PT ;  /* 0xffffffff0600780c */ /* 0x000fe40003f04070 */
[----:B------:R-:W-:Y:S01]  /*11360*/  LOP3.LUT R50, R11, 0xfffffffe, R10, 0xf8, !PT ;  /* 0xfffffffe0b327812 */ /* 0x000fe200078ef80a */
[----:B------:R-:W-:Y:S01]  /*11370*/  IMAD.SHL.U32 R10, R47, 0x2, RZ ;  /* 0x000000022f0a7824 */ /* 0x000fe200078e00ff */
[----:B------:R-:W-:-:S02]  /*11380*/  ISETP.GT.U32.AND.EX P0, PT, R7, RZ, PT, P0 ;  /* 0x000000ff0700720c */ /* 0x000fc40003f04100 */
[----:B------:R-:W-:Y:S02]  /*11390*/  SHF.L.U64.HI R8, R47, 0x1, R48 ;  /* 0x000000012f087819 */ /* 0x000fe40000010230 */
[C---:B------:R-:W-:Y:S01]  /*113a0*/  SHF.L.U64.HI R11, R12.reuse, 0x1, R49 ;  /* 0x000000010c0b7819 */ /* 0x040fe20000010231 */
[----:B------:R-:W-:Y:S01]  /*113b0*/  IMAD.SHL.U32 R12, R12, 0x2, RZ ;  /* 0x000000020c0c7824 */ /* 0x000fe200078e00ff */
[----:B------:R-:W-:Y:S02]  /*113c0*/  SHF.L.U32 R32, R32, 0x1, RZ ;  /* 0x0000000120207819 */ /* 0x000fe400000006ff */
[----:B------:R-:W-:Y:S02]  /*113d0*/  LOP3.LUT R33, R33, 0x1, RZ, 0xc0, !PT ;  /* 0x0000000121217812 */ /* 0x000fe400078ec0ff */
[----:B------:R-:W-:Y:S02]  /*113e0*/  LOP3.LUT R31, R31, 0x1, RZ, 0xc0, !PT ;  /* 0x000000011f1f7812 */ /* 0x000fe400078ec0ff */
[----:B------:R-:W-:-:S02]  /*113f0*/  LOP3.LUT R8, R8, 0x1, RZ, 0xc0, !PT ;  /* 0x0000000108087812 */ /* 0x000fc400078ec0ff */
[----:B------:R-:W-:Y:S02]  /*11400*/  LOP3.LUT R11, R11, 0x1, RZ, 0xc0, !PT ;  /* 0x000000010b0b7812 */ /* 0x000fe400078ec0ff */
[----:B------:R-:W-:Y:S02]  /*11410*/  LOP3.LUT R32, R33, 0xfffffffe, R32, 0xf8, !PT ;  /* 0xfffffffe21207812 */ /* 0x000fe400078ef820 */
[----:B------:R-:W-:Y:S01]  /*11420*/  LOP3.LUT R31, R31, 0xfffffffe, R12, 0xf8, !PT ;  /* 0xfffffffe1f1f7812 */ /* 0x000fe200078ef80c */
[----:B------:R-:W-:Y:S01]  /*11430*/  IMAD.SHL.U32 R12, R9, 0x2, RZ ;  /* 0x00000002090c7824 */ /* 0x000fe200078e00ff */
[----:B------:R-:W-:Y:S01]  /*11440*/  LOP3.LUT R46, R8, 0xfffffffe, R5, 0xf8, !PT ;  /* 0xfffffffe082e7812 */ /* 0x000fe200078ef805 */
[----:B------:R-:W-:Y:S01]  /*11450*/  IMAD.MOV.U32 R5, RZ, RZ, R6 ;  /* 0x000000ffff057224 */ /* 0x000fe200078e0006 */
        /* <DEDUP_REMOVED lines=42> */
.L_x_269:
[----:B------:R-:W-:Y:S05]  /*11700*/  BSYNC.RELIABLE B4 ;  /* 0x0000000000047941 */ /* 0x000fea0003800100 */
.L_x_268:
        /* <DEDUP_REMOVED lines=22> */
.L_x_196:
[----:B------:R-:W-:Y:S05]  /*11870*/  BSYNC.RECONVERGENT B3 ;  /* 0x0000000000037941 */ /* 0x000fea0003800200 */
.L_x_195:
[----:B------:R-:W-:-:S05]  /*11880*/  SHF.R.U32.HI R29, RZ, 0x5, R3 ;  /* 0x00000005ff1d7819 */ /* 0x000fca0000011603 */
[----:B------:R-:W-:-:S05]  /*11890*/  IMAD R29, R29, 0x4, R2 ;  /* 0x000000041d1d7824 */ /* 0x000fca00078e0202 */
[----:B------:R0:W2:Y:S01]  /*118a0*/  LDL R28, [R29] ;  /* 0x000000001d1c7983 */ /* 0x0000a20000100800 */
[----:B------:R-:W-:Y:S01]  /*118b0*/  BSSY.RECONVERGENT B3, `(.L_x_270) ;  /* 0x00023f2000037945 */ /* 0x000fe20003800200 */
        /* <DEDUP_REMOVED lines=17> */
[----:B0-----:R-:W-:Y:S02]  /*119d0*/  IMAD.MOV.U32 R29, RZ, RZ, R20 ;  /* 0x000000ffff1d7224 */ /* 0x001fe400078e0014 */
[----:B------:R-:W-:Y:S02]  /*119e0*/  IMAD.MOV.U32 R62, RZ, RZ, R21 ;  /* 0x000000ffff3e7224 */ /* 0x000fe400078e0015 */
[----:B------:R-:W-:-:S02]  /*119f0*/  IMAD.MOV.U32 R61, RZ, RZ, R23 ;  /* 0x000000ffff3d7224 */ /* 0x000fc400078e0017 */
[----:B------:R-:W-:Y:S02]  /*11a00*/  IMAD.MOV.U32 R65, RZ, RZ, R24 ;  /* 0x000000ffff417224 */ /* 0x000fe400078e0018 */
[----:B------:R-:W-:Y:S02]  /*11a10*/  IMAD.MOV.U32 R64, RZ, RZ, R25 ;  /* 0x000000ffff407224 */ /* 0x000fe400078e0019 */
[----:B------:R-:W-:Y:S02]  /*11a20*/  IMAD.MOV.U32 R50, RZ, RZ, R26 ;  /* 0x000000ffff327224 */ /* 0x000fe400078e001a */
[----:B------:R-:W-:Y:S01]  /*11a30*/  IMAD.MOV.U32 R30, RZ, RZ, R27 ;  /* 0x000000ffff1e7224 */ /* 0x000fe200078e001b */
[----:B--2---:R-:W-:-:S04]  /*11a40*/  SHF.R.W.U32.HI R28, RZ, R3, R28 ;  /* 0x00000003ff1c7219 */ /* 0x004fc80000011e1c */
[----:B------:R-:W-:-:S04]  /*11a50*/  LOP3.LUT R28, R28, 0x1, RZ, 0xc0, !PT ;  /* 0x000000011c1c7812 */ /* 0x000fc800078ec0ff */
[----:B------:R-:W-:-:S13]  /*11a60*/  ISETP.NE.U32.AND P0, PT, R28, 0x1, PT ;  /* 0x000000011c00780c */ /* 0x000fda0003f05070 */
[----:B------:R-:W-:Y:S05]  /*11a70*/  @P0 BRA `(.L_x_271) ;  /* 0x0000023c00540947 */ /* 0x000fea0003800000 */
[----:B------:R-:W-:Y:S01]  /*11a80*/  LOP3.LUT R28, R10, R12, R11, 0xfe, !PT ;  /* 0x0000000c0a1c7212 */ /* 0x000fe200078efe0b */
[----:B------:R-:W0:Y:S01]  /*11a90*/  LDCU.64 UR4, c[0x3][0x70] ;  /* 0x00c00e00ff0477ac */ /* 0x000e220008000a00 */
[----:B------:R-:W-:Y:S02]  /*11aa0*/  HFMA2 R80, -RZ, RZ, 0, 0 ;  /* 0x00000000ff507431 */ /* 0x000fe400000001ff */
[----:B------:R-:W-:Y:S01]  /*11ab0*/  IMAD.MOV.U32 R57, RZ, RZ, 0x1 ;  /* 0x00000001ff397424 */ /* 0x000fe200078e00ff */
[----:B------:R-:W-:Y:S01]  /*11ac0*/  LOP3.LUT R28, R8, R28, R9, 0xfe, !PT ;  /* 0x0000001c081c7212 */ /* 0x000fe200078efe09 */
[----:B------:R-:W1:Y:S01]  /*11ad0*/  LDCU.64 UR6, c[0x3][0x50] ;  /* 0x00c00a00ff0677ac */ /* 0x000e620008000a00 */
[----:B------:R-:W-:Y:S02]  /*11ae0*/  CS2R R84, SRZ ;  /* 0x0000000000547805 */ /* 0x000fe4000001ff00 */
[----:B------:R-:W-:Y:S02]  /*11af0*/  CS2R R82, SRZ ;  /* 0x0000000000527805 */ /* 0x000fe4000001ff00 */
[----:B------:R-:W-:Y:S01]  /*11b00*/  LOP3.LUT R28, R6, R28, R7, 0xfe, !PT ;  /* 0x0000001c061c7212 */ /* 0x000fe200078efe07 */
[----:B------:R-:W2:Y:S01]  /*11b10*/  LDCU.64 UR8, c[0x3][0x78] ;  /* 0x00c00f00ff0877ac */ /* 0x000ea20008000a00 */
[----:B------:R-:W-:-:S02]  /*11b20*/  IMAD.MOV.U32 R59, RZ, RZ, RZ ;  /* 0x000000ffff3b7224 */ /* 0x000fc400078e00ff */
[----:B------:R-:W-:Y:S01]  /*11b30*/  LOP3.LUT P0, RZ, R28, R5, RZ, 0xfc, !PT ;  /* 0x000000051cff7212 */ /* 0x000fe2000780fcff */
[----:B------:R-:W3:Y:S01]  /*11b40*/  LDCU.64 UR10, c[0x3][0x58] ;  /* 0x00c00b00ff0a77ac */ /* 0x000ee20008000a00 */
[----:B------:R-:W-:Y:S01]  /*11b50*/  IMAD.MOV.U32 R60, RZ, RZ, RZ ;  /* 0x000000ffff3c7224 */ /* 0x000fe200078e00ff */
[----:B------:R-:W4:Y:S01]  /*11b60*/  LDCU.64 UR20, c[0x3][0x40] ;  /* 0x00c00800ff1477ac */ /* 0x000f220008000a00 */
[----:B0-----:R-:W-:Y:S01]  /*11b70*/  IMAD.U32 R33, RZ, RZ, UR4 ;  /* 0x00000004ff217e24 */ /* 0x001fe2000f8e00ff */
[----:B------:R-:W0:Y:S01]  /*11b80*/  LDCU.64 UR16, c[0x3][0x48] ;  /* 0x00c00900ff1077ac */ /* 0x000e220008000a00 */
[----:B------:R-:W-:Y:S01]  /*11b90*/  IMAD.U32 R56, RZ, RZ, UR5 ;  /* 0x00000005ff387e24 */ /* 0x000fe2000f8e00ff */
[----:B-1----:R-:W-:Y:S01]  /*11ba0*/  MOV R61, UR6 ;  /* 0x00000006003d7c02 */ /* 0x002fe20008000f00 */
[----:B------:R-:W-:Y:S01]  /*11bb0*/  IMAD.U32 R63, RZ, RZ, UR7 ;  /* 0x00000007ff3f7e24 */ /* 0x000fe2000f8e00ff */
[----:B------:R-:W1:Y:S01]  /*11bc0*/  LDCU.64 UR18, c[0x3][0x68] ;  /* 0x00c00d00ff1277ac */ /* 0x000e620008000a00 */
[----:B--2---:R-:W-:Y:S01]  /*11bd0*/  IMAD.U32 R53, RZ, RZ, UR8 ;  /* 0x00000008ff357e24 */ /* 0x004fe2000f8e00ff */
[----:B------:R-:W2:Y:S01]  /*11be0*/  LDCU.64 UR22, c[0x3][0x60] ;  /* 0x00c00c00ff1677ac */ /* 0x000ea20008000a00 */
[----:B------:R-:W-:-:S02]  /*11bf0*/  IMAD.U32 R55, RZ, RZ, UR9 ;  /* 0x00000009ff377e24 */ /* 0x000fc4000f8e00ff */
[----:B---3--:R-:W-:Y:S02]  /*11c00*/  IMAD.U32 R62, RZ, RZ, UR10 ;  /* 0x0000000aff3e7e24 */ /* 0x008fe4000f8e00ff */
[----:B------:R-:W-:Y:S02]  /*11c10*/  IMAD.U32 R29, RZ, RZ, UR11 ;  /* 0x0000000bff1d7e24 */ /* 0x000fe4000f8e00ff */
[----:B----4-:R-:W-:Y:S02]  /*11c20*/  IMAD.U32 R50, RZ, RZ, UR21 ;  /* 0x00000015ff327e24 */ /* 0x010fe4000f8e00ff */
[----:B------:R-:W-:Y:S02]  /*11c30*/  IMAD.U32 R30, RZ, RZ, UR20 ;  /* 0x00000014ff1e7e24 */ /* 0x000fe4000f8e00ff */
[----:B0-----:R-:W-:Y:S02]  /*11c40*/  IMAD.U32 R64, RZ, RZ, UR16 ;  /* 0x00000010ff407e24 */ /* 0x001fe4000f8e00ff */
[----:B------:R-:W-:Y:S01]  /*11c50*/  IMAD.U32 R65, RZ, RZ, UR17 ;  /* 0x00000011ff417e24 */ /* 0x000fe2000f8e00ff */
[----:B-1----:R-:W-:Y:S01]  /*11c60*/  MOV R31, UR18 ;  /* 0x00000012001f7c02 */ /* 0x002fe20008000f00 */
[----:B------:R-:W-:-:S02]  /*11c70*/  IMAD.U32 R54, RZ, RZ, UR19 ;  /* 0x00000013ff367e24 */ /* 0x000fc4000f8e00ff */
[----:B--2---:R-:W-:Y:S02]  /*11c80*/  IMAD.U32 R32, RZ, RZ, UR23 ;  /* 0x00000017ff207e24 */ /* 0x004fe4000f8e00ff */
[----:B------:R-:W-:Y:S01]  /*11c90*/  IMAD.U32 R58, RZ, RZ, UR22 ;  /* 0x00000016ff3a7e24 */ /* 0x000fe2000f8e00ff */
[----:B------:R-:W-:Y:S06]  /*11ca0*/  @!P0 BRA `(.L_x_271) ;  /* 0x0000023800c88947 */ /* 0x000fec0003800000 */
[-C--:B------:R-:W-:Y:S01]  /*11cb0*/  IMAD.WIDE.U32 R40, R12, R12.reuse, RZ ;  /* 0x0000000c0c287225 */ /* 0x080fe200078e00ff */
[----:B------:R-:W-:Y:S01]  /*11cc0*/  UMOV UR4, URZ ;  /* 0x000000ff00047c82 */ /* 0x000fe20008000000 */
[----:B------:R-:W0:Y:S01]  /*11cd0*/  LDCU UR5, c[0x3][0x1c] ;  /* 0x00c00380ff0577ac */ /* 0x000e220008000800 */
[----:B------:R-:W1:Y:S01]  /*11ce0*/  LDC R78, c[0x3][0x18] ;  /* 0x00c00600ff4e7b82 */ /* 0x000e620000000800 */
[----:B------:R-:W-:Y:S01]  /*11cf0*/  IMAD.MOV.U32 R28, RZ, RZ, R41 ;  /* 0x000000ffff1c7224 */ /* 0x000fe200078e0029 */
[----:B------:R-:W-:Y:S01]  /*11d00*/  BSSY.RECONVERGENT B4, `(.L_x_272) ;  /* 0x0000160000047945 */ /* 0x000fe20003800200 */
[----:B------:R-:W-:Y:S01]  /*11d10*/  IMAD.MOV.U32 R29, RZ, RZ, RZ ;  /* 0x000000ffff1d7224 */ /* 0x000fe200078e00ff */
[----:B------:R-:W-:Y:S01]  /*11d20*/  CS2R R82, SRZ ;  /* 0x0000000000527805 */ /* 0x000fe2000001ff00 */
[----:B------:R-:W-:Y:S01]  /*11d30*/  IMAD.MOV.U32 R31, RZ, RZ, RZ ;  /* 0x000000ffff1f7224 */ /* 0x000fe200078e00ff */
[----:B------:R-:W-:Y:S01]  /*11d40*/  CS2R R84, SRZ ;  /* 0x0000000000547805 */ /* 0x000fe2000001ff00 */
[----:B------:R-:W-:Y:S01]  /*11d50*/  IMAD.WIDE.U32 R28, R11, R12, R28 ;  /* 0x0000000c0b1c7225 */ /* 0x000fe200078e001c */
[----:B------:R-:W2:Y:S03]  /*11d60*/  LDC R80, c[0x3][0x10] ;  /* 0x00c00400ff507b82 */ /* 0x000ea60000000800 */
[----:B------:R-:W-:-:S02]  /*11d70*/  IMAD.MOV.U32 R30, RZ, RZ, R29 ;  /* 0x000000ffff1e7224 */ /* 0x000fc400078e001d */
[----:B------:R-:W-:Y:S02]  /*11d80*/  IMAD.MOV.U32 R38, RZ, RZ, R28 ;  /* 0x000000ffff267224 */ /* 0x000fe400078e001c */
[----:B------:R-:W-:Y:S01]  /*11d90*/  IMAD.MOV.U32 R39, RZ, RZ, RZ ;  /* 0x000000ffff277224 */ /* 0x000fe200078e00ff */
[----:B------:R-:W3:Y:S01]  /*11da0*/  LDC R81, c[0x3][0x4] ;  /* 0x00c00100ff517b82 */ /* 0x000ee20000000800 */
[----:B------:R-:W-:-:S04]  /*11db0*/  IMAD.WIDE.U32 R28, R10, R12, R30 ;  /* 0x0000000c0a1c7225 */ /* 0x000fc800078e001e */
[----:B------:R-:W-:-:S03]  /*11dc0*/  IMAD.WIDE.U32 R38, R11, R12, R38 ;  /* 0x0000000c0b267225 */ /* 0x000fc600078e0026 */
[----:B------:R-:W4:Y:S01]  /*11dd0*/  LDC R65, c[0x3][0x8] ;  /* 0x00c00200ff417b82 */ /* 0x000f220000000800 */
        /* <DEDUP_REMOVED lines=133> */
[C---:B------:R-:W-:Y:S01]  /*12630*/  IMAD.WIDE.U32 R36, R5.reuse, R12, R54 ;  /* 0x0000000c05247225 */ /* 0x040fe200078e0036 */
        /* <DEDUP_REMOVED lines=22> */
[----:B------:R-:W-:Y:S01]  /*127a0*/  IMAD.WIDE.U32 R56, R46, 0x3d1, RZ ;  /* 0x000003d12e387825 */ /* 0x000fe200078e00ff */
[----:B------:R-:W-:-:S03]  /*127b0*/  IADD3 R54, P2, PT, R52, R45, RZ ;  /* 0x0000002d34367210 */ /* 0x000fc60007f5e0ff */
[----:B------:R-:W-:Y:S02]  /*127c0*/  IMAD.IADD R29, R40, 0x1, R56 ;  /* 0x00000001281d7824 */ /* 0x000fe400078e0238 */
[----:B------:R-:W-:Y:S02]  /*127d0*/  IMAD.X R51, RZ, RZ, RZ, P1 ;  /* 0x000000ffff337224 */ /* 0x000fe400008e06ff */
        /* <DEDUP_REMOVED lines=11> */
[----:B------:R-:W-:Y:S02]  /*12890*/  IMAD.WIDE.U32 R54, R44, 0x3d1, R58 ;  /* 0x000003d12c367825 */ /* 0x000fe400078e003a */
[----:B------:R-:W0:Y:S02]  /*128a0*/  LDC R59, c[0x3][0xc] ;  /* 0x00c00300ff3b7b82 */ /* 0x000e240000000800 */
[----:B------:R-:W-:Y:S01]  /*128b0*/  IMAD.X R53, RZ, RZ, RZ, P3 ;  /* 0x000000ffff357224 */ /* 0x000fe200018e06ff */
[----:B------:R-:W-:Y:S01]  /*128c0*/  IADD3 R33, P0, P1, R54, R38, R33 ;  /* 0x0000002636217210 */ /* 0x000fe2000791e021 */
[----:B------:R-:W-:-:S04]  /*128d0*/  IMAD.WIDE.U32 R50, R6, R6, R50 ;  /* 0x0000000606327225 */ /* 0x000fc800078e0032 */
[----:B------:R-:W-:-:S04]  /*128e0*/  IMAD.WIDE.U32 R38, R5, R8, R52 ;  /* 0x0000000805267225 */ /* 0x000fc800078e0034 */
[----:B------:R-:W-:Y:S01]  /*128f0*/  VIADD R54, R55, UR4 ;  /* 0x0000000437367c36 */ /* 0x000fe20008000000 */
[----:B------:R-:W-:Y:S01]  /*12900*/  MOV R55, RZ ;  /* 0x000000ff00377202 */ /* 0x000fe20000000f00 */
[----:B------:R-:W-:Y:S01]  /*12910*/  IMAD.IADD R31, R46, 0x1, R33 ;  /* 0x000000012e1f7824 */ /* 0x000fe200078e0221 */
[----:B------:R-:W-:Y:S01]  /*12920*/  IADD3 R46, P3, PT, R49, R51, RZ ;  /* 0x00000033312e7210 */ /* 0x000fe20007f7e0ff */
[----:B------:R-:W-:Y:S01]  /*12930*/  IMAD.MOV.U32 R49, RZ, RZ, RZ ;  /* 0x000000ffff317224 */ /* 0x000fe200078e00ff */
[----:B------:R-:W-:Y:S01]  /*12940*/  IADD3 R50, P4, PT, R50, R39, RZ ;  /* 0x0000002732327210 */ /* 0x000fe20007f9e0ff */
[----:B------:R-:W-:Y:S01]  /*12950*/  IMAD.WIDE.U32 R52, R40, 0x3d1, R54 ;  /* 0x000003d128347825 */ /* 0x000fe200078e0036 */
[----:B------:R-:W-:Y:S02]  /*12960*/  ISETP.GE.U32.AND P2, PT, R31, R33, PT ;  /* 0x000000211f00720c */ /* 0x000fe40003f46070 */
[----:B------:R-:W-:Y:S01]  /*12970*/  IADD3.X R33, PT, PT, RZ, RZ, RZ, P0, P1 ;  /* 0x000000ffff217210 */ /* 0x000fe200007e24ff */
[----:B------:R-:W-:Y:S01]  /*12980*/  IMAD.X R47, RZ, RZ, RZ, P3 ;  /* 0x000000ffff2f7224 */ /* 0x000fe200018e06ff */
[----:B------:R-:W-:Y:S01]  /*12990*/  SEL R35, RZ, 0x1, P2 ;  /* 0x00000001ff237807 */ /* 0x000fe20001000000 */
[----:B------:R-:W-:Y:S01]  /*129a0*/  IMAD.X R51, RZ, RZ, RZ, P4 ;  /* 0x000000ffff337224 */ /* 0x000fe200020e06ff */
[----:B------:R-:W-:Y:S01]  /*129b0*/  IADD3 R52, P3, P4, R52, R33, R42 ;  /* 0x0000002134347210 */ /* 0x000fe20007c7e02a */
[----:B------:R-:W-:-:S03]  /*129c0*/  IMAD.WIDE.U32 R46, R5, R6, R46 ;  /* 0x00000006052e7225 */ /* 0x000fc600078e002e */
[----:B------:R-:W-:Y:S01]  /*129d0*/  IADD3 R35, P0, P1, R44, R52, R35 ;  /* 0x000000342c237210 */ /* 0x000fe2000791e023 */
[----:B------:R-:W-:Y:S01]  /*129e0*/  IMAD.WIDE.U32 R42, R5, R7, R50 ;  /* 0x00000007052a7225 */ /* 0x000fe200078e0032 */
[----:B------:R-:W-:-:S03]  /*129f0*/  IADD3.X R33, PT, PT, RZ, RZ, RZ, P3, P4 ;  /* 0x000000ffff217210 */ /* 0x000fc60001fe84ff */
[----:B------:R-:W-:Y:S01]  /*12a00*/  VIADD R48, R53, UR4 ;  /* 0x0000000435307c36 */ /* 0x000fe20008000000 */
[----:B------:R-:W-:Y:S01]  /*12a10*/  IADD3 R44, P2, PT, R46, R43, RZ ;  /* 0x0000002b2e2c7210 */ /* 0x000fe20007f5e0ff */
[----:B------:R-:W-:Y:S02]  /*12a20*/  IMAD.MOV.U32 R51, RZ, RZ, RZ ;  /* 0x000000ffff337224 */ /* 0x000fe400078e00ff */
        /* <DEDUP_REMOVED lines=11> */
[----:B------:R-:W-:Y:S01]  /*12ae0*/  IMAD.MOV.U32 R39, RZ, RZ, RZ ;  /* 0x000000ffff277224 */ /* 0x000fe200078e00ff */
[----:B------:R-:W-:Y:S01]  /*12af0*/  IADD3 R32, P0, PT, R47, R45, RZ ;  /* 0x0000002d2f207210 */ /* 0x000fe20007f1e0ff */
[----:B------:R-:W-:Y:S01]  /*12b00*/  IMAD.MOV.U32 R47, RZ, RZ, RZ ;  /* 0x000000ffff2f7224 */ /* 0x000fe200078e00ff */
[----:B------:R-:W-:Y:S01]  /*12b10*/  IADD3 R46, PT, PT, R49, UR4, RZ ;  /* 0x00000004312e7c10 */ /* 0x000fe2000fffe0ff */
[----:B------:R-:W-:Y:S01]  /*12b20*/  IMAD.MOV.U32 R58, RZ, RZ, RZ ;  /* 0x000000ffff3a7224 */ /* 0x000fe200078e00ff */
[----:B------:R-:W-:Y:S01]  /*12b30*/  IADD3.X R37, PT, PT, RZ, RZ, RZ, P1, P2 ;  /* 0x000000ffff257210 */ /* 0x000fe20000fe44ff */
[----:B------:R-:W-:Y:S01]  /*12b40*/  IMAD.MOV.U32 R66, RZ, RZ, RZ ;  /* 0x000000ffff427224 */ /* 0x000fe200078e00ff */
[----:B------:R-:W-:Y:S01]  /*12b50*/  IADD3 R48, P2, P3, R38, R33, R48 ;  /* 0x0000002126307210 */ /* 0x000fe20007b5e030 */
[----:B------:R-:W-:-:S02]  /*12b60*/  IMAD.X R33, RZ, RZ, RZ, P0 ;  /* 0x000000ffff217224 */ /* 0x000fc400000e06ff */
[----:B------:R-:W-:Y:S01]  /*12b70*/  IMAD.WIDE.U32 R46, R44, 0x3d1, R46 ;  /* 0x000003d12c2e7825 */ /* 0x000fe200078e002e */
[----:B------:R-:W-:-:S03]  /*12b80*/  IADD3.X R43, PT, PT, RZ, RZ, RZ, P2, P3 ;  /* 0x000000ffff2b7210 */ /* 0x000fc600017e64ff */
[----:B------:R-:W-:Y:S01]  /*12b90*/  IMAD.WIDE.U32 R32, R5, R5, R32 ;  /* 0x0000000505207225 */ /* 0x000fe200078e0020 */
[----:B------:R-:W-:-:S03]  /*12ba0*/  IADD3 R30, P0, P1, R46, R37, R30 ;  /* 0x000000252e1e7210 */ /* 0x000fc6000791e01e */
[----:B------:R-:W-:Y:S01]  /*12bb0*/  VIADD R38, R47, UR4 ;  /* 0x000000042f267c36 */ /* 0x000fe20008000000 */
[----:B------:R-:W-:Y:S02]  /*12bc0*/  IADD3.X R41, PT, PT, RZ, RZ, RZ, P0, P1 ;  /* 0x000000ffff297210 */ /* 0x000fe400007e24ff */
[----:B------:R-:W-:Y:S01]  /*12bd0*/  IADD3 R43, P2, P3, R42, R43, R30 ;  /* 0x0000002b2a2b7210 */ /* 0x000fe20007b5e01e */
[----:B------:R-:W-:-:S03]  /*12be0*/  IMAD.WIDE.U32 R38, R32, 0x3d1, R38 ;  /* 0x000003d120267825 */ /* 0x000fc600078e0026 */
[----:B------:R-:W-:Y:S02]  /*12bf0*/  IADD3.X R37, PT, PT, RZ, RZ, RZ, P2, P3 ;  /* 0x000000ffff257210 */ /* 0x000fe400017e64ff */
[----:B------:R-:W-:Y:S01]  /*12c00*/  IADD3 R34, P0, P1, R38, R41, R34 ;  /* 0x0000002926227210 */ /* 0x000fe2000791e022 */
[----:B------:R-:W-:Y:S02]  /*12c10*/  VIADD R38, R39, UR4 ;  /* 0x0000000427267c36 */ /* 0x000fe40008000000 */
[----:B------:R-:W-:Y:S01]  /*12c20*/  IMAD.MOV.U32 R39, RZ, RZ, RZ ;  /* 0x000000ffff277224 */ /* 0x000fe200078e00ff */
[----:B------:R-:W-:Y:S02]  /*12c30*/  IADD3 R44, P2, P3, R44, R37, R34 ;  /* 0x000000252c2c7210 */ /* 0x000fe40007b5e022 */
[----:B------:R-:W-:Y:S01]  /*12c40*/  IADD3.X R37, PT, PT, RZ, RZ, RZ, P0, P1 ;  /* 0x000000ffff257210 */ /* 0x000fe200007e24ff */
[----:B------:R-:W-:Y:S01]  /*12c50*/  IMAD.WIDE.U32 R38, R33, 0x3d1, R38 ;  /* 0x000003d121267825 */ /* 0x000fe200078e0026 */
[----:B------:R-:W-:-:S02]  /*12c60*/  IADD3.X R87, PT, PT, RZ, RZ, RZ, P2, P3 ;  /* 0x000000ffff577210 */ /* 0x000fc400017e64ff */
        /* <DEDUP_REMOVED lines=12> */
[----:B------:R-:W5:Y:S01]  /*12d30*/  LDCU UR4, c[0x3][URZ] ;  /* 0x00c00000ff0477ac */ /* 0x000f620008000800 */
[----:B------:R-:W1:Y:S01]  /*12d40*/  LDC R57, c[0x3][0x14] ;  /* 0x00c00500ff397b82 */ /* 0x000e620000000800 */
[----:B------:R-:W-:Y:S02]  /*12d50*/  IMAD R29, R33, 0x3d1, R28 ;  /* 0x000003d1211d7824 */ /* 0x000fe400078e021c */
[----:B------:R-:W-:Y:S02]  /*12d60*/  IMAD.X R28, RZ, RZ, RZ, P0 ;  /* 0x000000ffff1c7224 */ /* 0x000fe400000e06ff */
[----:B------:R-:W-:-:S05]  /*12d70*/  IMAD.IADD R38, R32, 0x1, R29 ;  /* 0x0000000120267824 */ /* 0x000fca00078e021d */
[----:B------:R-:W-:Y:S01]  /*12d80*/  IADD3 R38, P0, P1, R38, R28, R31 ;  /* 0x0000001c26267210 */ /* 0x000fe2000791e01f */
[----:B0-----:R-:W-:-:S03]  /*12d90*/  IMAD.U32 R28, RZ, RZ, UR5 ;  /* 0x00000005ff1c7e24 */ /* 0x001fc6000f8e00ff */
[----:B------:R-:W-:Y:S01]  /*12da0*/  IADD3.X R36, PT, PT, RZ, RZ, RZ, P0, P1 ;  /* 0x000000ffff247210 */ /* 0x000fe200007e24ff */
[----:B------:R-:W-:Y:S01]  /*12db0*/  IMAD.MOV.U32 R86, RZ, RZ, R38 ;  /* 0x000000ffff567224 */ /* 0x000fe200078e0026 */
[----:B-----5:R-:W-:Y:S02]  /*12dc0*/  MOV R34, UR4 ;  /* 0x0000000400227c02 */ /* 0x020fe40008000f00 */
[----:B------:R-:W-:Y:S01]  /*12dd0*/  IADD3 R36, P0, P1, R33, R36, R35 ;  /* 0x0000002421247210 */ /* 0x000fe2000791e023 */
[----:B------:R-:W-:-:S03]  /*12de0*/  IMAD.MOV.U32 R35, RZ, RZ, RZ ;  /* 0x000000ffff237224 */ /* 0x000fc600078e00ff */
[----:B------:R-:W-:Y:S01]  /*12df0*/  IADD3.X R29, PT, PT, RZ, RZ, RZ, P0, P1 ;  /* 0x000000ffff1d7210 */ /* 0x000fe200007e24ff */
[----:B------:R-:W-:-:S03]  /*12e00*/  IMAD.MOV.U32 R88, RZ, RZ, R36 ;  /* 0x000000ffff587224 */ /* 0x000fc600078e0024 */
        /* <DEDUP_REMOVED lines=13> */
[----:B-1234-:R-:W-:Y:S05]  /*12ee0*/  @!P0 BRA `(.L_x_273) ;  /* 0x0000000400048947 */ /* 0x01efea0003800000 */
[----:B------:R-:W0:Y:S02]  /*12ef0*/  LDC R28, c[0x3][0x1c] ;  /* 0x00c00700ff1c7b82 */ /* 0x000e240000000800 */
.L_x_276:
        /* <DEDUP_REMOVED lines=33> */
.L_x_275:
[----:B------:R-:W-:Y:S05]  /*13110*/  BSYNC.RELIABLE B5 ;  /* 0x0000000000057941 */ /* 0x000fea0003800100 */
.L_x_274:
        /* <DEDUP_REMOVED lines=30> */
.L_x_273:
[----:B------:R-:W-:Y:S05]  /*13300*/  BSYNC.RECONVERGENT B4 ;  /* 0x0000000000047941 */ /* 0x000fea0003800200 */
.L_x_272:
[----:B------:R-:W-:Y:S01]  /*13310*/  ISETP.GT.U32.AND P0, PT, R28, RZ, PT ;  /* 0x000000ff1c00720c */ /* 0x000fe20003f04070 */
[----:B------:R-:W-:Y:S01]  /*13320*/  BSSY.RECONVERGENT B4, `(.L_x_277) ;  /* 0x0000042000047945 */ /* 0x000fe20003800200 */
[----:B------:R-:W-:Y:S01]  /*13330*/  IMAD.MOV.U32 R60, RZ, RZ, RZ ;  /* 0x000000ffff3c7224 */ /* 0x000fe200078e00ff */
[----:B------:R-:W-:Y:S01]  /*13340*/  CS2R R74, SRZ ;  /* 0x00000000004a7805 */ /* 0x000fe2000001ff00 */
[----:B------:R-:W-:Y:S01]  /*13350*/  IMAD.MOV.U32 R61, RZ, RZ, 0x1 ;  /* 0x00000001ff3d7424 */ /* 0x000fe200078e00ff */
[----:B------:R-:W-:Y:S01]  /*13360*/  CS2R R76, SRZ ;  /* 0x00000000004c7805 */ /* 0x000fe2000001ff00 */
[----:B------:R-:W-:Y:S02]  /*13370*/  IMAD.MOV.U32 R72, RZ, RZ, RZ ;  /* 0x000000ffff487224 */ /* 0x000fe400078e00ff */
[----:B------:R-:W-:-:S05]  /*13380*/  IMAD.MOV.U32 R79, RZ, RZ, RZ ;  /* 0x000000ffff4f7224 */ /* 0x000fca00078e00ff */
[----:B------:R-:W-:Y:S05]  /*13390*/  @P0 BRA `(.L_x_278) ;  /* 0x0000000000e80947 */ /* 0x000fea0003800000 */
[----:B------:R-:W0:Y:S02]  /*133a0*/  LDC R28, c[0x3][0x1c] ;  /* 0x00c00700ff1c7b82 */ /* 0x000e240000000800 */
.L_x_281:
[----:B0-----:R-:W-:Y:S01]  /*133b0*/  ISETP.GT.U32.AND P0, PT, R79, R28, PT ;  /* 0x0000001c4f00720c */ /* 0x001fe20003f04070 */
[----:B------:R-:W-:-:S12]  /*133c0*/  BSSY.RELIABLE B5, `(.L_x_279) ;  /* 0x000001f000057945 */ /* 0x000fd80003800100 */
[----:B------:R-:W-:Y:S05]  /*133d0*/  @P0 BRA `(.L_x_280) ;  /* 0x0000000000740947 */ /* 0x000fea0003800000 */
[----:B------:R-:W-:-:S13]  /*133e0*/  ISETP.GE.U32.AND P0, PT, R77, R78, PT ;  /* 0x0000004e4d00720c */ /* 0x000fda0003f06070 */
[----:B------:R-:W-:Y:S05]  /*133f0*/  @!P0 BREAK.RELIABLE B5 ;  /* 0x0000000000058942 */ /* 0x000fea0003800100 */
[----:B------:R-:W-:Y:S05]  /*13400*/  @!P0 BRA `(.L_x_278) ;  /* 0x0000000000cc8947 */ /* 0x000fea0003800000 */
[----:B------:R-:W-:-:S13]  /*13410*/  ISETP.GT.U32.AND P0, PT, R77, R78, PT ;  /* 0x0000004e4d00720c */ /* 0x000fda0003f04070 */
        /* <DEDUP_REMOVED lines=19> */
[----:B------:R-:W-:Y:S02]  /*13550*/  ISETP.GE.U32.AND P0, PT, R61, R34, PT ;  /* 0x000000223d00720c */ /* 0x000fe40003f06070 */
[----:B------:R-:W-:Y:S02]  /*13560*/  ISETP.LE.U32.AND P1, PT, R72, R65, PT ;  /* 0x000000414800720c */ /* 0x000fe40003f23070 */
[----:B------:R-:W-:-:S04]  /*13570*/  ISETP.LE.U32.AND P0, PT, R60, R81, !P0 ;  /* 0x000000513c00720c */ /* 0x000fc80004703070 */
[----:B------:R-:W-:-:S13]  /*13580*/  ISETP.LT.U32.OR P0, PT, R60, R81, P0 ;  /* 0x000000513c00720c */ /* 0x000fda0000701470 */
[----:B------:R-:W-:Y:S05]  /*13590*/  @P0 BREAK.RELIABLE P1, B5 ;  /* 0x0000000000050942 */ /* 0x000fea0000800100 */
[----:B------:R-:W-:Y:S05]  /*135a0*/  @P0 BRA P1, `(.L_x_278) ;  /* 0x0000000000640947 */ /* 0x000fea0000800000 */
.L_x_280:
[----:B------:R-:W-:Y:S05]  /*135b0*/  BSYNC.RELIABLE B5 ;  /* 0x0000000000057941 */ /* 0x000fea0003800100 */
.L_x_279:
        /* <DEDUP_REMOVED lines=24> */
.L_x_278:
[----:B------:R-:W-:Y:S05]  /*13740*/  BSYNC.RECONVERGENT B4 ;  /* 0x0000000000047941 */ /* 0x000fea0003800200 */
.L_x_277:
[----:B------:R-:W-:Y:S02]  /*13750*/  HFMA2 R63, -RZ, RZ, 0, 0 ;  /* 0x00000000ff3f7431 */ /* 0x000fe400000001ff */
[-C--:B------:R-:W-:Y:S01]  /*13760*/  IMAD.WIDE.U32 R68, R61, R27.reuse, RZ ;  /* 0x0000001b3d447225 */ /* 0x080fe200078e00ff */
[----:B------:R-:W-:Y:S01]  /*13770*/  UMOV UR4, URZ ;  /* 0x000000ff00047c82 */ /* 0x000fe20008000000 */
[----:B------:R-:W-:Y:S02]  /*13780*/  BSSY.RECONVERGENT B4, `(.L_x_282) ;  /* 0x000014f000047945 */ /* 0x000fe40003800200 */
        /* <DEDUP_REMOVED lines=111> */
[----:B------:R-:W-:-:S04]  /*13e80*/  IADD3 R42, P3, PT, R42, R45, RZ ;  /* 0x0000002d2a2a7210 */ /* 0x000fc80007f7e0ff */
[----:B------:R-:W-:Y:S02]  /*13e90*/  IADD3 R48, P0, PT, R49, R33, RZ ;  /* 0x0000002131307210 */ /* 0x000fe40007f1e0ff */
[----:B------:R-:W-:Y:S01]  /*13ea0*/  IADD3 R32, P1, PT, R32, R41, RZ ;  /* 0x0000002920207210 */ /* 0x000fe20007f3e0ff */
[----:B------:R-:W-:Y:S01]  /*13eb0*/  IMAD.X R41, RZ, RZ, RZ, P2 ;  /* 0x000000ffff297224 */ /* 0x000fe200010e06ff */
[----:B------:R-:W-:Y:S01]  /*13ec0*/  IADD3.X R43, PT, PT, RZ, RZ, RZ, P3, !PT ;  /* 0x000000ffff2b7210 */ /* 0x000fe20001ffe4ff */
[----:B------:R-:W-:Y:S02]  /*13ed0*/  IMAD.X R49, RZ, RZ, RZ, P0 ;  /* 0x000000ffff317224 */ /* 0x000fe400000e06ff */
[----:B------:R-:W-:Y:S02]  /*13ee0*/  IMAD.X R33, RZ, RZ, RZ, P1 ;  /* 0x000000ffff217224 */ /* 0x000fe400008e06ff */
[----:B------:R-:W-:-:S04]  /*13ef0*/  IMAD.WIDE.U32 R40, R74, R22, R40 ;  /* 0x000000164a287225 */ /* 0x000fc800078e0028 */
[----:B------:R-:W-:-:S04]  /*13f00*/  IMAD.WIDE.U32 R42, R60, R21, R42 ;  /* 0x000000153c2a7225 */ /* 0x000fc800078e002a */
[----:B------:R-:W-:Y:S01]  /*13f10*/  IMAD.WIDE.U32 R48, R79, R24, R48 ;  /* 0x000000184f307225 */ /* 0x000fe200078e0030 */
[----:B------:R-:W-:-:S03]  /*13f20*/  IADD3 R40, P2, PT, R40, R43, RZ ;  /* 0x0000002b28287210 */ /* 0x000fc60007f5e0ff */
[----:B------:R-:W-:-:S04]  /*13f30*/  IMAD.WIDE.U32 R32, R76, R23, R32 ;  /* 0x000000174c207225 */ /* 0x000fc800078e0020 */
[----:B------:R-:W-:Y:S01]  /*13f40*/  IMAD.MOV.U32 R43, RZ, RZ, RZ ;  /* 0x000000ffff2b7224 */ /* 0x000fe200078e00ff */
        /* <DEDUP_REMOVED lines=11> */
[----:B------:R-:W-:Y:S01]  /*14000*/  IADD3 R36, P1, PT, R36, R33, RZ ;  /* 0x0000002124247210 */ /* 0x000fe20007f3e0ff */
[----:B------:R-:W-:Y:S01]  /*14010*/  IMAD.X R49, RZ, RZ, RZ, P0 ;  /* 0x000000ffff317224 */ /* 0x000fe200000e06ff */
[----:B------:R-:W-:Y:S02]  /*14020*/  IADD3 R32, P2, PT, R32, R41, RZ ;  /* 0x0000002920207210 */ /* 0x000fe40007f5e0ff */
[----:B------:R-:W-:Y:S01]  /*14030*/  IADD3.X R41, PT, PT, RZ, RZ, RZ, P3, !PT ;  /* 0x000000ffff297210 */ /* 0x000fe20001ffe4ff */
        /* <DEDUP_REMOVED lines=8> */
[----:B------:R-:W-:Y:S01]  /*140c0*/  IMAD.WIDE.U32 R30, R40, 0x3d1, RZ ;  /* 0x000003d1281e7825 */ /* 0x000fe200078e00ff */
[----:B------:R-:W-:-:S03]  /*140d0*/  IADD3 R38, P1, PT, R48, R37, RZ ;  /* 0x0000002530267210 */ /* 0x000fc60007f3e0ff */
[----:B------:R-:W-:Y:S02]  /*140e0*/  IMAD.IADD R29, R68, 0x1, R30 ;  /* 0x00000001441d7824 */ /* 0x000fe400078e021e */
[----:B------:R-:W-:Y:S02]  /*140f0*/  IMAD.X R37, RZ, RZ, RZ, P2 ;  /* 0x000000ffff257224 */ /* 0x000fe400010e06ff */
[----:B------:R-:W-:Y:S01]  /*14100*/  IMAD.X R33, RZ, RZ, RZ, P3 ;  /* 0x000000ffff217224 */ /* 0x000fe200018e06ff */
[----:B------:R-:W-:Y:S01]  /*14110*/  ISETP.GE.U32.AND P0, PT, R29, R68, PT ;  /* 0x000000441d00720c */ /* 0x000fe20003f06070 */
[----:B------:R-:W-:Y:S02]  /*14120*/  IMAD.X R39, RZ, RZ, RZ, P1 ;  /* 0x000000ffff277224 */ /* 0x000fe400008e06ff */
[----:B------:R-:W-:Y:S01]  /*14130*/  IMAD.WIDE.U32 R36, R75, R21, R36 ;  /* 0x000000154b247225 */ /* 0x000fe200078e0024 */
[----:B------:R-:W-:-:S03]  /*14140*/  SEL R63, RZ, 0x1, P0 ;  /* 0x00000001ff3f7807 */ /* 0x000fc60000000000 */
[----:B------:R-:W-:-:S04]  /*14150*/  IMAD.WIDE.U32 R32, R72, R20, R32 ;  /* 0x0000001448207225 */ /* 0x000fc800078e0020 */
[----:B------:R-:W-:Y:S01]  /*14160*/  VIADD R30, R31, UR4 ;  /* 0x000000041f1e7c36 */ /* 0x000fe20008000000 */
[----:B------:R-:W-:Y:S01]  /*14170*/  IADD3 R36, P0, PT, R36, R33, RZ ;  /* 0x0000002124247210 */ /* 0x000fe20007f1e0ff */
[----:B------:R-:W-:-:S04]  /*14180*/  IMAD.WIDE.U32 R38, R77, R22, R38 ;  /* 0x000000164d267225 */ /* 0x000fc800078e0026 */
[----:B------:R-:W-:Y:S01]  /*14190*/  IMAD.MOV.U32 R31, RZ, RZ, RZ ;  /* 0x000000ffff1f7224 */ /* 0x000fe200078e00ff */
[----:B------:R-:W-:Y:S01]  /*141a0*/  IADD3 R38, P2, PT, R38, R37, RZ ;  /* 0x0000002526267210 */ /* 0x000fe20007f5e0ff */
[----:B------:R-:W-:Y:S01]  /*141b0*/  IMAD.X R37, RZ, RZ, RZ, P0 ;  /* 0x000000ffff257224 */ /* 0x000fe200000e06ff */
[----:B------:R-:W-:Y:S01]  /*141c0*/  IADD3 R48, P1, PT, R49, R39, RZ ;  /* 0x0000002731307210 */ /* 0x000fe20007f3e0ff */
[----:B------:R-:W-:-:S04]  /*141d0*/  IMAD.WIDE.U32 R30, R32, 0x3d1, R30 ;  /* 0x000003d1201e7825 */ /* 0x000fc800078e001e */
[----:B------:R-:W-:Y:S01]  /*141e0*/  IMAD.WIDE.U32 R36, R74, R20, R36 ;  /* 0x000000144a247225 */ /* 0x000fe200078e0024 */
[----:B------:R-:W-:Y:S02]  /*141f0*/  IADD3 R63, P3, P4, R30, R62, R63 ;  /* 0x0000003e1e3f7210 */ /* 0x000fe40007c7e03f */
[----:B------:R-:W-:Y:S01]  /*14200*/  IADD3 R30, PT, PT, R31, UR4, RZ ;  /* 0x000000041f1e7c10 */ /* 0x000fe2000fffe0ff */
[----:B------:R-:W-:Y:S01]  /*14210*/  IMAD.MOV.U32 R31, RZ, RZ, RZ ;  /* 0x000000ffff1f7224 */ /* 0x000fe200078e00ff */
[----:B------:R-:W-:Y:S01]  /*14220*/  IADD3.X R33, PT, PT, RZ, RZ, RZ, P3, P4 ;  /* 0x000000ffff217210 */ /* 0x000fe20001fe84ff */
[----:B------:R-:W-:Y:S02]  /*14230*/  IMAD.X R49, RZ, RZ, RZ, P1 ;  /* 0x000000ffff317224 */ /* 0x000fe400008e06ff */
[----:B------:R-:W-:Y:S02]  /*14240*/  IMAD.X R39, RZ, RZ, RZ, P2 ;  /* 0x000000ffff277224 */ /* 0x000fe400010e06ff */
[----:B------:R-:W-:-:S04]  /*14250*/  IMAD.WIDE.U32 R30, R36, 0x3d1, R30 ;  /* 0x000003d1241e7825 */ /* 0x000fc800078e001e */
[----:B------:R-:W-:Y:S01]  /*14260*/  IMAD.WIDE.U32 R48, R79, R22, R48 ;  /* 0x000000164f307225 */ /* 0x000fe200078e0030 */
[----:B------:R-:W-:-:S03]  /*14270*/  IADD3 R33, P3, P2, R30, R33, R54 ;  /* 0x000000211e217210 */ /* 0x000fc60007a7e036 */
[----:B------:R-:W-:-:S04]  /*14280*/  IMAD.WIDE.U32 R38, R76, R21, R38 ;  /* 0x000000154c267225 */ /* 0x000fc800078e0026 */
[----:B------:R-:W-:Y:S01]  /*14290*/  IMAD.IADD R40, R40, 0x1, R63 ;  /* 0x0000000128287824 */ /* 0x000fe200078e023f */
[----:B------:R-:W-:Y:S01]  /*142a0*/  IADD3 R54, P0, PT, R48, R39, RZ ;  /* 0x0000002730367210 */ /* 0x000fe20007f1e0ff */
[----:B------:R-:W-:Y:S01]  /*142b0*/  VIADD R30, R31, UR4 ;  /* 0x000000041f1e7c36 */ /* 0x000fe20008000000 */
[----:B------:R-:W-:Y:S01]  /*142c0*/  IADD3 R38, P1, PT, R38, R37, RZ ;  /* 0x0000002526267210 */ /* 0x000fe20007f3e0ff */
[----:B------:R-:W-:Y:S02]  /*142d0*/  IMAD.MOV.U32 R31, RZ, RZ, RZ ;  /* 0x000000ffff1f7224 */ /* 0x000fe400078e00ff */
[----:B------:R-:W-:Y:S01]  /*142e0*/  IMAD.X R55, RZ, RZ, RZ, P0 ;  /* 0x000000ffff377224 */ /* 0x000fe200000e06ff */
[----:B------:R-:W-:Y:S01]  /*142f0*/  ISETP.GE.U32.AND P0, PT, R40, R63, PT ;  /* 0x0000003f2800720c */ /* 0x000fe20003f06070 */
[----:B------:R-:W-:Y:S02]  /*14300*/  IMAD.X R39, RZ, RZ, RZ, P1 ;  /* 0x000000ffff277224 */ /* 0x000fe400008e06ff */
[----:B------:R-:W-:Y:S01]  /*14310*/  IMAD.WIDE.U32 R54, R77, R21, R54 ;  /* 0x000000154d367225 */ /* 0x000fe200078e0036 */
[----:B------:R-:W-:-:S03]  /*14320*/  SEL R37, RZ, 0x1, P0 ;  /* 0x00000001ff257807 */ /* 0x000fc60000000000 */
[----:B------:R-:W-:Y:S01]  /*14330*/  IMAD.WIDE.U32 R38, R75, R20, R38 ;  /* 0x000000144b267225 */ /* 0x000fe200078e0026 */
[----:B------:R-:W-:Y:S02]  /*14340*/  IADD3 R48, P4, PT, R49, R55, RZ ;  /* 0x0000003731307210 */ /* 0x000fe40007f9e0ff */
[----:B------:R-:W-:Y:S02]  /*14350*/  IADD3 R37, P0, P1, R32, R33, R37 ;  /* 0x0000002120257210 */ /* 0x000fe4000791e025 */
[----:B------:R-:W-:Y:S01]  /*14360*/  IADD3 R54, P5, PT, R54, R39, RZ ;  /* 0x0000002736367210 */ /* 0x000fe20007fbe0ff */
[----:B------:R-:W-:Y:S01]  /*14370*/  IMAD.WIDE.U32 R30, R38, 0x3d1, R30 ;  /* 0x000003d1261e7825 */ /* 0x000fe200078e001e */
[----:B------:R-:W-:Y:S02]  /*14380*/  IADD3.X R49, PT, PT, RZ, RZ, RZ, P4, !PT ;  /* 0x000000ffff317210 */ /* 0x000fe400027fe4ff */
[----:B------:R-:W-:Y:S01]  /*14390*/  IADD3.X R33, PT, PT, RZ, RZ, RZ, P3, P2 ;  /* 0x000000ffff217210 */ /* 0x000fe20001fe44ff */
[----:B------:R-:W-:-:S02]  /*143a0*/  IMAD.X R55, RZ, RZ, RZ, P5 ;  /* 0x000000ffff377224 */ /* 0x000fc400028e06ff */
[----:B------:R-:W-:Y:S01]  /*143b0*/  IMAD.WIDE.U32 R48, R79, R21, R48 ;  /* 0x000000154f307225 */ /* 0x000fe200078e0030 */
[----:B------:R-:W-:Y:S02]  /*143c0*/  IADD3 R52, P3, P2, R30, R33, R52 ;  /* 0x000000211e347210 */ /* 0x000fe40007a7e034 */
[----:B------:R-:W-:Y:S01]  /*143d0*/  IADD3.X R33, PT, PT, RZ, RZ, RZ, P0, P1 ;  /* 0x000000ffff217210 */ /* 0x000fe200007e24ff */
[----:B------:R-:W-:Y:S01]  /*143e0*/  IMAD.WIDE.U32 R54, R76, R20, R54 ;  /* 0x000000144c367225 */ /* 0x000fe200078e0036 */
[----:B------:R-:W-:Y:S02]  /*143f0*/  IADD3.X R39, PT, PT, RZ, RZ, RZ, P3, P2 ;  /* 0x000000ffff277210 */ /* 0x000fe40001fe44ff */
[----:B------:R-:W-:Y:S01]  /*14400*/  IADD3 R36, P1, P0, R36, R33, R52 ;  /* 0x0000002124247210 */ /* 0x000fe2000783e034 */
[----:B------:R-:W-:Y:S01]  /*14410*/  VIADD R30, R31, UR4 ;  /* 0x000000041f1e7c36 */ /* 0x000fe20008000000 */
[----:B------:R-:W-:Y:S01]  /*14420*/  IADD3 R32, P4, PT, R48, R55, RZ ;  /* 0x0000003730207210 */ /* 0x000fe20007f9e0ff */
[----:B------:R-:W-:-:S04]  /*14430*/  IMAD.MOV.U32 R31, RZ, RZ, RZ ;  /* 0x000000ffff1f7224 */ /* 0x000fc800078e00ff */
[----:B------:R-:W-:Y:S02]  /*14440*/  IMAD.X R33, RZ, RZ, RZ, P4 ;  /* 0x000000ffff217224 */ /* 0x000fe400020e06ff */
[----:B------:R-:W-:-:S04]  /*14450*/  IMAD.WIDE.U32 R30, R54, 0x3d1, R30 ;  /* 0x000003d1361e7825 */ /* 0x000fc800078e001e */
[----:B------:R-:W-:Y:S01]  /*14460*/  IMAD.WIDE.U32 R32, R77, R20, R32 ;  /* 0x000000144d207225 */ /* 0x000fe200078e0020 */
[----:B------:R-:W-:-:S03]  /*14470*/  IADD3 R50, P3, P4, R30, R39, R50 ;  /* 0x000000271e327210 */ /* 0x000fc60007c7e032 */
[----:B------:R-:W-:Y:S01]  /*14480*/  VIADD R48, R31, UR4 ;  /* 0x000000041f307c36 */ /* 0x000fe20008000000 */
[----:B------:R-:W-:Y:S01]  /*14490*/  IADD3 R30, P2, PT, R49, R33, RZ ;  /* 0x00000021311e7210 */ /* 0x000fe20007f5e0ff */
[----:B------:R-:W-:Y:S01]  /*144a0*/  IMAD.MOV.U32 R49, RZ, RZ, RZ ;  /* 0x000000ffff317224 */ /* 0x000fe200078e00ff */
[----:B------:R-:W-:Y:S02]  /*144b0*/  IADD3.X R31, PT, PT, RZ, RZ, RZ, P1, P0 ;  /* 0x000000ffff1f7210 */ /* 0x000fe40000fe04ff */
[----:B------:R-:W-:Y:S01]  /*144c0*/  IADD3.X R33, PT, PT, RZ, RZ, RZ, P3, P4 ;  /* 0x000000ffff217210 */ /* 0x000fe20001fe84ff */
[----:B------:R-:W-:Y:S01]  /*144d0*/  IMAD.WIDE.U32 R48, R32, 0x3d1, R48 ;  /* 0x000003d120307825 */ /* 0x000fe200078e0030 */
[----:B------:R-:W-:Y:S02]  /*144e0*/  IADD3 R38, P3, P4, R38, R31, R50 ;  /* 0x0000001f26267210 */ /* 0x000fe40007c7e032 */
[----:B------:R-:W-:Y:S02]  /*144f0*/  IADD3.X R31, PT, PT, RZ, RZ, RZ, P2, !PT ;  /* 0x000000ffff1f7210 */ /* 0x000fe400017fe4ff */
[----:B------:R-:W-:Y:S01]  /*14500*/  IADD3 R46, P0, P1, R48, R33, R46 ;  /* 0x00000021302e7210 */ /* 0x000fe2000791e02e */
[----:B------:R-:W-:Y:S01]  /*14510*/  VIADD R48, R49, UR4 ;  /* 0x0000000431307c36 */ /* 0x000fe20008000000 */
[----:B------:R-:W-:Y:S01]  /*14520*/  IADD3.X R33, PT, PT, RZ, RZ, RZ, P3, P4 ;  /* 0x000000ffff217210 */ /* 0x000fe20001fe84ff */
[----:B------:R-:W-:Y:S01]  /*14530*/  IMAD.WIDE.U32 R30, R79, R20, R30 ;  /* 0x000000144f1e7225 */ /* 0x000fe200078e001e */
[----:B------:R-:W-:-:S02]  /*14540*/  IADD3.X R39, PT, PT, RZ, RZ, RZ, P0, P1 ;  /* 0x000000ffff277210 */ /* 0x000fc400007e24ff */
        /* <DEDUP_REMOVED lines=33> */
[----:B------:R-:W-:Y:S01]  /*14760*/  MOV R62, R39 ;  /* 0x00000027003e7202 */ /* 0x000fe20000000f00 */
[----:B------:R-:W-:-:S05]  /*14770*/  IMAD.X R29, RZ, RZ, RZ, P0 ;  /* 0x000000ffff1d7224 */ /* 0x000fca00000e06ff */
[----:B------:R-:W-:-:S05]  /*14780*/  IADD3 R36, P0, PT, R29, R54, RZ ;  /* 0x000000361d247210 */ /* 0x000fca0007f1e0ff */
[----:B------:R-:W-:Y:S02]  /*14790*/  IMAD.X R37, RZ, RZ, RZ, P0 ;  /* 0x000000ffff257224 */ /* 0x000fe400000e06ff */
[----:B------:R-:W-:-:S03]  /*147a0*/  IMAD.MOV.U32 R63, RZ, RZ, R36 ;  /* 0x000000ffff3f7224 */ /* 0x000fc600078e0024 */
[----:B------:R-:W-:Y:S01]  /*147b0*/  IADD3 R37, P0, PT, R37, R32, RZ ;  /* 0x0000002025257210 */ /* 0x000fe20007f1e0ff */
[----:B------:R-:W-:-:S04]  /*147c0*/  IMAD.MOV.U32 R32, RZ, RZ, R41 ;  /* 0x000000ffff207224 */ /* 0x000fc800078e0029 */
[----:B------:R-:W-:Y:S02]  /*147d0*/  IMAD.X R29, RZ, RZ, R33, P0 ;  /* 0x000000ffff1d7224 */ /* 0x000fe400000e0621 */
[----:B------:R-:W-:Y:S02]  /*147e0*/  IMAD.MOV.U32 R33, RZ, RZ, R40 ;  /* 0x000000ffff217224 */ /* 0x000fe400078e0028 */
[----:B------:R-:W-:Y:S01]  /*147f0*/  IMAD.MOV.U32 R64, RZ, RZ, R37 ;  /* 0x000000ffff407224 */ /* 0x000fe200078e0025 */
[----:B------:R-:W-:-:S13]  /*14800*/  ISETP.GE.U32.AND P0, PT, R29, R28, PT ;  /* 0x0000001c1d00720c */ /* 0x000fda0003f06070 */
[----:B------:R-:W-:Y:S05]  /*14810*/  @!P0 BRA `(.L_x_283) ;  /* 0x0000000400148947 */ /* 0x000fea0003800000 */
[----:B------:R-:W0:Y:S01]  /*14820*/  LDC R28, c[0x3][0x1c] ;  /* 0x00c00700ff1c7b82 */ /* 0x000e220000000800 */
[----:B------:R-:W-:Y:S02]  /*14830*/  IMAD.MOV.U32 R38, RZ, RZ, R40 ;  /* 0x000000ffff267224 */ /* 0x000fe400078e0028 */
[----:B------:R-:W-:Y:S02]  /*14840*/  IMAD.MOV.U32 R40, RZ, RZ, R41 ;  /* 0x000000ffff287224 */ /* 0x000fe400078e0029 */
[----:B------:R-:W-:Y:S02]  /*14850*/  IMAD.MOV.U32 R42, RZ, RZ, R31 ;  /* 0x000000ffff2a7224 */ /* 0x000fe400078e001f */
[----:B------:R-:W-:-:S07]  /*14860*/  IMAD.MOV.U32 R41, RZ, RZ, R30 ;  /* 0x000000ffff297224 */ /* 0x000fce00078e001e */
.L_x_286:
        /* <DEDUP_REMOVED lines=32> */
.L_x_285:
[----:B------:R-:W-:Y:S05]  /*14a70*/  BSYNC.RELIABLE B5 ;  /* 0x0000000000057941 */ /* 0x000fea0003800100 */
.L_x_284:
        /* <DEDUP_REMOVED lines=31> */
.L_x_283:
[----:B------:R-:W-:Y:S05]  /*14c70*/  BSYNC.RECONVERGENT B4 ;  /* 0x0000000000047941 */ /* 0x000fea0003800200 */
.L_x_282:
[----:B------:R-:W0:Y:S01]  /*14c80*/  LDCU.128 UR16, c[0x3][0x40] ;  /* 0x00c00800ff1077ac */ /* 0x000e220008000c00 */
[----:B------:R-:W-:Y:S02]  /*14c90*/  HFMA2 R67, -RZ, RZ, 0, 0 ;  /* 0x00000000ff437431 */ /* 0x000fe400000001ff */
[----:B------:R-:W-:Y:S01]  /*14ca0*/  IMAD.MOV.U32 R49, RZ, RZ, RZ ;  /* 0x000000ffff317224 */ /* 0x000fe200078e00ff */
[----:B------:R-:W-:Y:S01]  /*14cb0*/  BSSY.RECONVERGENT B4, `(.L_x_287) ;  /* 0x0000189000047945 */ /* 0x000fe20003800200 */
[----:B------:R-:W-:Y:S01]  /*14cc0*/  UMOV UR4, URZ ;  /* 0x000000ff00047c82 */ /* 0x000fe20008000000 */
[----:B------:R-:W-:Y:S01]  /*14cd0*/  UMOV UR5, URZ ;  /* 0x000000ff00057c82 */ /* 0x000fe20008000000 */
[----:B------:R-:W-:Y:S01]  /*14ce0*/  UMOV UR6, URZ ;  /* 0x000000ff00067c82 */ /* 0x000fe20008000000 */
[----:B------:R-:W-:Y:S01]  /*14cf0*/  UMOV UR7, URZ ;  /* 0x000000ff00077c82 */ /* 0x000fe20008000000 */
[----:B------:R-:W-:Y:S01]  /*14d00*/  UMOV UR8, URZ ;  /* 0x000000ff00087c82 */ /* 0x000fe20008000000 */
[----:B------:R-:W-:Y:S01]  /*14d10*/  UMOV UR9, URZ ;  /* 0x000000ff00097c82 */ /* 0x000fe20008000000 */
[----:B------:R-:W1:Y:S01]  /*14d20*/  LDCU.128 UR20, c[0x3][0x50] ;  /* 0x00c00a00ff1477ac */ /* 0x000e620008000c00 */
[----:B------:R-:W-:Y:S01]  /*14d30*/  UMOV UR10, URZ ;  /* 0x000000ff000a7c82 */ /* 0x000fe20008000000 */
[----:B0-----:R-:W-:-:S04]  /*14d40*/  IMAD.WIDE.U32 R68, R56, UR16, RZ ;  /* 0x0000001038447c25 */ /* 0x001fc8000f8e00ff */
[----:B------:R-:W-:-:S04]  /*14d50*/  VIADD R66, R69, UR4 ;  /* 0x0000000445427c36 */ /* 0x000fc80008000000 */
[----:B------:R-:W-:-:S04]  /*14d60*/  IMAD.WIDE.U32 R66, R86, UR16, R66 ;  /* 0x0000001056427c25 */ /* 0x000fc8000f8e0042 */
[----:B------:R-:W-:Y:S02]  /*14d70*/  VIADD R48, R67, UR5 ;  /* 0x0000000543307c36 */ /* 0x000fe40008000000 */
[----:B------:R-:W-:Y:S02]  /*14d80*/  IMAD.MOV.U32 R67, RZ, RZ, RZ ;  /* 0x000000ffff437224 */ /* 0x000fe400078e00ff */
[----:B------:R-:W-:-:S04]  /*14d90*/  IMAD.WIDE.U32 R48, R88, UR16, R48 ;  /* 0x0000001058307c25 */ /* 0x000fc8000f8e0030 */
[----:B------:R-:W-:-:S04]  /*14da0*/  IMAD.WIDE.U32 R66, R56, UR17, R66 ;  /* 0x0000001138427c25 */ /* 0x000fc8000f8e0042 */
[----:B------:R-:W-:-:S05]  /*14db0*/  VIADD R55, R67, UR4 ;  /* 0x0000000443377c36 */ /* 0x000fca0008000000 */
[----:B------:R-:W-:Y:S01]  /*14dc0*/  IADD3 R54, P0, PT, R55, R48, RZ ;  /* 0x0000003037367210 */ /* 0x000fe20007f1e0ff */
[----:B------:R-:W-:Y:S02]  /*14dd0*/  VIADD R48, R49, UR6 ;  /* 0x0000000631307c36 */ /* 0x000fe40008000000 */
[----:B------:R-:W-:Y:S02]  /*14de0*/  IMAD.MOV.U32 R49, RZ, RZ, RZ ;  /* 0x000000ffff317224 */ /* 0x000fe400078e00ff */
[----:B------:R-:W-:Y:S02]  /*14df0*/  IMAD.X R55, RZ, RZ, RZ, P0 ;  /* 0x000000ffff377224 */ /* 0x000fe400000e06ff */
[----:B------:R-:W-:-:S04]  /*14e00*/  IMAD.WIDE.U32 R48, R89, UR16, R48 ;  /* 0x0000001059307c25 */ /* 0x000fc8000f8e0030 */
[----:B------:R-:W-:-:S05]  /*14e10*/  IMAD.WIDE.U32 R54, R86, UR17, R54 ;  /* 0x0000001156367c25 */ /* 0x000fca000f8e0036 */
[----:B------:R-:W-:Y:S01]  /*14e20*/  IADD3 R35, PT, PT, R55, UR5, RZ ;  /* 0x0000000537237c10 */ /* 0x000fe2000fffe0ff */
[----:B------:R-:W-:-:S03]  /*14e30*/  IMAD.MOV.U32 R55, RZ, RZ, RZ ;  /* 0x000000ffff377224 */ /* 0x000fc600078e00ff */
[----:B------:R-:W-:Y:S01]  /*14e40*/  IADD3 R34, P0, PT, R35, R48, RZ ;  /* 0x0000003023227210 */ /* 0x000fe20007f1e0ff */
[----:B------:R-:W-:-:S04]  /*14e50*/  IMAD.WIDE.U32 R54, R56, UR18, R54 ;  /* 0x0000001238367c25 */ /* 0x000fc8000f8e0036 */
[----:B------:R-:W-:Y:S02]  /*14e60*/  IMAD.X R35, RZ, RZ, RZ, P0 ;  /* 0x000000ffff237224 */ /* 0x000fe400000e06ff */
[----:B------:R-:W-:Y:S02]  /*14e70*/  VIADD R48, R49, UR7 ;  /* 0x0000000731307c36 */ /* 0x000fe40008000000 */
[----:B------:R-:W-:-:S04]  /*14e80*/  IMAD.WIDE.U32 R34, R88, UR17, R34 ;  /* 0x0000001158227c25 */ /* 0x000fc8000f8e0022 */
[----:B------:R-:W-:Y:S02]  /*14e90*/  VIADD R37, R55, UR4 ;  /* 0x0000000437257c36 */ /* 0x000fe40008000000 */
[----:B------:R-:W-:Y:S02]  /*14ea0*/  IMAD.MOV.U32 R49, RZ, RZ, RZ ;  /* 0x000000ffff317224 */ /* 0x000fe400078e00ff */
[----:B------:R-:W-:Y:S01]  /*14eb0*/  VIADD R35, R35, UR6 ;  /* 0x0000000623237c36 */ /* 0x000fe20008000000 */
[----:B------:R-:W-:Y:S01]  /*14ec0*/  IADD3 R34, P1, PT, R37, R34, RZ ;  /* 0x0000002225227210 */ /* 0x000fe20007f3e0ff */
[----:B------:R-:W-:-:S03]  /*14ed0*/  IMAD.WIDE.U32 R48, R91, UR16, R48 ;  /* 0x000000105b307c25 */ /* 0x000fc6000f8e0030 */
[----:B------:R-:W-:Y:S01]  /*14ee0*/  IADD3 R36, P0, PT, R35, R48, RZ ;  /* 0x0000003023247210 */ /* 0x000fe20007f1e0ff */
[----:B------:R-:W-:Y:S02]  /*14ef0*/  IMAD.X R35, RZ, RZ, RZ, P1 ;  /* 0x000000ffff237224 */ /* 0x000fe400008e06ff */
[----:B------:R-:W-:Y:S01]  /*14f00*/  VIADD R48, R49, UR8 ;  /* 0x0000000831307c36 */ /* 0x000fe20008000000 */
[----:B------:R-:W-:Y:S01]  /*14f10*/  IADD3.X R37, PT, PT, RZ, RZ, RZ, P0, !PT ;  /* 0x000000ffff257210 */ /* 0x000fe200007fe4ff */
[----:B------:R-:W-:-:S04]  /*14f20*/  IMAD.WIDE.U32 R34, R86, UR18, R34 ;  /* 0x0000001256227c25 */ /* 0x000fc8000f8e0022 */
[----:B------:R-:W-:-:S04]  /*14f30*/  IMAD.WIDE.U32 R36, R89, UR17, R36 ;  /* 0x0000001159247c25 */ /* 0x000fc8000f8e0024 */
[----:B------:R-:W-:Y:S02]  /*14f40*/  VIADD R35, R35, UR5 ;  /* 0x0000000523237c36 */ /* 0x000fe40008000000 */
[----:B------:R-:W-:Y:S02]  /*14f50*/  IMAD.MOV.U32 R49, RZ, RZ, RZ ;  /* 0x000000ffff317224 */ /* 0x000fe400078e00ff */
[----:B------:R-:W-:Y:S01]  /*14f60*/  VIADD R39, R37, UR7 ;  /* 0x0000000725277c36 */ /* 0x000fe20008000000 */
[----:B------:R-:W-:Y:S01]  /*14f70*/  IADD3 R36, P1, PT, R35, R36, RZ ;  /* 0x0000002423247210 */ /* 0x000fe20007f3e0ff */
[----:B------:R-:W-:-:S04]  /*14f80*/  IMAD.WIDE.U32 R48, R90, UR16, R48 ;  /* 0x000000105a307c25 */ /* 0x000fc8000f8e0030 */
[----:B------:R-:W-:Y:S01]  /*14f90*/  IMAD.MOV.U32 R35, RZ, RZ, RZ ;  /* 0x000000ffff237224 */ /* 0x000fe200078e00ff */
[----:B------:R-:W-:Y:S01]  /*14fa0*/  IADD3 R38, P0, PT, R39, R48, RZ ;  /* 0x0000003027267210 */ /* 0x000fe20007f1e0ff */
[----:B------:R-:W-:Y:S01]  /*14fb0*/  IMAD.X R37, RZ, RZ, RZ, P1 ;  /* 0x000000ffff257224 */ /* 0x000fe200008e06ff */
[----:B------:R-:W-:Y:S01]  /*14fc0*/  IADD3 R48, PT, PT, R49, UR9, RZ ;  /* 0x0000000931307c10 */ /* 0x000fe2000fffe0ff */
[----:B------:R-:W-:-:S04]  /*14fd0*/  IMAD.WIDE.U32 R34, R56, UR19, R34 ;  /* 0x0000001338227c25 */ /* 0x000fc8000f8e0022 */
[----:B------:R-:W-:Y:S02]  /*14fe0*/  IMAD.X R39, RZ, RZ, RZ, P0 ;  /* 0x000000ffff277224 */ /* 0x000fe400000e06ff */
[----:B------:R-:W-:-:S04]  /*14ff0*/  IMAD.WIDE.U32 R36, R88, UR18, R36 ;  /* 0x0000001258247c25 */ /* 0x000fc8000f8e0024 */
[----:B------:R-:W-:Y:S02]  /*15000*/  VIADD R35, R35, UR4 ;  /* 0x0000000423237c36 */ /* 0x000fe40008000000 */
[----:B------:R-:W-:-:S03]  /*15010*/  IMAD.WIDE.U32 R38, R91, UR17, R38 ;  /* 0x000000115b267c25 */ /* 0x000fc6000f8e0026 */
[----:B------:R-:W-:Y:S01]  /*15020*/  IADD3 R36, P0, PT, R35, R36, RZ ;  /* 0x0000002423247210 */ /* 0x000fe20007f1e0ff */
[----:B------:R-:W-:Y:S02]  /*15030*/  VIADD R37, R37, UR6 ;  /* 0x0000000625257c36 */ /* 0x000fe40008000000 */
[----:B------:R-:W-:Y:S02]  /*15040*/  IMAD.MOV.U32 R49, RZ, RZ, RZ ;  /* 0x000000ffff317224 */ /* 0x000fe400078e00ff */
[----:B------:R-:W-:Y:S01]  /*15050*/  VIADD R39, R39, UR8 ;  /* 0x0000000827277c36 */ /* 0x000fe20008000000 */
[----:B------:R-:W-:Y:S01]  /*15060*/  IADD3 R38, P1, PT, R37, R38, RZ ;  /* 0x0000002625267210 */ /* 0x000fe20007f3e0ff */
[----:B------:R-:W-:-:S04]  /*15070*/  IMAD.WIDE.U32 R48, R93, UR16, R48 ;  /* 0x000000105d307c25 */ /* 0x000fc8000f8e0030 */
[----:B------:R-:W-:Y:S01]  /*15080*/  IMAD.X R37, RZ, RZ, RZ, P0 ;  /* 0x000000ffff257224 */ /* 0x000fe200000e06ff */
        /* <DEDUP_REMOVED lines=14> */
[----:B------:R-:W-:Y:S02]  /*15170*/  IMAD.MOV.U32 R37, RZ, RZ, RZ ;  /* 0x000000ffff257224 */ /* 0x000fe400078e00ff */
[----:B------:R-:W-:Y:S01]  /*15180*/  IMAD.X R39, RZ, RZ, RZ, P0 ;  /* 0x000000ffff277224 */ /* 0x000fe200000e06ff */
[----:B------:R-:W-:Y:S01]  /*15190*/  IADD3 R42, P0, PT, R48, R41, RZ ;  /* 0x00000029302a7210 */ /* 0x000fe20007f1e0ff */
[----:B-1----:R-:W-:-:S04]  /*151a0*/  IMAD.WIDE.U32 R36, R56, UR20, R36 ;  /* 0x0000001438247c25 */ /* 0x002fc8000f8e0024 */
[----:B------:R-:W-:Y:S01]  /*151b0*/  IMAD.X R41, RZ, RZ, RZ, P1 ;  /* 0x000000ffff297224 */ /* 0x000fe200008e06ff */
[----:B------:R-:W-:Y:S01]  /*151c0*/  IADD3 R35, PT, PT, R37, UR4, RZ ;  /* 0x0000000425237c10 */ /* 0x000fe2000fffe0ff */
[----:B------:R-:W-:-:S04]  /*151d0*/  IMAD.WIDE.U32 R38, R88, UR19, R38 ;  /* 0x0000001358267c25 */ /* 0x000fc8000f8e0026 */
[----:B------:R-:W-:Y:S01]  /*151e0*/  IMAD.X R43, RZ, RZ, RZ, P0 ;  /* 0x000000ffff2b7224 */ /* 0x000fe200000e06ff */
[----:B------:R-:W-:Y:S01]  /*151f0*/  IADD3 R38, P1, PT, R35, R38, RZ ;  /* 0x0000002623267210 */ /* 0x000fe20007f3e0ff */
[----:B------:R-:W-:-:S04]  /*15200*/  IMAD.WIDE.U32 R40, R91, UR18, R40 ;  /* 0x000000125b287c25 */ /* 0x000fc8000f8e0028 */
[----:B------:R-:W-:Y:S02]  /*15210*/  VIADD R39, R39, UR6 ;  /* 0x0000000627277c36 */ /* 0x000fe40008000000 */
[----:B------:R-:W-:-:S03]  /*15220*/  IMAD.WIDE.U32 R42, R93, UR17, R42 ;  /* 0x000000115d2a7c25 */ /* 0x000fc6000f8e002a */
[----:B------:R-:W-:Y:S01]  /*15230*/  IADD3 R40, P0, PT, R39, R40, RZ ;  /* 0x0000002827287210 */ /* 0x000fe20007f1e0ff */
[----:B------:R-:W-:Y:S02]  /*15240*/  VIADD R35, R41, UR8 ;  /* 0x0000000829237c36 */ /* 0x000fe40008000000 */
[----:B------:R-:W-:Y:S02]  /*15250*/  IMAD.X R39, RZ, RZ, RZ, P1 ;  /* 0x000000ffff277224 */ /* 0x000fe400008e06ff */
[----:B------:R-:W-:Y:S01]  /*15260*/  VIADD R43, R43, UR10 ;  /* 0x0000000a2b2b7c36 */ /* 0x000fe20008000000 */
[----:B------:R-:W-:Y:S01]  /*15270*/  IADD3 R42, P1, PT, R35, R42, RZ ;  /* 0x0000002a232a7210 */ /* 0x000fe20007f3e0ff */
[----:B------:R-:W-:Y:S02]  /*15280*/  IMAD.X R41, RZ, RZ, RZ, P0 ;  /* 0x000000ffff297224 */ /* 0x000fe400000e06ff */
[----:B------:R-:W-:Y:S01]  /*15290*/  IMAD.WIDE.U32 R38, R86, UR20, R38 ;  /* 0x0000001456267c25 */ /* 0x000fe2000f8e0026 */
[----:B------:R-:W-:-:S03]  /*152a0*/  IADD3 R48, P0, PT, R49, R43, RZ ;  /* 0x0000002b31307210 */ /* 0x000fc60007f1e0ff */
        /* <DEDUP_REMOVED lines=11> */
[----:B------:R-:W-:Y:S01]  /*15360*/  IMAD.X R43, RZ, RZ, RZ, P1 ;  /* 0x000000ffff2b7224 */ /* 0x000fe200008e06ff */
[----:B------:R-:W-:Y:S01]  /*15370*/  IADD3 R44, P0, PT, R48, R45, RZ ;  /* 0x0000002d302c7210 */ /* 0x000fe20007f1e0ff */
[----:B------:R-:W-:-:S04]  /*15380*/  IMAD.WIDE.U32 R40, R88, UR20, R40 ;  /* 0x0000001458287c25 */ /* 0x000fc8000f8e0028 */
[----:B------:R-:W-:Y:S02]  /*15390*/  IMAD.X R45, RZ, RZ, RZ, P0 ;  /* 0x000000ffff2d7224 */ /* 0x000fe400000e06ff */
[----:B------:R-:W-:-:S04]  /*153a0*/  IMAD.WIDE.U32 R42, R91, UR19, R42 ;  /* 0x000000135b2a7c25 */ /* 0x000fc8000f8e002a */
[----:B------:R-:W-:Y:S01]  /*153b0*/  VIADD R35, R41, UR6 ;  /* 0x0000000629237c36 */ /* 0x000fe20008000000 */
[----:B------:R-:W-:Y:S01]  /*153c0*/  IADD3 R37, PT, PT, R43, UR8, RZ ;  /* 0x000000082b257c10 */ /* 0x000fe2000fffe0ff */
[----:B------:R-:W-:-:S03]  /*153d0*/  IMAD.WIDE.U32 R44, R93, UR18, R44 ;  /* 0x000000125d2c7c25 */ /* 0x000fc6000f8e002c */
[----:B------:R-:W-:Y:S01]  /*153e0*/  IADD3 R42, P0, PT, R35, R42, RZ ;  /* 0x0000002a232a7210 */ /* 0x000fe20007f1e0ff */
[----:B------:R-:W-:Y:S01]  /*153f0*/  VIADD R45, R45, UR10 ;  /* 0x0000000a2d2d7c36 */ /* 0x000fe20008000000 */
[----:B------:R-:W-:Y:S01]  /*15400*/  IADD3 R44, P1, PT, R37, R44, RZ ;  /* 0x0000002c252c7210 */ /* 0x000fe20007f3e0ff */
[----:B------:R-:W-:Y:S02]  /*15410*/  IMAD.MOV.U32 R39, RZ, RZ, RZ ;  /* 0x000000ffff277224 */ /* 0x000fe400078e00ff */
[----:B------:R-:W-:Y:S01]  /*15420*/  IMAD.X R43, RZ, RZ, RZ, P0 ;  /* 0x000000ffff2b7224 */ /* 0x000fe200000e06ff */
[----:B------:R-:W-:Y:S01]  /*15430*/  IADD3 R48, P0, PT, R49, R45, RZ ;  /* 0x0000002d31307210 */ /* 0x000fe20007f1e0ff */
[----:B------:R-:W-:Y:S02]  /*15440*/  IMAD.X R45, RZ, RZ, RZ, P1 ;  /* 0x000000ffff2d7224 */ /* 0x000fe400008e06ff */
[----:B------:R-:W-:-:S04]  /*15450*/  IMAD.WIDE.U32 R38, R56, UR21, R38 ;  /* 0x0000001538267c25 */ /* 0x000fc8000f8e0026 */
[----:B------:R-:W-:Y:S02]  /*15460*/  IMAD.X R49, RZ, RZ, RZ, P0 ;  /* 0x000000ffff317224 */ /* 0x000fe400000e06ff */
[----:B------:R-:W-:-:S04]  /*15470*/  IMAD.WIDE.U32 R44, R90, UR19, R44 ;  /* 0x000000135a2c7c25 */ /* 0x000fc8000f8e002c */
[----:B------:R-:W-:-:S04]  /*15480*/  IMAD.WIDE.U32 R48, R87, UR18, R48 ;  /* 0x0000001257307c25 */ /* 0x000fc8000f8e0030 */
[----:B------:R-:W-:Y:S02]  /*15490*/  VIADD R45, R45, UR9 ;  /* 0x000000092d2d7c36 */ /* 0x000fe40008000000 */
[----:B------:R-:W-:Y:S02]  /*154a0*/  VIADD R41, R39, UR4 ;  /* 0x0000000427297c36 */ /* 0x000fe40008000000 */
[----:B------:R-:W-:Y:S01]  /*154b0*/  IMAD.WIDE.U32 R42, R89, UR20, R42 ;  /* 0x00000014592a7c25 */ /* 0x000fe2000f8e002a */
[----:B------:R-:W-:-:S03]  /*154c0*/  IADD3 R46, P0, PT, R48, R45, RZ ;  /* 0x0000002d302e7210 */ /* 0x000fc60007f1e0ff */
[----:B------:R-:W-:Y:S01]  /*154d0*/  VIADD R35, R43, UR7 ;  /* 0x000000072b237c36 */ /* 0x000fe20008000000 */
[----:B------:R-:W-:Y:S02]  /*154e0*/  IADD3.X R47, PT, PT, RZ, RZ, RZ, P0, !PT ;  /* 0x000000ffff2f7210 */ /* 0x000fe400007fe4ff */
[----:B------:R-:W-:Y:S02]  /*154f0*/  IADD3 R40, P0, PT, R41, R40, RZ ;  /* 0x0000002829287210 */ /* 0x000fe40007f1e0ff */
[----:B------:R-:W-:Y:S01]  /*15500*/  IADD3 R44, P1, PT, R35, R44, RZ ;  /* 0x0000002c232c7210 */ /* 0x000fe20007f3e0ff */
[----:B------:R-:W-:-:S04]  /*15510*/  IMAD.WIDE.U32 R46, R93, UR19, R46 ;  /* 0x000000135d2e7c25 */ /* 0x000fc8000f8e002e */
[----:B------:R-:W-:Y:S02]  /*15520*/  IMAD.X R41, RZ, RZ, RZ, P0 ;  /* 0x000000ffff297224 */ /* 0x000fe400000e06ff */
[----:B------:R-:W-:Y:S02]  /*15530*/  IMAD.X R45, RZ, RZ, RZ, P1 ;  /* 0x000000ffff2d7224 */ /* 0x000fe400008e06ff */
[----:B------:R-:W-:-:S04]  /*15540*/  IMAD.WIDE.U32 R40, R86, UR21, R40 ;  /* 0x0000001556287c25 */ /* 0x000fc8000f8e0028 */
[----:B------:R-:W-:Y:S02]  /*15550*/  VIADD R43, R41, UR5 ;  /* 0x00000005292b7c36 */ /* 0x000fe40008000000 */
[----:B------:R-:W-:Y:S02]  /*15560*/  HFMA2 R41, -RZ, RZ, 0, 0 ;  /* 0x00000000ff297431 */ /* 0x000fe400000001ff */
[----:B------:R-:W-:Y:S01]  /*15570*/  IMAD.WIDE.U32 R44, R91, UR20, R44 ;  /* 0x000000145b2c7c25 */ /* 0x000fe2000f8e002c */
[----:B------:R-:W-:-:S03]  /*15580*/  IADD3 R42, P0, PT, R43, R42, RZ ;  /* 0x0000002a2b2a7210 */ /* 0x000fc60007f1e0ff */
[----:B------:R-:W-:Y:S02]  /*15590*/  VIADD R35, R45, UR8 ;  /* 0x000000082d237c36 */ /* 0x000fe40008000000 */
[----:B------:R-:W-:Y:S02]  /*155a0*/  VIADD R48, R47, UR10 ;  /* 0x0000000a2f307c36 */ /* 0x000fe40008000000 */
[----:B------:R-:W-:Y:S01]  /*155b0*/  IMAD.X R43, RZ, RZ, RZ, P0 ;  /* 0x000000ffff2b7224 */ /* 0x000fe200000e06ff */
[----:B------:R-:W-:Y:S01]  /*155c0*/  IADD3 R46, P1, PT, R35, R46, RZ ;  /* 0x0000002e232e7210 */ /* 0x000fe20007f3e0ff */
[----:B------:R-:W-:-:S04]  /*155d0*/  IMAD.WIDE.U32 R40, R56, UR22, R40 ;  /* 0x0000001638287c25 */ /* 0x000fc8000f8e0028 */
[----:B------:R-:W-:-:S04]  /*155e0*/  IMAD.WIDE.U32 R42, R88, UR21, R42 ;  /* 0x00000015582a7c25 */ /* 0x000fc8000f8e002a */
[----:B------:R-:W-:Y:S02]  /*155f0*/  VIADD R45, R43, UR6 ;  /* 0x000000062b2d7c36 */ /* 0x000fe40008000000 */
[----:B------:R-:W-:Y:S02]  /*15600*/  VIADD R43, R41, UR4 ;  /* 0x00000004292b7c36 */ /* 0x000fe40008000000 */
[----:B------:R-:W-:Y:S01]  /*15610*/  IMAD.X R47, RZ, RZ, RZ, P1 ;  /* 0x000000ffff2f7224 */ /* 0x000fe200008e06ff */
[----:B------:R-:W-:Y:S02]  /*15620*/  IADD3 R44, P0, PT, R45, R44, RZ ;  /* 0x0000002c2d2c7210 */ /* 0x000fe40007f1e0ff */
[----:B------:R-:W-:Y:S01]  /*15630*/  IADD3 R42, P2, PT, R43, R42, RZ ;  /* 0x0000002a2b2a7210 */ /* 0x000fe20007f5e0ff */
[----:B------:R-:W-:-:S04]  /*15640*/  IMAD.WIDE.U32 R46, R90, UR20, R46 ;  /* 0x000000145a2e7c25 */ /* 0x000fc8000f8e002e */
[----:B------:R-:W-:Y:S02]  /*15650*/  IMAD.X R43, RZ, RZ, RZ, P2 ;  /* 0x000000ffff2b7224 */ /* 0x000fe400010e06ff */
[----:B------:R-:W-:Y:S01]  /*15660*/  IMAD.X R45, RZ, RZ, RZ, P0 ;  /* 0x000000ffff2d7224 */ /* 0x000fe200000e06ff */
[----:B------:R-:W-:Y:S01]  /*15670*/  IADD3 R48, P0, PT, R49, R48, RZ ;  /* 0x0000003031307210 */ /* 0x000fe20007f1e0ff */
[----:B------:R-:W-:-:S04]  /*15680*/  IMAD.WIDE.U32 R42, R86, UR22, R42 ;  /* 0x00000016562a7c25 */ /* 0x000fc8000f8e002a */
[----:B------:R-:W-:-:S04]  /*15690*/  IMAD.WIDE.U32 R44, R89, UR21, R44 ;  /* 0x00000015592c7c25 */ /* 0x000fc8000f8e002c */
[----:B------:R-:W-:Y:S02]  /*156a0*/  VIADD R35, R43, UR5 ;  /* 0x000000052b237c36 */ /* 0x000fe40008000000 */
[----:B------:R-:W-:Y:S02]  /*156b0*/  VIADD R51, R45, UR7 ;  /* 0x000000072d337c36 */ /* 0x000fe40008000000 */
[----:B------:R-:W-:Y:S01]  /*156c0*/  IMAD.X R49, RZ, RZ, RZ, P0 ;  /* 0x000000ffff317224 */ /* 0x000fe200000e06ff */
[----:B------:R-:W-:Y:S01]  /*156d0*/  IADD3 R44, P1, PT, R35, R44, RZ ;  /* 0x0000002c232c7210 */ /* 0x000fe20007f3e0ff */
[----:B------:R-:W-:Y:S02]  /*156e0*/  IMAD.MOV.U32 R43, RZ, RZ, RZ ;  /* 0x000000ffff2b7224 */ /* 0x000fe400078e00ff */
[----:B------:R-:W-:Y:S01]  /*156f0*/  VIADD R47, R47, UR9 ;  /* 0x000000092f2f7c36 */ /* 0x000fe20008000000 */
[----:B------:R-:W-:Y:S01]  /*15700*/  IADD3.X R45, PT, PT, RZ, RZ, RZ, P1, !PT ;  /* 0x000000ffff2d7210 */ /* 0x000fe20000ffe4ff */
[----:B------:R-:W-:Y:S01]  /*15710*/  IMAD.WIDE.U32 R48, R87, UR19, R48 ;  /* 0x0000001357307c25 */ /* 0x000fe2000f8e0030 */
[----:B------:R-:W-:-:S03]  /*15720*/  IADD3 R50, P1, PT, R51, R46, RZ ;  /* 0x0000002e33327210 */ /* 0x000fc60007f3e0ff */
[----:B------:R-:W-:Y:S01]  /*15730*/  IMAD.WIDE.U32 R42, R56, UR23, R42 ;  /* 0x00000017382a7c25 */ /* 0x000fe2000f8e002a */
[----:B------:R-:W-:-:S03]  /*15740*/  IADD3 R46, P0, PT, R48, R47, RZ ;  /* 0x0000002f302e7210 */ /* 0x000fc60007f1e0ff */
[----:B------:R-:W-:Y:S01]  /*15750*/  IMAD.WIDE.U32 R44, R88, UR22, R44 ;  /* 0x00000016582c7c25 */ /* 0x000fe2000f8e002c */
[----:B------:R-:W-:-:S03]  /*15760*/  IADD3.X R47, PT, PT, RZ, RZ, RZ, P0, !PT ;  /* 0x000000ffff2f7210 */ /* 0x000fc600007fe4ff */
[----:B------:R-:W-:Y:S02]  /*15770*/  VIADD R35, R43, UR4 ;  /* 0x000000042b237c36 */ /* 0x000fe40008000000 */
[----:B------:R-:W-:Y:S02]  /*15780*/  IMAD.X R51, RZ, RZ, RZ, P1 ;  /* 0x000000ffff337224 */ /* 0x000fe400008e06ff */
[----:B------:R-:W-:Y:S01]  /*15790*/  VIADD R45, R45, UR6 ;  /* 0x000000062d2d7c36 */ /* 0x000fe20008000000 */
[----:B------:R-:W-:Y:S01]  /*157a0*/  IADD3 R44, P2, PT, R35, R44, RZ ;  /* 0x0000002c232c7210 */ /* 0x000fe20007f5e0ff */
[----:B------:R-:W-:-:S04]  /*157b0*/  IMAD.WIDE.U32 R50, R91, UR21, R50 ;  /* 0x000000155b327c25 */ /* 0x000fc8000f8e0032 */
[----:B------:R-:W-:Y:S01]  /*157c0*/  VIADD R51, R51, UR8 ;  /* 0x0000000833337c36 */ /* 0x000fe20008000000 */
[----:B------:R-:W-:Y:S01]  /*157d0*/  IADD3 R50, P3, PT, R45, R50, RZ ;  /* 0x000000322d327210 */ /* 0x000fe20007f7e0ff */
[----:B------:R-:W-:-:S04]  /*157e0*/  IMAD.WIDE.U32 R46, R93, UR20, R46 ;  /* 0x000000145d2e7c25 */ /* 0x000fc8000f8e002e */
[----:B------:R-:W-:Y:S01]  /*157f0*/  IMAD.X R45, RZ, RZ, RZ, P2 ;  /* 0x000000ffff2d7224 */ /* 0x000fe200010e06ff */
[----:B------:R-:W-:Y:S01]  /*15800*/  IADD3 R52, P1, PT, R51, R46, RZ ;  /* 0x0000002e33347210 */ /* 0x000fe20007f3e0ff */
[----:B------:R-:W-:Y:S02]  /*15810*/  IMAD.X R51, RZ, RZ, RZ, P3 ;  /* 0x000000ffff337224 */ /* 0x000fe400018e06ff */
[----:B------:R-:W-:-:S04]  /*15820*/  IMAD.WIDE.U32 R44, R86, UR23, R44 ;  /* 0x00000017562c7c25 */ /* 0x000fc8000f8e002c */
[----:B------:R-:W-:-:S04]  /*15830*/  IMAD.WIDE.U32 R50, R89, UR22, R50 ;  /* 0x0000001659327c25 */ /* 0x000fc8000f8e0032 */
[----:B------:R-:W-:Y:S02]  /*15840*/  VIADD R35, R45, UR5 ;  /* 0x000000052d237c36 */ /* 0x000fe40008000000 */
[----:B------:R-:W-:Y:S02]  /*15850*/  IMAD.X R53, RZ, RZ, RZ, P1 ;  /* 0x000000ffff357224 */ /* 0x000fe400008e06ff */
[----:B------:R-:W-:Y:S01]  /*15860*/  VIADD R47, R47, UR10 ;  /* 0x0000000a2f2f7c36 */ /* 0x000fe20008000000 */
[----:B------:R-:W-:Y:S01]  /*15870*/  IADD3 R50, P3, PT, R35, R50, RZ ;  /* 0x0000003223327210 */ /* 0x000fe20007f7e0ff */
[----:B------:R-:W-:Y:S02]  /*15880*/  VIADD R51, R51, UR7 ;  /* 0x0000000733337c36 */ /* 0x000fe40008000000 */
[----:B------:R-:W-:Y:S01]  /*15890*/  IMAD.WIDE.U32 R52, R90, UR21, R52 ;  /* 0x000000155a347c25 */ /* 0x000fe2000f8e0034 */
[----:B------:R-:W-:-:S03]  /*158a0*/  IADD3 R46, P2, PT, R49, R47, RZ ;  /* 0x0000002f312e7210 */ /* 0x000fc60007f5e0ff */
[----:B------:R-:W-:Y:S01]  /*158b0*/  IMAD.WIDE.U32 R48, R44, 0x3d1, RZ ;  /* 0x000003d12c307825 */ /* 0x000fe200078e00ff */
[----:B------:R-:W-:-:S03]  /*158c0*/  IADD3 R52, P1, PT, R51, R52, RZ ;  /* 0x0000003433347210 */ /* 0x000fc60007f3e0ff */
[----:B------:R-:W-:Y:S02]  /*158d0*/  IMAD.X R51, RZ, RZ, RZ, P3 ;  /* 0x000000ffff337224 */ /* 0x000fe400018e06ff */
[----:B------:R-:W-:Y:S01]  /*158e0*/  IMAD.IADD R65, R68, 0x1, R48 ;  /* 0x0000000144417824 */ /* 0x000fe200078e0230 */
[----:B------:R-:W-:Y:S01]  /*158f0*/  IADD3 R48, PT, PT, R49, UR4, RZ ;  /* 0x0000000431307c10 */ /* 0x000fe2000fffe0ff */
[----:B------:R-:W-:-:S03]  /*15900*/  IMAD.WIDE.U32 R50, R88, UR23, R50 ;  /* 0x0000001758327c25 */ /* 0x000fc6000f8e0032 */
[----:B------:R-:W-:Y:S01]  /*15910*/  ISETP.GE.U32.AND P0, PT, R65, R68, PT ;  /* 0x000000444100720c */ /* 0x000fe20003f06070 */
[----:B------:R-:W-:Y:S02]  /*15920*/  IMAD.MOV.U32 R49, RZ, RZ, RZ ;  /* 0x000000ffff317224 */ /* 0x000fe400078e00ff */
[----:B------:R-:W-:Y:S01]  /*15930*/  IMAD.X R47, RZ, RZ, RZ, P2 ;  /* 0x000000ffff2f7224 */ /* 0x000fe200010e06ff */
[----:B------:R-:W-:Y:S01]  /*15940*/  SEL R39, RZ, 0x1, P0 ;  /* 0x00000001ff277807 */ /* 0x000fe20000000000 */
[----:B------:R-:W-:-:S04]  /*15950*/  IMAD.WIDE.U32 R48, R50, 0x3d1, R48 ;  /* 0x000003d132307825 */ /* 0x000fc800078e0030 */
[----:B------:R-:W-:Y:S01]  /*15960*/  VIADD R35, R53, UR9 ;  /* 0x0000000935237c36 */ /* 0x000fe20008000000 */
[----:B------:R-:W-:Y:S01]  /*15970*/  IADD3 R66, P3, P4, R48, R66, R39 ;  /* 0x0000004230427210 */ /* 0x000fe20007c7e027 */
[----:B------:R-:W-:-:S03]  /*15980*/  IMAD.WIDE.U32 R46, R87, UR20, R46 ;  /* 0x00000014572e7c25 */ /* 0x000fc6000f8e002e */
[----:B------:R-:W-:Y:S01]  /*15990*/  IADD3 R39, PT, PT, R66, R44, RZ ;  /* 0x0000002c42277210 */ /* 0x000fe20007ffe0ff */
[----:B------:R-:W-:Y:S01]  /*159a0*/  IMAD.X R53, RZ, RZ, RZ, P1 ;  /* 0x000000ffff357224 */ /* 0x000fe200008e06ff */
[----:B------:R-:W-:Y:S01]  /*159b0*/  IADD3 R44, P2, PT, R46, R35, RZ ;  /* 0x000000232e2c7210 */ /* 0x000fe20007f5e0ff */
[----:B------:R-:W-:Y:S01]  /*159c0*/  VIADD R37, R51, UR6 ;  /* 0x0000000633257c36 */ /* 0x000fe20008000000 */
[----:B------:R-:W-:Y:S01]  /*159d0*/  IADD3.X R41, PT, PT, RZ, RZ, RZ, P3, P4 ;  /* 0x000000ffff297210 */ /* 0x000fe20001fe84ff */
[----:B------:R-:W-:Y:S01]  /*159e0*/  IMAD.WIDE.U32 R52, R91, UR22, R52 ;  /* 0x000000165b347c25 */ /* 0x000fe2000f8e0034 */
[----:B------:R-:W-:-:S03]  /*159f0*/  ISETP.GE.U32.AND P0, PT, R39, R66, PT ;  /* 0x000000422700720c */ /* 0x000fc60003f06070 */
[----:B------:R-:W-:Y:S01]  /*15a00*/  IMAD.X R45, RZ, RZ, RZ, P2 ;  /* 0x000000ffff2d7224 */ /* 0x000fe200010e06ff */
[----:B------:R-:W-:Y:S01]  /*15a10*/  IADD3 R52, P1, PT, R37, R52, RZ ;  /* 0x0000003425347210 */ /* 0x000fe20007f3e0ff */
[----:B------:R-:W-:Y:S02]  /*15a20*/  VIADD R37, R53, UR8 ;  /* 0x0000000835257c36 */ /* 0x000fe40008000000 */
[----:B------:R-:W-:-:S04]  /*15a30*/  IMAD.WIDE.U32 R44, R93, UR21, R44 ;  /* 0x000000155d2c7c25 */ /* 0x000fc8000f8e002c */
[----:B------:R-:W-:Y:S01]  /*15a40*/  IMAD.X R53, RZ, RZ, RZ, P1 ;  /* 0x000000ffff357224 */ /* 0x000fe200008e06ff */
[----:B------:R-:W-:Y:S01]  /*15a50*/  IADD3 R44, P2, PT, R37, R44, RZ ;  /* 0x0000002c252c7210 */ /* 0x000fe20007f5e0ff */
[----:B------:R-:W-:Y:S02]  /*15a60*/  VIADD R46, R45, UR10 ;  /* 0x0000000a2d2e7c36 */ /* 0x000fe40008000000 */
[----:B------:R-:W-:-:S03]  /*15a70*/  IMAD.WIDE.U32 R52, R89, UR23, R52 ;  /* 0x0000001759347c25 */ /* 0x000fc6000f8e0034 */
[----:B------:R-:W-:Y:S01]  /*15a80*/  IADD3 R46, P5, PT, R47, R46, RZ ;  /* 0x0000002e2f2e7210 */ /* 0x000fe20007fbe0ff */
[----:B------:R-:W-:Y:S02]  /*15a90*/  VIADD R48, R49, UR4 ;  /* 0x0000000431307c36 */ /* 0x000fe40008000000 */
[----:B------:R-:W-:Y:S02]  /*15aa0*/  IMAD.MOV.U32 R49, RZ, RZ, RZ ;  /* 0x000000ffff317224 */ /* 0x000fe400078e00ff */
[----:B------:R-:W-:Y:S02]  /*15ab0*/  IMAD.X R45, RZ, RZ, RZ, P2 ;  /* 0x000000ffff2d7224 */ /* 0x000fe400010e06ff */
[----:B------:R-:W-:-:S04]  /*15ac0*/  IMAD.WIDE.U32 R48, R52, 0x3d1, R48 ;  /* 0x000003d134307825 */ /* 0x000fc800078e0030 */
[----:B------:R-:W-:Y:S01]  /*15ad0*/  IMAD.WIDE.U32 R44, R90, UR22, R44 ;  /* 0x000000165a2c7c25 */ /* 0x000fe2000f8e002c */
[----:B------:R-:W-:Y:S02]  /*15ae0*/  IADD3 R54, P4, P3, R48, R41, R54 ;  /* 0x0000002930367210 */ /* 0x000fe40007b9e036 */
[----:B------:R-:W-:Y:S01]  /*15af0*/  SEL R41, RZ, 0x1, P0 ;  /* 0x00000001ff297807 */ /* 0x000fe20000000000 */
[----:B------:R-:W-:Y:S01]  /*15b00*/  VIADD R35, R53, UR7 ;  /* 0x0000000735237c36 */ /* 0x000fe20008000000 */
[----:B------:R-:W-:Y:S01]  /*15b10*/  IADD3 R45, PT, PT, R45, UR9, RZ ;  /* 0x000000092d2d7c10 */ /* 0x000fe2000fffe0ff */
[----:B------:R-:W-:Y:S01]  /*15b20*/  IMAD.X R47, RZ, RZ, RZ, P5 ;  /* 0x000000ffff2f7224 */ /* 0x000fe200028e06ff */
[----:B------:R-:W-:Y:S01]  /*15b30*/  IADD3 R41, P0, P1, R50, R54, R41 ;  /* 0x0000003632297210 */ /* 0x000fe2000791e029 */
[----:B------:R-:W-:Y:S01]  /*15b40*/  VIADD R48, R49, UR4 ;  /* 0x0000000431307c36 */ /* 0x000fe20008000000 */
[----:B------:R-:W-:Y:S01]  /*15b50*/  IADD3 R44, P2, PT, R35, R44, RZ ;  /* 0x0000002c232c7210 */ /* 0x000fe20007f5e0ff */
[----:B------:R-:W-:Y:S01]  /*15b60*/  IMAD.WIDE.U32 R46, R87, UR21, R46 ;  /* 0x00000015572e7c25 */ /* 0x000fe2000f8e002e */
[----:B------:R-:W-:-:S03]  /*15b70*/  IADD3.X R37, PT, PT, RZ, RZ, RZ, P4, P3 ;  /* 0x000000ffff257210 */ /* 0x000fc600027e64ff */
[----:B------:R-:W-:Y:S01]  /*15b80*/  IMAD.MOV.U32 R49, RZ, RZ, RZ ;  /* 0x000000ffff317224 */ /* 0x000fe200078e00ff */
[----:B------:R-:W-:Y:S01]  /*15b90*/  IADD3 R50, P5, PT, R46, R45, RZ ;  /* 0x0000002d2e327210 */ /* 0x000fe20007fbe0ff */
[----:B------:R-:W-:-:S04]  /*15ba0*/  IMAD.X R45, RZ, RZ, RZ, P2 ;  /* 0x000000ffff2d7224 */ /* 0x000fc800010e06ff */
[----:B------:R-:W-:Y:S02]  /*15bb0*/  IMAD.X R51, RZ, RZ, RZ, P5 ;  /* 0x000000ffff337224 */ /* 0x000fe400028e06ff */
[----:B------:R-:W-:-:S04]  /*15bc0*/  IMAD.WIDE.U32 R44, R91, UR23, R44 ;  /* 0x000000175b2c7c25 */ /* 0x000fc8000f8e002c */
[----:B------:R-:W-:-:S04]  /*15bd0*/  IMAD.WIDE.U32 R50, R93, UR22, R50 ;  /* 0x000000165d327c25 */ /* 0x000fc8000f8e0032 */
[----:B------:R-:W-:Y:S02]  /*15be0*/  VIADD R35, R45, UR8 ;  /* 0x000000082d237c36 */ /* 0x000fe40008000000 */
[----:B------:R-:W-:-:S03]  /*15bf0*/  IMAD.WIDE.U32 R48, R44, 0x3d1, R48 ;  /* 0x000003d12c307825 */ /* 0x000fc600078e0030 */
[----:B------:R-:W-:Y:S01]  /*15c00*/  IADD3 R46, P2, PT, R35, R50, RZ ;  /* 0x00000032232e7210 */ /* 0x000fe20007f5e0ff */
[----:B------:R-:W-:Y:S01]  /*15c10*/  VIADD R35, R51, UR10 ;  /* 0x0000000a33237c36 */ /* 0x000fe20008000000 */
[----:B------:R-:W-:Y:S01]  /*15c20*/  IADD3 R37, P5, P4, R48, R37, R34 ;  /* 0x0000002530257210 */ /* 0x000fe20007cbe022 */
[----:B------:R-:W-:Y:S02]  /*15c30*/  VIADD R48, R49, UR4 ;  /* 0x0000000431307c36 */ /* 0x000fe40008000000 */
[----:B------:R-:W-:Y:S01]  /*15c40*/  IMAD.MOV.U32 R49, RZ, RZ, RZ ;  /* 0x000000ffff317224 */ /* 0x000fe200078e00ff */
[----:B------:R-:W-:Y:S02]  /*15c50*/  IADD3 R34, P3, PT, R47, R35, RZ ;  /* 0x000000232f227210 */ /* 0x000fe40007f7e0ff */
[----:B------:R-:W-:Y:S02]  /*15c60*/  IADD3.X R35, PT, PT, RZ, RZ, RZ, P0, P1 ;  /* 0x000000ffff237210 */ /* 0x000fe400007e24ff */
[----:B------:R-:W-:-:S02]  /*15c70*/  IADD3.X R47, PT, PT, RZ, RZ, RZ, P2, !PT ;  /* 0x000000ffff2f7210 */ /* 0x000fc400017fe4ff */
[----:B------:R-:W-:Y:S01]  /*15c80*/  IADD3 R52, P1, P0, R52, R35, R37 ;  /* 0x0000002334347210 */ /* 0x000fe2000783e025 */
[----:B------:R-:W-:Y:S01]  /*15c90*/  IMAD.X R35, RZ, RZ, RZ, P3 ;  /* 0x000000ffff237224 */ /* 0x000fe200018e06ff */
[----:B------:R-:W-:Y:S01]  /*15ca0*/  IADD3.X R37, PT, PT, RZ, RZ, RZ, P5, P4 ;  /* 0x000000ffff257210 */ /* 0x000fe20002fe84ff */
[----:B------:R-:W-:-:S04]  /*15cb0*/  IMAD.WIDE.U32 R46, R90, UR23, R46 ;  /* 0x000000175a2e7c25 */ /* 0x000fc8000f8e002e */
[----:B------:R-:W-:-:S04]  /*15cc0*/  IMAD.WIDE.U32 R50, R87, UR22, R34 ;  /* 0x0000001657327c25 */ /* 0x000fc8000f8e0022 */
[----:B------:R-:W-:Y:S02]  /*15cd0*/  VIADD R35, R47, UR9 ;  /* 0x000000092f237c36 */ /* 0x000fe40008000000 */
[----:B------:R-:W-:-:S03]  /*15ce0*/  IMAD.WIDE.U32 R48, R46, 0x3d1, R48 ;  /* 0x000003d12e307825 */ /* 0x000fc600078e0030 */
[----:B------:R-:W-:-:S05]  /*15cf0*/  IADD3 R34, P2, PT, R50, R35, RZ ;  /* 0x0000002332227210 */ /* 0x000fca0007f5e0ff */
[----:B------:R-:W-:Y:S01]  /*15d00*/  IMAD.X R35, RZ, RZ, RZ, P2 ;  /* 0x000000ffff237224 */ /* 0x000fe200010e06ff */
[----:B------:R-:W-:Y:S01]  /*15d10*/  IADD3 R36, P2, P3, R48, R37, R36 ;  /* 0x0000002530247210 */ /* 0x000fe20007b5e024 */
[----:B------:R-:W-:Y:S01]  /*15d20*/  VIADD R48, R49, UR4 ;  /* 0x0000000431307c36 */ /* 0x000fe20008000000 */
[----:B------:R-:W-:Y:S01]  /*15d30*/  MOV R49, RZ ;  /* 0x000000ff00317202 */ /* 0x000fe20000000f00 */
[----:B------:R-:W-:Y:S01]  /*15d40*/  IMAD.WIDE.U32 R34, R93, UR23, R34 ;  /* 0x000000175d227c25 */ /* 0x000fe2000f8e0022 */
[----:B------:R-:W-:-:S03]  /*15d50*/  IADD3.X R37, PT, PT, RZ, RZ, RZ, P1, P0 ;  /* 0x000000ffff257210 */ /* 0x000fc60000fe04ff */
[----:B------:R-:W-:Y:S01]  /*15d60*/  VIADD R50, R35, UR10 ;  /* 0x0000000a23327c36 */ /* 0x000fe20008000000 */
[----:B------:R-:W-:Y:S01]  /*15d70*/  IADD3.X R35, PT, PT, RZ, RZ, RZ, P2, P3 ;  /* 0x000000ffff237210 */ /* 0x000fe200017e64ff */
[----:B------:R-:W-:Y:S01]  /*15d80*/  IMAD.WIDE.U32 R48, R34, 0x3d1, R48 ;  /* 0x000003d122307825 */ /* 0x000fe200078e0030 */
[----:B------:R-:W-:Y:S02]  /*15d90*/  IADD3 R44, P1, P0, R44, R37, R36 ;  /* 0x000000252c2c7210 */ /* 0x000fe4000783e024 */
[----:B------:R-:W-:Y:S02]  /*15da0*/  IADD3 R50, P4, PT, R51, R50, RZ ;  /* 0x0000003233327210 */ /* 0x000fe40007f9e0ff */
[----:B------:R-:W-:Y:S01]  /*15db0*/  IADD3 R38, P2, P3, R48, R35, R38 ;  /* 0x0000002330267210 */ /* 0x000fe20007b5e026 */
[----:B------:R-:W-:Y:S01]  /*15dc0*/  VIADD R48, R49, UR4 ;  /* 0x0000000431307c36 */ /* 0x000fe20008000000 */
[----:B------:R-:W-:Y:S01]  /*15dd0*/  IADD3.X R35, PT, PT, RZ, RZ, RZ, P1, P0 ;  /* 0x000000ffff237210 */ /* 0x000fe20000fe04ff */
[----:B------:R-:W-:Y:S01]  /*15de0*/  IMAD.X R51, RZ, RZ, RZ, P4 ;  /* 0x000000ffff337224 */ /* 0x000fe200020e06ff */
[----:B------:R-:W-:Y:S01]  /*15df0*/  IADD3.X R37, PT, PT, RZ, RZ, RZ, P2, P3 ;  /* 0x000000ffff257210 */ /* 0x000fe200017e64ff */
[----:B------:R-:W-:Y:S01]  /*15e00*/  IMAD.MOV.U32 R49, RZ, RZ, RZ ;  /* 0x000000ffff317224 */ /* 0x000fe200078e00ff */
[----:B------:R-:W-:Y:S01]  /*15e10*/  IADD3 R46, P0, P1, R46, R35, R38 ;  /* 0x000000232e2e7210 */ /* 0x000fe2000791e026 */
[----:B------:R-:W-:-:S03]  /*15e20*/  IMAD.WIDE.U32 R50, R87, UR23, R50 ;  /* 0x0000001757327c25 */ /* 0x000fc6000f8e0032 */
        /* <DEDUP_REMOVED lines=30> */
[----:B------:R-:W-:-:S05]  /*16010*/  IADD3 R68, P0, PT, R35, R52, RZ ;  /* 0x0000003423447210 */ /* 0x000fca0007f1e0ff */
[----:B------:R-:W-:-:S05]  /*16020*/  IMAD.X R37, RZ, RZ, RZ, P0 ;  /* 0x000000ffff257224 */ /* 0x000fca00000e06ff */
[----:B------:R-:W-:-:S05]  /*16030*/  IADD3 R37, P0, PT, R37, R44, RZ ;  /* 0x0000002c25257210 */ /* 0x000fca0007f1e0ff */
[----:B------:R-:W-:Y:S02]  /*16040*/  IMAD.X R35, RZ, RZ, RZ, P0 ;  /* 0x000000ffff237224 */ /* 0x000fe400000e06ff */
        /* <DEDUP_REMOVED lines=11> */
.L_x_291:
        /* <DEDUP_REMOVED lines=23> */
[----:B------:R-:W0:Y:S02]  /*16270*/  LDC R35, c[0x3][0x8] ;  /* 0x00c00200ff237b82 */ /* 0x000e240000000800 */
[----:B0-----:R-:W-:-:S13]  /*16280*/  ISETP.LT.U32.AND P0, PT, R38, R35, PT ;  /* 0x000000232600720c */ /* 0x001fda0003f01070 */
[----:B------:R-:W-:Y:S05]  /*16290*/  @P0 BREAK.RELIABLE B5 ;  /* 0x0000000000050942 */ /* 0x000fea0003800100 */
[----:B------:R-:W-:Y:S05]  /*162a0*/  @P0 BRA `(.L_x_288) ;  /* 0x0000000000a40947 */ /* 0x000fea0003800000 */
[----:B------:R-:W0:Y:S01]  /*162b0*/  LDCU UR4, c[0x3][URZ] ;  /* 0x00c00000ff0477ac */ /* 0x000e220008000800 */
[----:B------:R-:W-:Y:S02]  /*162c0*/  ISETP.LE.U32.AND P1, PT, R38, R35, PT ;  /* 0x000000232600720c */ /* 0x000fe40003f23070 */
[----:B0-----:R-:W-:-:S04]  /*162d0*/  ISETP.LT.U32.AND P0, PT, R65, UR4, PT ;  /* 0x0000000441007c0c */ /* 0x001fc8000bf01070 */
[----:B------:R-:W-:-:S04]  /*162e0*/  ISETP.GE.U32.AND P0, PT, R81, R40, P0 ;  /* 0x000000285100720c */ /* 0x000fc80000706070 */
[----:B------:R-:W-:-:S13]  /*162f0*/  ISETP.GT.U32.OR P0, PT, R81, R40, P0 ;  /* 0x000000285100720c */ /* 0x000fda0000704470 */
[----:B------:R-:W-:Y:S05]  /*16300*/  @P0 BREAK.RELIABLE P1, B5 ;  /* 0x0000000000050942 */ /* 0x000fea0000800100 */
[----:B------:R-:W-:Y:S05]  /*16310*/  @P0 BRA P1, `(.L_x_288) ;  /* 0x0000000000880947 */ /* 0x000fea0000800000 */
.L_x_290:
[----:B------:R-:W-:Y:S05]  /*16320*/  BSYNC.RELIABLE B5 ;  /* 0x0000000000057941 */ /* 0x000fea0003800100 */
.L_x_289:
[----:B------:R-:W0:Y:S01]  /*16330*/  LDCU UR4, c[0x3][URZ] ;  /* 0x00c00000ff0477ac */ /* 0x000e220008000800 */
[----:B------:R-:W-:Y:S01]  /*16340*/  IMAD.MOV.U32 R35, RZ, RZ, -0x1 ;  /* 0xffffffffff237424 */ /* 0x000fe200078e00ff */
[----:B0-----:R-:W-:Y:S01]  /*16350*/  IADD3 R65, P0, PT, R65, -UR4, RZ ;  /* 0x8000000441417c10 */ /* 0x001fe2000ff1e0ff */
[----:B------:R-:W0:Y:S04]  /*16360*/  LDCU UR4, c[0x3][0x8] ;  /* 0x00c00100ff0477ac */ /* 0x000e280008000800 */
[----:B------:R-:W-:-:S05]  /*16370*/  IMAD.X R34, RZ, RZ, -0x1, P0 ;  /* 0xffffffffff227424 */ /* 0x000fca00000e06ff */
[----:B------:R-:W-:-:S04]  /*16380*/  SHF.R.U32.HI R34, RZ, 0x1f, R34 ;  /* 0x0000001fff227819 */ /* 0x000fc80000011622 */
[----:B------:R-:W-:-:S04]  /*16390*/  IADD3 R66, P0, P1, R66, -R34, -R81 ;  /* 0x8000002242427210 */ /* 0x000fc8000791e851 */
[----:B------:R-:W-:Y:S01]  /*163a0*/  IADD3.X R34, PT, PT, RZ, -0x1, ~R85, P0, P1 ;  /* 0xffffffffff227810 */ /* 0x000fe200007e2c55 */
[----:B------:R-:W-:-:S03]  /*163b0*/  IMAD.MOV.U32 R40, RZ, RZ, R66 ;  /* 0x000000ffff287224 */ /* 0x000fc600078e0042 */
[----:B------:R-:W-:-:S04]  /*163c0*/  SHF.R.U32.HI R34, RZ, 0x1f, R34 ;  /* 0x0000001fff227819 */ /* 0x000fc80000011622 */
[----:B0-----:R-:W-:-:S04]  /*163d0*/  IADD3 R69, P0, P1, R69, -UR4, -R34 ;  /* 0x8000000445457c10 */ /* 0x001fc8000f91e822 */
[----:B------:R-:W-:Y:S02]  /*163e0*/  IADD3.X R34, PT, PT, RZ, -0x1, R35, P0, P1 ;  /* 0xffffffffff227810 */ /* 0x000fe400007e2423 */
        /* <DEDUP_REMOVED lines=21> */
.L_x_288:
[----:B------:R-:W-:Y:S05]  /*16540*/  BSYNC.RECONVERGENT B4 ;  /* 0x0000000000047941 */ /* 0x000fea0003800200 */
.L_x_287:
[----:B------:R-:W-:Y:S01]  /*16550*/  IMAD.WIDE.U32 R40, R56, R12, RZ ;  /* 0x0000000c38287225 */ /* 0x000fe200078e00ff */
[----:B------:R-:W-:Y:S01]  /*16560*/  UMOV UR4, URZ ;  /* 0x000000ff00047c82 */ /* 0x000fe20008000000 */
[----:B------:R-:W-:Y:S01]  /*16570*/  UMOV UR5, URZ ;  /* 0x000000ff00057c82 */ /* 0x000fe20008000000 */
[----:B------:R-:W-:Y:S01]  /*16580*/  UMOV UR6, URZ ;  /* 0x000000ff00067c82 */ /* 0x000fe20008000000 */
[----:B------:R-:W-:Y:S01]  /*16590*/  VIADD R38, R41, UR4 ;  /* 0x0000000429267c36 */ /* 0x000fe20008000000 */
[----:B------:R-:W-:Y:S01]  /*165a0*/  UMOV UR7, URZ ;  /* 0x000000ff00077c82 */ /* 0x000fe20008000000 */
[----:B------:R-:W-:Y:S01]  /*165b0*/  IMAD.MOV.U32 R39, RZ, RZ, RZ ;  /* 0x000000ffff277224 */ /* 0x000fe200078e00ff */
[----:B------:R-:W-:Y:S01]  /*165c0*/  UMOV UR8, URZ ;  /* 0x000000ff00087c82 */ /* 0x000fe20008000000 */
[----:B------:R-:W-:Y:S01]  /*165d0*/  IMAD.MOV.U32 R49, RZ, RZ, RZ ;  /* 0x000000ffff317224 */ /* 0x000fe200078e00ff */
[----:B------:R-:W-:Y:S01]  /*165e0*/  UMOV UR9, URZ ;  /* 0x000000ff00097c82 */ /* 0x000fe20008000000 */
[----:B------:R-:W-:Y:S01]  /*165f0*/  IMAD.WIDE.U32 R38, R11, R56, R38 ;  /* 0x000000380b267225 */ /* 0x000fe200078e0026 */
[----:B------:R-:W-:Y:S03]  /*16600*/  BSSY.RECONVERGENT B4, `(.L_x_292) ;  /* 0x0000185000047945 */ /* 0x000fe60003800200 */
[----:B------:R-:W-:-:S02]  /*16610*/  VIADD R48, R39, UR4 ;  /* 0x0000000427307c36 */ /* 0x000fc40008000000 */
[----:B------:R-:W-:Y:S02]  /*16620*/  HFMA2 R39, -RZ, RZ, 0, 0 ;  /* 0x00000000ff277431 */ /* 0x000fe400000001ff */
        /* <DEDUP_REMOVED lines=11> */
[----:B------:R-:W-:-:S03]  /*166e0*/  IMAD.MOV.U32 R37, RZ, RZ, RZ ;  /* 0x000000ffff257224 */ /* 0x000fc600078e00ff */
[----:B------:R-:W-:Y:S01]  /*166f0*/  IADD3 R34, P0, PT, R35, R48, RZ ;  /* 0x0000003023227210 */ /* 0x000fe20007f1e0ff */
[----:B------:R-:W-:Y:S01]  /*16700*/  IMAD.WIDE.U32 R36, R12, R88, R36 ;  /* 0x000000580c247225 */ /* 0x000fe200078e0024 */
[----:B------:R-:W-:-:S03]  /*16710*/  IADD3 R48, PT, PT, R49, UR4, RZ ;  /* 0x0000000431307c10 */ /* 0x000fc6000fffe0ff */
[----:B------:R-:W-:Y:S02]  /*16720*/  IMAD.X R35, RZ, RZ, RZ, P0 ;  /* 0x000000ffff237224 */ /* 0x000fe400000e06ff */
[----:B------:R-:W-:Y:S02]  /*16730*/  VIADD R37, R37, UR6 ;  /* 0x0000000625257c36 */ /* 0x000fe40008000000 */
[----:B------:R-:W-:-:S04]  /*16740*/  IMAD.WIDE.U32 R34, R10, R86, R34 ;  /* 0x000000560a227225 */ /* 0x000fc800078e0022 */
[----:B------:R-:W-:Y:S01]  /*16750*/  IMAD.MOV.U32 R49, RZ, RZ, RZ ;  /* 0x000000ffff317224 */ /* 0x000fe200078e00ff */
[----:B------:R-:W-:Y:S01]  /*16760*/  IADD3 R34, P1, PT, R37, R34, RZ ;  /* 0x0000002225227210 */ /* 0x000fe20007f3e0ff */
[----:B------:R-:W-:Y:S02]  /*16770*/  VIADD R43, R35, UR5 ;  /* 0x00000005232b7c36 */ /* 0x000fe40008000000 */
[----:B------:R-:W-:-:S04]  /*16780*/  IMAD.WIDE.U32 R48, R8, R56, R48 ;  /* 0x0000003808307225 */ /* 0x000fc800078e0030 */
        /* <DEDUP_REMOVED lines=55> */
[----:B------:R-:W-:Y:S02]  /*16b00*/  VIADD R51, R57, UR4 ;  /* 0x0000000439337c36 */ /* 0x000fe40008000000 */
[----:B------:R-:W-:Y:S01]  /*16b10*/  IMAD.X R45, RZ, RZ, RZ, P1 ;  /* 0x000000ffff2d7224 */ /* 0x000fe200008e06ff */
[----:B------:R-:W-:Y:S01]  /*16b20*/  IADD3 R48, P1, PT, R47, R48, RZ ;  /* 0x000000302f307210 */ /* 0x000fe20007f3e0ff */
        /* <DEDUP_REMOVED lines=14> */
[----:B------:R-:W-:Y:S02]  /*16c10*/  IMAD.MOV.U32 R45, RZ, RZ, RZ ;  /* 0x000000ffff2d7224 */ /* 0x000fe400078e00ff */
[----:B------:R-:W-:Y:S01]  /*16c20*/  IMAD.X R47, RZ, RZ, RZ, P0 ;  /* 0x000000ffff2f7224 */ /* 0x000fe200000e06ff */
[----:B------:R-:W-:Y:S01]  /*16c30*/  IADD3 R48, P0, PT, R49, R50, RZ ;  /* 0x0000003231307210 */ /* 0x000fe20007f1e0ff */
[----:B------:R-:W-:Y:S02]  /*16c40*/  IMAD.X R53, RZ, RZ, RZ, P1 ;  /* 0x000000ffff357224 */ /* 0x000fe400008e06ff */
[----:B------:R-:W-:-:S04]  /*16c50*/  IMAD.WIDE.U32 R44, R12, R90, R44 ;  /* 0x0000005a0c2c7225 */ /* 0x000fc800078e002c */
[----:B------:R-:W-:-:S04]  /*16c60*/  IMAD.WIDE.U32 R46, R10, R91, R46 ;  /* 0x0000005b0a2e7225 */ /* 0x000fc800078e002e */
[----:B------:R-:W-:Y:S01]  /*16c70*/  IMAD.X R49, RZ, RZ, RZ, P0 ;  /* 0x000000ffff317224 */ /* 0x000fe200000e06ff */
[----:B------:R-:W-:Y:S01]  /*16c80*/  IADD3 R37, PT, PT, R47, UR8, RZ ;  /* 0x000000082f257c10 */ /* 0x000fe2000fffe0ff */
[----:B------:R-:W-:-:S04]  /*16c90*/  IMAD.WIDE.U32 R52, R8, R89, R52 ;  /* 0x0000005908347225 */ /* 0x000fc800078e0034 */
[----:B------:R-:W-:Y:S01]  /*16ca0*/  VIADD R35, R45, UR9 ;  /* 0x000000092d237c36 */ /* 0x000fe20008000000 */
[----:B------:R-:W-:Y:S01]  /*16cb0*/  IADD3 R52, P0, PT, R37, R52, RZ ;  /* 0x0000003425347210 */ /* 0x000fe20007f1e0ff */
[----:B------:R-:W-:-:S03]  /*16cc0*/  IMAD.WIDE.U32 R48, R6, R88, R48 ;  /* 0x0000005806307225 */ /* 0x000fc600078e0030 */
[----:B------:R-:W-:Y:S01]  /*16cd0*/  IADD3 R46, P2, PT, R35, R46, RZ ;  /* 0x0000002e232e7210 */ /* 0x000fe20007f5e0ff */
        /* <DEDUP_REMOVED lines=25> */
[----:B------:R-:W-:Y:S01]  /*16e70*/  VIADD R56, R49, UR6 ;  /* 0x0000000631387c36 */ /* 0x000fe20008000000 */
[----:B------:R-:W-:Y:S01]  /*16e80*/  IADD3 R52, P2, PT, R35, R52, RZ ;  /* 0x0000003423347210 */ /* 0x000fe20007f5e0ff */
[----:B------:R-:W-:Y:S02]  /*16e90*/  IMAD.X R49, RZ, RZ, RZ, P0 ;  /* 0x000000ffff317224 */ /* 0x000fe400000e06ff */
        /* <DEDUP_REMOVED lines=20> */
[----:B------:R-:W-:Y:S01]  /*16fe0*/  VIADD R55, R49, UR8 ;  /* 0x0000000831377c36 */ /* 0x000fe20008000000 */
[----:B------:R-:W-:Y:S01]  /*16ff0*/  IADD3 R57, PT, PT, R57, UR7, RZ ;  /* 0x0000000739397c10 */ /* 0x000fe2000fffe0ff */
[----:B------:R-:W-:Y:S02]  /*17000*/  IMAD.X R51, RZ, RZ, RZ, P2 ;  /* 0x000000ffff337224 */ /* 0x000fe400010e06ff */
[----:B------:R-:W-:Y:S01]  /*17010*/  IMAD.X R49, RZ, RZ, RZ, P1 ;  /* 0x000000ffff317224 */ /* 0x000fe200008e06ff */
[----:B------:R-:W-:Y:S01]  /*17020*/  IADD3 R54, P0, PT, R55, R56, RZ ;  /* 0x0000003837367210 */ /* 0x000fe20007f1e0ff */
[----:B------:R-:W-:-:S04]  /*17030*/  IMAD.WIDE.U32 R50, R10, R93, R50 ;  /* 0x0000005d0a327225 */ /* 0x000fc800078e0032 */
[----:B------:R-:W-:Y:S02]  /*17040*/  IMAD.X R55, RZ, RZ, RZ, P0 ;  /* 0x000000ffff377224 */ /* 0x000fe400000e06ff */
[----:B------:R-:W-:Y:S02]  /*17050*/  IMAD.MOV.U32 R53, RZ, RZ, RZ ;  /* 0x000000ffff357224 */ /* 0x000fe400078e00ff */
[----:B------:R-:W-:-:S04]  /*17060*/  IMAD.WIDE.U32 R48, R8, R90, R48 ;  /* 0x0000005a08307225 */ /* 0x000fc800078e0030 */
[----:B------:R-:W-:Y:S02]  /*17070*/  VIADD R35, R51, UR5 ;  /* 0x0000000533237c36 */ /* 0x000fe40008000000 */
[----:B------:R-:W-:-:S03]  /*17080*/  IMAD.WIDE.U32 R54, R6, R91, R54 ;  /* 0x0000005b06367225 */ /* 0x000fc600078e0036 */
[----:B------:R-:W-:Y:S01]  /*17090*/  IADD3 R48, P1, PT, R35, R48, RZ ;  /* 0x0000003023307210 */ /* 0x000fe20007f3e0ff */
[----:B------:R-:W-:-:S04]  /*170a0*/  IMAD.WIDE.U32 R52, R12, R87, R52 ;  /* 0x000000570c347225 */ /* 0x000fc800078e0034 */
[----:B------:R-:W-:Y:S01]  /*170b0*/  VIADD R80, R55, UR8 ;  /* 0x0000000837507c36 */ /* 0x000fe20008000000 */
[----:B------:R-:W-:Y:S01]  /*170c0*/  IADD3 R50, P0, PT, R53, R50, RZ ;  /* 0x0000003235327210 */ /* 0x000fe20007f1e0ff */
[----:B------:R-:W-:Y:S02]  /*170d0*/  VIADD R55, R49, UR9 ;  /* 0x0000000931377c36 */ /* 0x000fe40008000000 */
[----:B------:R-:W-:Y:S02]  /*170e0*/  IMAD.X R49, RZ, RZ, RZ, P1 ;  /* 0x000000ffff317224 */ /* 0x000fe400008e06ff */
[----:B------:R-:W-:Y:S01]  /*170f0*/  IMAD.X R51, RZ, RZ, RZ, P0 ;  /* 0x000000ffff337224 */ /* 0x000fe200000e06ff */
[----:B------:R-:W-:Y:S01]  /*17100*/  IADD3 R54, P1, PT, R55, R54, RZ ;  /* 0x0000003637367210 */ /* 0x000fe20007f3e0ff */
[----:B------:R-:W-:Y:S01]  /*17110*/  IMAD.WIDE.U32 R48, R9, R93, R48 ;  /* 0x0000005d09307225 */ /* 0x000fe200078e0030 */
[----:B------:R-:W-:-:S03]  /*17120*/  IADD3 R80, P0, PT, R80, R57, RZ ;  /* 0x0000003950507210 */ /* 0x000fc60007f1e0ff */
[----:B------:R-:W-:Y:S02]  /*17130*/  IMAD.X R55, RZ, RZ, RZ, P1 ;  /* 0x000000ffff377224 */ /* 0x000fe400008e06ff */
[----:B------:R-:W-:-:S04]  /*17140*/  IMAD.WIDE.U32 R50, R11, R87, R50 ;  /* 0x000000570b327225 */ /* 0x000fc800078e0032 */
[----:B------:R-:W-:Y:S02]  /*17150*/  IMAD.X R81, RZ, RZ, RZ, P0 ;  /* 0x000000ffff517224 */ /* 0x000fe400000e06ff */
[----:B------:R-:W-:-:S04]  /*17160*/  IMAD.WIDE.U32 R56, R7, R90, R54 ;  /* 0x0000005a07387225 */ /* 0x000fc800078e0036 */
[----:B------:R-:W-:Y:S01]  /*17170*/  VIADD R35, R49, UR5 ;  /* 0x0000000531237c36 */ /* 0x000fe20008000000 */
[----:B------:R-:W-:Y:S01]  /*17180*/  IADD3 R49, PT, PT, R57, UR9, RZ ;  /* 0x0000000939317c10 */ /* 0x000fe2000fffe0ff */
[----:B------:R-:W-:-:S03]  /*17190*/  IMAD.WIDE.U32 R54, R50, 0x3d1, RZ ;  /* 0x000003d132367825 */ /* 0x000fc600078e00ff */
[----:B------:R-:W-:Y:S01]  /*171a0*/  IADD3 R56, P2, PT, R35, R56, RZ ;  /* 0x0000003823387210 */ /* 0x000fe20007f5e0ff */
[----:B------:R-:W-:-:S04]  /*171b0*/  IMAD.WIDE.U32 R80, R5, R91, R80 ;  /* 0x0000005b05507225 */ /* 0x000fc800078e0050 */
[----:B------:R-:W-:Y:S01]  /*171c0*/  IMAD.IADD R53, R40, 0x1, R54 ;  /* 0x0000000128357824 */ /* 0x000fe200078e0236 */
[----:B------:R-:W-:Y:S01]  /*171d0*/  IADD3 R54, P3, PT, R51, R48, RZ ;  /* 0x0000003033367210 */ /* 0x000fe20007f7e0ff */
[----:B------:R-:W-:Y:S01]  /*171e0*/  IMAD.X R57, RZ, RZ, RZ, P2 ;  /* 0x000000ffff397224 */ /* 0x000fe200010e06ff */
[----:B------:R-:W-:Y:S01]  /*171f0*/  IADD3 R48, P1, PT, R49, R80, RZ ;  /* 0x0000005031307210 */ /* 0x000fe20007f3e0ff */
[----:B------:R-:W-:Y:S01]  /*17200*/  VIADD R81, R81, UR8 ;  /* 0x0000000851517c36 */ /* 0x000fe20008000000 */
[----:B------:R-:W-:Y:S01]  /*17210*/  ISETP.GE.U32.AND P0, PT, R53, R40, PT ;  /* 0x000000283500720c */ /* 0x000fe20003f06070 */
[----:B------:R-:W-:-:S03]  /*17220*/  IMAD.WIDE.U32 R56, R8, R93, R56 ;  /* 0x0000005d08387225 */ /* 0x000fc600078e0038 */
[----:B------:R-:W-:Y:S01]  /*17230*/  SEL R39, RZ, 0x1, P0 ;  /* 0x00000001ff277807 */ /* 0x000fe20000000000 */
[----:B------:R-:W-:Y:S02]  /*17240*/  IMAD.X R49, RZ, RZ, RZ, P1 ;  /* 0x000000ffff317224 */ /* 0x000fe400008e06ff */
[----:B------:R-:W-:Y:S02]  /*17250*/  VIADD R40, R55, UR4 ;  /* 0x0000000437287c36 */ /* 0x000fe40008000000 */
[----:B------:R-:W-:-:S04]  /*17260*/  IMAD.WIDE.U32 R48, R6, R90, R48 ;  /* 0x0000005a06307225 */ /* 0x000fc800078e0030 */
[----:B------:R-:W-:Y:S01]  /*17270*/  VIADD R35, R57, UR5 ;  /* 0x0000000539237c36 */ /* 0x000fe20008000000 */
[----:B------:R-:W-:Y:S01]  /*17280*/  IADD3 R80, PT, PT, R49, UR9, RZ ;  /* 0x0000000931507c10 */ /* 0x000fe2000fffe0ff */
[----:B------:R-:W-:Y:S02]  /*17290*/  IMAD.X R55, RZ, RZ, RZ, P3 ;  /* 0x000000ffff377224 */ /* 0x000fe400018e06ff */
[----:B------:R-:W-:Y:S01]  /*172a0*/  IMAD.MOV.U32 R47, RZ, RZ, RZ ;  /* 0x000000ffff2f7224 */ /* 0x000fe200078e00ff */
[----:B------:R-:W-:Y:S01]  /*172b0*/  IADD3 R48, P1, PT, R35, R48, RZ ;  /* 0x0000003023307210 */ /* 0x000fe20007f3e0ff */
[----:B------:R-:W-:Y:S01]  /*172c0*/  IMAD.WIDE.U32 R54, R10, R87, R54 ;  /* 0x000000570a367225 */ /* 0x000fe200078e0036 */
[----:B------:R-:W-:-:S03]  /*172d0*/  IADD3 R80, P3, PT, R80, R81, RZ ;  /* 0x0000005150507210 */ /* 0x000fc60007f7e0ff */
[----:B------:R-:W-:Y:S01]  /*172e0*/  IMAD.X R49, RZ, RZ, RZ, P1 ;  /* 0x000000ffff317224 */ /* 0x000fe200008e06ff */
[----:B------:R-:W-:Y:S01]  /*172f0*/  IADD3 R56, P0, PT, R55, R56, RZ ;  /* 0x0000003837387210 */ /* 0x000fe20007f1e0ff */
[----:B------:R-:W-:-:S04]  /*17300*/  IMAD.WIDE.U32 R40, R54, 0x3d1, R40 ;  /* 0x000003d136287825 */ /* 0x000fc800078e0028 */
[----:B------:R-:W-:Y:S01]  /*17310*/  IMAD.X R81, RZ, RZ, RZ, P3 ;  /* 0x000000ffff517224 */ /* 0x000fe200018e06ff */
[----:B------:R-:W-:Y:S01]  /*17320*/  IADD3 R39, P1, P2, R40, R38, R39 ;  /* 0x0000002628277210 */ /* 0x000fe20007a3e027 */
[----:B------:R-:W-:-:S03]  /*17330*/  IMAD.WIDE.U32 R48, R7, R93, R48 ;  /* 0x0000005d07307225 */ /* 0x000fc600078e0030 */
[----:B------:R-:W-:Y:S01]  /*17340*/  IADD3.X R37, PT, PT, RZ, RZ, RZ, P1, P2 ;  /* 0x000000ffff257210 */ /* 0x000fe20000fe44ff */
[----:B------:R-:W-:Y:S02]  /*17350*/  IMAD.X R57, RZ, RZ, RZ, P0 ;  /* 0x000000ffff397224 */ /* 0x000fe400000e06ff */
[----:B------:R-:W-:-:S04]  /*17360*/  IMAD.WIDE.U32 R80, R5, R90, R80 ;  /* 0x0000005a05507225 */ /* 0x000fc800078e0050 */
[----:B------:R-:W-:Y:S02]  /*17370*/  VIADD R35, R49, UR5 ;  /* 0x0000000531237c36 */ /* 0x000fe40008000000 */
[----:B------:R-:W-:Y:S02]  /*17380*/  IMAD.IADD R50, R50, 0x1, R39 ;  /* 0x0000000132327824 */ /* 0x000fe400078e0227 */
[----:B------:R-:W-:Y:S01]  /*17390*/  IMAD.WIDE.U32 R56, R9, R87, R56 ;  /* 0x0000005709387225 */ /* 0x000fe200078e0038 */
[----:B------:R-:W-:Y:S02]  /*173a0*/  IADD3 R38, P3, PT, R35, R80, RZ ;  /* 0x0000005023267210 */ /* 0x000fe40007f7e0ff */
[----:B------:R-:W-:Y:S01]  /*173b0*/  ISETP.GE.U32.AND P0, PT, R50, R39, PT ;  /* 0x000000273200720c */ /* 0x000fe20003f06070 */
[----:B------:R-:W-:Y:S01]  /*173c0*/  VIADD R40, R41, UR4 ;  /* 0x0000000429287c36 */ /* 0x000fe20008000000 */
[----:B------:R-:W-:Y:S01]  /*173d0*/  IADD3 R48, P4, PT, R57, R48, RZ ;  /* 0x0000003039307210 */ /* 0x000fe20007f9e0ff */
[----:B------:R-:W-:Y:S01]  /*173e0*/  IMAD.MOV.U32 R41, RZ, RZ, RZ ;  /* 0x000000ffff297224 */ /* 0x000fe200078e00ff */
[----:B------:R-:W-:Y:S01]  /*173f0*/  IADD3.X R39, PT, PT, RZ, RZ, RZ, P3, !PT ;  /* 0x000000ffff277210 */ /* 0x000fe20001ffe4ff */
[----:B------:R-:W-:Y:S01]  /*17400*/  VIADD R81, R81, UR9 ;  /* 0x0000000951517c36 */ /* 0x000fe20008000000 */
[----:B------:R-:W-:Y:S01]  /*17410*/  SEL R35, RZ, 0x1, P0 ;  /* 0x00000001ff237807 */ /* 0x000fe20000000000 */
[----:B------:R-:W-:-:S04]  /*17420*/  IMAD.WIDE.U32 R40, R56, 0x3d1, R40 ;  /* 0x000003d138287825 */ /* 0x000fc800078e0028 */
[----:B------:R-:W-:Y:S01]  /*17430*/  IMAD.X R49, RZ, RZ, RZ, P4 ;  /* 0x000000ffff317224 */ /* 0x000fe200020e06ff */
[----:B------:R-:W-:Y:S01]  /*17440*/  IADD3 R37, P3, P2, R40, R37, R36 ;  /* 0x0000002528257210 */ /* 0x000fe20007a7e024 */
[----:B------:R-:W-:-:S03]  /*17450*/  IMAD.WIDE.U32 R38, R6, R93, R38 ;  /* 0x0000005d06267225 */ /* 0x000fc600078e0026 */
[----:B------:R-:W-:Y:S01]  /*17460*/  IADD3 R54, P0, P1, R54, R37, R35 ;  /* 0x0000002536367210 */ /* 0x000fe2000791e023 */
[----:B------:R-:W-:Y:S01]  /*17470*/  VIADD R36, R39, UR5 ;  /* 0x0000000527247c36 */ /* 0x000fe20008000000 */
[----:B------:R-:W-:Y:S01]  /*17480*/  IADD3.X R43, PT, PT, RZ, RZ, RZ, P3, P2 ;  /* 0x000000ffff2b7210 */ /* 0x000fe20001fe44ff */
[----:B------:R-:W-:Y:S01]  /*17490*/  IMAD.WIDE.U32 R48, R8, R87, R48 ;  /* 0x0000005708307225 */ /* 0x000fe200078e0030 */
[----:B------:R-:W-:Y:S02]  /*174a0*/  IADD3.X R35, PT, PT, RZ, RZ, RZ, P0, P1 ;  /* 0x000000ffff237210 */ /* 0x000fe400007e24ff */
[----:B------:R-:W-:Y:S01]  /*174b0*/  IADD3 R36, P4, PT, R36, R81, RZ ;  /* 0x0000005124247210 */ /* 0x000fe20007f9e0ff */
[----:B------:R-:W-:Y:S02]  /*174c0*/  VIADD R40, R41, UR4 ;  /* 0x0000000429287c36 */ /* 0x000fe40008000000 */
[----:B------:R-:W-:Y:S01]  /*174d0*/  HFMA2 R41, -RZ, RZ, 0, 0 ;  /* 0x00000000ff297431 */ /* 0x000fe200000001ff */
[----:B------:R-:W-:Y:S01]  /*174e0*/  IADD3 R38, P5, PT, R49, R38, RZ ;  /* 0x0000002631267210 */ /* 0x000fe20007fbe0ff */
[----:B------:R-:W-:-:S04]  /*174f0*/  IMAD.X R37, RZ, RZ, RZ, P4 ;  /* 0x000000ffff257224 */ /* 0x000fc800020e06ff */
[----:B------:R-:W-:Y:S02]  /*17500*/  IMAD.X R39, RZ, RZ, RZ, P5 ;  /* 0x000000ffff277224 */ /* 0x000fe400028e06ff */
[----:B------:R-:W-:-:S04]  /*17510*/  IMAD.WIDE.U32 R36, R5, R93, R36 ;  /* 0x0000005d05247225 */ /* 0x000fc800078e0024 */
[----:B------:R-:W-:-:S04]  /*17520*/  IMAD.WIDE.U32 R40, R48, 0x3d1, R40 ;  /* 0x000003d130287825 */ /* 0x000fc800078e0028 */
[----:B------:R-:W-:Y:S01]  /*17530*/  IMAD.WIDE.U32 R38, R7, R87, R38 ;  /* 0x0000005707267225 */ /* 0x000fe200078e0026 */
[----:B------:R-:W-:-:S03]  /*17540*/  IADD3 R43, P3, P2, R40, R43, R34 ;  /* 0x0000002b282b7210 */ /* 0x000fc60007a7e022 */
[----:B------:R-:W-:Y:S01]  /*17550*/  VIADD R40, R41, UR4 ;  /* 0x0000000429287c36 */ /* 0x000fe20008000000 */
[----:B------:R-:W-:Y:S01]  /*17560*/  IADD3 R34, P4, PT, R39, R36, RZ ;  /* 0x0000002427227210 */ /* 0x000fe20007f9e0ff */
[----:B------:R-:W-:Y:S01]  /*17570*/  IMAD.MOV.U32 R41, RZ, RZ, RZ ;  /* 0x000000ffff297224 */ /* 0x000fe200078e00ff */
[----:B------:R-:W-:Y:S01]  /*17580*/  IADD3 R56, P1, P0, R56, R35, R43 ;  /* 0x0000002338387210 */ /* 0x000fe2000783e02b */
[----:B------:R-:W-:Y:S01]  /*17590*/  VIADD R43, R37, UR5 ;  /* 0x00000005252b7c36 */ /* 0x000fe20008000000 */
[----:B------:R-:W-:Y:S01]  /*175a0*/  IADD3.X R39, PT, PT, RZ, RZ, RZ, P3, P2 ;  /* 0x000000ffff277210 */ /* 0x000fe20001fe44ff */
[----:B------:R-:W-:Y:S02]  /*175b0*/  IMAD.X R35, RZ, RZ, RZ, P4 ;  /* 0x000000ffff237224 */ /* 0x000fe400020e06ff */
[----:B------:R-:W-:-:S04]  /*175c0*/  IMAD.WIDE.U32 R40, R38, 0x3d1, R40 ;  /* 0x000003d126287825 */ /* 0x000fc800078e0028 */
[----:B------:R-:W-:Y:S01]  /*175d0*/  IMAD.WIDE.U32 R36, R6, R87, R34 ;  /* 0x0000005706247225 */ /* 0x000fe200078e0022 */
[----:B------:R-:W-:Y:S02]  /*175e0*/  IADD3 R42, P2, P3, R40, R39, R42 ;  /* 0x00000027282a7210 */ /* 0x000fe40007b5e02a */
[----:B------:R-:W-:Y:S01]  /*175f0*/  IADD3.X R39, PT, PT, RZ, RZ, RZ, P1, P0 ;  /* 0x000000ffff277210 */ /* 0x000fe20000fe04ff */
[----:B------:R-:W-:Y:S01]  /*17600*/  VIADD R34, R41, UR4 ;  /* 0x0000000429227c36 */ /* 0x000fe20008000000 */
[----:B------:R-:W-:Y:S01]  /*17610*/  IADD3 R40, P0, PT, R37, R43, RZ ;  /* 0x0000002b25287210 */ /* 0x000fe20007f1e0ff */
[----:B------:R-:W-:Y:S01]  /*17620*/  IMAD.MOV.U32 R35, RZ, RZ, RZ ;  /* 0x000000ffff237224 */ /* 0x000fe200078e00ff */
[----:B------:R-:W-:Y:S02]  /*17630*/  IADD3.X R37, PT, PT, RZ, RZ, RZ, P2, P3 ;  /* 0x000000ffff257210 */ /* 0x000fe400017e64ff */
[----:B------:R-:W-:Y:S01]  /*17640*/  IADD3 R48, P2, P3, R48, R39, R42 ;  /* 0x0000002730307210 */ /* 0x000fe20007b5e02a */
[----:B------:R-:W-:-:S04]  /*17650*/  IMAD.WIDE.U32 R34, R36, 0x3d1, R34 ;  /* 0x000003d124227825 */ /* 0x000fc800078e0022 */
[----:B------:R-:W-:Y:S01]  /*17660*/  IMAD.X R41, RZ, RZ, RZ, P0 ;  /* 0x000000ffff297224 */ /* 0x000fe200000e06ff */
[----:B------:R-:W-:Y:S02]  /*17670*/  IADD3 R44, P0, P1, R34, R37, R44 ;  /* 0x00000025222c7210 */ /* 0x000fe4000791e02c */
[----:B------:R-:W-:Y:S01]  /*17680*/  IADD3 R34, PT, PT, R35, UR4, RZ ;  /* 0x0000000423227c10 */ /* 0x000fe2000fffe0ff */
        /* <DEDUP_REMOVED lines=8> */
[----:B------:R-:W-:Y:S01]  /*17710*/  VIADD R34, R35, UR4 ;  /* 0x0000000423227c36 */ /* 0x000fe20008000000 */
[----:B------:R-:W0:Y:S01]  /*17720*/  LDC R39, c[0x3][0x4] ;  /* 0x00c00100ff277b82 */ /* 0x000e220000000800 */
[----:B------:R-:W-:Y:S01]  /*17730*/  IMAD.MOV.U32 R35, RZ, RZ, RZ ;  /* 0x000000ffff237224 */ /* 0x000fe200078e00ff */
[----:B------:R-:W-:Y:S02]  /*17740*/  IADD3 R42, P2, P3, R36, R37, R42 ;  /* 0x00000025242a7210 */ /* 0x000fe40007b5e02a */
[----:B------:R-:W-:Y:S01]  /*17750*/  IADD3.X R37, PT, PT, RZ, RZ, RZ, P0, P1 ;  /* 0x000000ffff257210 */ /* 0x000fe200007e24ff */
[----:B------:R-:W-:Y:S01]  /*17760*/  IMAD.WIDE.U32 R34, R41, 0x3d1, R34 ;  /* 0x000003d129227825 */ /* 0x000fe200078e0022 */
[----:B------:R-:W-:Y:S02]  /*17770*/  IADD3.X R83, PT, PT, RZ, RZ, RZ, P2, P3 ;  /* 0x000000ffff537210 */ /* 0x000fe400017e64ff */
[----:B------:R-:W-:Y:S01]  /*17780*/  IADD3 R52, P0, P1, R34, R37, R52 ;  /* 0x0000002522347210 */ /* 0x000fe2000791e034 */
[----:B------:R-:W-:Y:S01]  /*17790*/  VIADD R34, R35, UR4 ;  /* 0x0000000423227c36 */ /* 0x000fe20008000000 */
[----:B------:R-:W1:Y:S02]  /*177a0*/  LDC R37, c[0x3][0x8] ;  /* 0x00c00200ff257b82 */ /* 0x000e640000000800 */
[----:B------:R-:W-:-:S02]  /*177b0*/  IADD3 R83, P2, P3, R40, R83, R52 ;  /* 0x0000005328537210 */ /* 0x000fc40007b5e034 */
[----:B------:R-:W-:Y:S02]  /*177c0*/  IADD3.X R35, PT, PT, RZ, RZ, RZ, P0, P1 ;  /* 0x000000ffff237210 */ /* 0x000fe400007e24ff */
[----:B------:R-:W-:-:S04]  /*177d0*/  IADD3.X R40, PT, PT, RZ, RZ, RZ, P2, P3 ;  /* 0x000000ffff287210 */ /* 0x000fc800017e64ff */
[----:B------:R-:W-:-:S04]  /*177e0*/  IADD3 R40, P0, P1, R40, R34, R35 ;  /* 0x0000002228287210 */ /* 0x000fc8000791e023 */
[----:B------:R-:W-:Y:S02]  /*177f0*/  IADD3 R40, P2, PT, R41, R40, RZ ;  /* 0x0000002829287210 */ /* 0x000fe40007f5e0ff */
[----:B------:R-:W-:Y:S01]  /*17800*/  IADD3.X R36, PT, PT, RZ, RZ, RZ, P0, P1 ;  /* 0x000000ffff247210 */ /* 0x000fe200007e24ff */
[----:B------:R-:W2:Y:S02]  /*17810*/  LDC R41, c[0x3][0x14] ;  /* 0x00c00500ff297b82 */ /* 0x000ea40000000800 */
[----:B------:R-:W-:-:S04]  /*17820*/  IMAD.WIDE.U32 R34, R40, 0x3d1, RZ ;  /* 0x000003d128227825 */ /* 0x000fc800078e00ff */
[----:B------:R-:W-:Y:S01]  /*17830*/  IMAD.X R36, RZ, RZ, R36, P2 ;  /* 0x000000ffff247224 */ /* 0x000fe200010e0624 */
[----:B------:R-:W-:Y:S01]  /*17840*/  IADD3 R53, P0, PT, R53, R34, RZ ;  /* 0x0000002235357210 */ /* 0x000fe20007f1e0ff */
[----:B------:R-:W-:Y:S01]  /*17850*/  VIADD R35, R35, UR4 ;  /* 0x0000000423237c36 */ /* 0x000fe20008000000 */
[----:B------:R-:W3:Y:S03]  /*17860*/  LDCU UR4, c[0x3][URZ] ;  /* 0x00c00000ff0477ac */ /* 0x000ee60008000800 */
[----:B------:R-:W-:Y:S02]  /*17870*/  IMAD R35, R36, 0x3d1, R35 ;  /* 0x000003d124237824 */ /* 0x000fe400078e0223 */
[----:B------:R-:W-:-:S03]  /*17880*/  IMAD.X R34, RZ, RZ, RZ, P0 ;  /* 0x000000ffff227224 */ /* 0x000fc600000e06ff */
[----:B------:R-:W-:-:S04]  /*17890*/  IADD3 R55, PT, PT, R40, R35, RZ ;  /* 0x0000002328377210 */ /* 0x000fc80007ffe0ff */
[----:B------:R-:W-:Y:S02]  /*178a0*/  IADD3 R55, P0, P1, R55, R34, R50 ;  /* 0x0000002237377210 */ /* 0x000fe4000791e032 */
[----:B------:R-:W-:Y:S02]  /*178b0*/  CS2R R50, SRZ ;  /* 0x0000000000327805 */ /* 0x000fe4000001ff00 */
[----:B------:R-:W-:Y:S01]  /*178c0*/  IADD3.X R57, PT, PT, RZ, RZ, RZ, P0, P1 ;  /* 0x000000ffff397210 */ /* 0x000fe200007e24ff */
[----:B---3--:R-:W-:-:S03]  /*178d0*/  IMAD.U32 R34, RZ, RZ, UR4 ;  /* 0x00000004ff227e24 */ /* 0x008fc6000f8e00ff */
[----:B------:R-:W-:Y:S02]  /*178e0*/  IADD3 R57, P0, P1, R36, R57, R54 ;  /* 0x0000003924397210 */ /* 0x000fe4000791e036 */
[----:B------:R-:W3:Y:S02]  /*178f0*/  LDC R36, c[0x3][0x10] ;  /* 0x00c00400ff247b82 */ /* 0x000ee40000000800 */
[----:B------:R-:W-:-:S04]  /*17900*/  IADD3.X R35, PT, PT, RZ, RZ, RZ, P0, P1 ;  /* 0x000000ffff237210 */ /* 0x000fc800007e24ff */
[----:B------:R-:W-:-:S05]  /*17910*/  IADD3 R56, P0, PT, R35, R56, RZ ;  /* 0x0000003823387210 */ /* 0x000fca0007f1e0ff */
[----:B------:R-:W-:-:S05]  /*17920*/  IMAD.X R45, RZ, RZ, RZ, P0 ;  /* 0x000000ffff2d7224 */ /* 0x000fca00000e06ff */
[----:B------:R-:W-:Y:S02]  /*17930*/  IADD3 R45, P0, PT, R45, R48, RZ ;  /* 0x000000302d2d7210 */ /* 0x000fe40007f1e0ff */
[----:B------:R-:W-:Y:S02]  /*17940*/  CS2R R48, SRZ ;  /* 0x0000000000307805 */ /* 0x000fe4000001ff00 */
[----:B------:R-:W-:Y:S01]  /*17950*/  MOV R84, R45 ;  /* 0x0000002d00547202 */ /* 0x000fe20000000f00 */
[----:B------:R-:W-:-:S05]  /*17960*/  IMAD.X R35, RZ, RZ, RZ, P0 ;  /* 0x000000ffff237224 */ /* 0x000fca00000e06ff */
[----:B------:R-:W-:Y:S01]  /*17970*/  IADD3 R40, P0, PT, R35, R38, RZ ;  /* 0x0000002623287210 */ /* 0x000fe20007f1e0ff */
[----:B------:R-:W-:Y:S01]  /*17980*/  IMAD.MOV.U32 R35, RZ, RZ, RZ ;  /* 0x000000ffff237224 */ /* 0x000fe200078e00ff */
[----:B------:R-:W4:Y:S03]  /*17990*/  LDC R38, c[0x3][0x18] ;  /* 0x00c00600ff267b82 */ /* 0x000f260000000800 */
[----:B------:R-:W-:Y:S02]  /*179a0*/  IMAD.X R43, RZ, RZ, RZ, P0 ;  /* 0x000000ffff2b7224 */ /* 0x000fe400000e06ff */
[----:B------:R-:W-:-:S03]  /*179b0*/  IMAD.MOV.U32 R82, RZ, RZ, R40 ;  /* 0x000000ffff527224 */ /* 0x000fc600078e0028 */
[----:B------:R-:W-:-:S05]  /*179c0*/  IADD3 R43, P0, PT, R43, R42, RZ ;  /* 0x0000002a2b2b7210 */ /* 0x000fca0007f1e0ff */
[----:B------:R-:W-:Y:S02]  /*179d0*/  IMAD.X R83, RZ, RZ, R83, P0 ;  /* 0x000000ffff537224 */ /* 0x000fe400000e0653 */
[----:B------:R-:W-:-:S03]  /*179e0*/  IMAD.MOV.U32 R80, RZ, RZ, R43 ;  /* 0x000000ffff507224 */ /* 0x000fc600078e002b */
[----:B------:R-:W-:-:S13]  /*179f0*/  ISETP.GE.U32.AND P0, PT, R83, R28, PT ;  /* 0x0000001c5300720c */ /* 0x000fda0003f06070 */
[----:B0123--:R-:W-:Y:S05]  /*17a00*/  @!P0 BRA `(.L_x_293) ;  /* 0x0000000400108947 */ /* 0x00ffea0003800000 */
[----:B------:R-:W0:Y:S01]  /*17a10*/  LDC R28, c[0x3][0x1c] ;  /* 0x00c00700ff1c7b82 */ /* 0x000e220000000800 */
[----:B------:R-:W-:Y:S02]  /*17a20*/  IMAD.MOV.U32 R42, RZ, RZ, R56 ;  /* 0x000000ffff2a7224 */ /* 0x000fe400078e0038 */
[----:B------:R-:W-:Y:S02]  /*17a30*/  IMAD.MOV.U32 R44, RZ, RZ, R57 ;  /* 0x000000ffff2c7224 */ /* 0x000fe400078e0039 */
[----:B------:R-:W-:-:S07]  /*17a40*/  IMAD.MOV.U32 R46, RZ, RZ, R55 ;  /* 0x000000ffff2e7224 */ /* 0x000fce00078e0037 */
.L_x_296:
[----:B0-----:R-:W-:Y:S01]  /*17a50*/  ISETP.GT.U32.AND P0, PT, R83, R28, PT ;  /* 0x0000001c5300720c */ /* 0x001fe20003f04070 */
[----:B------:R-:W-:-:S12]  /*17a60*/  BSSY.RELIABLE B5, `(.L_x_294) ;  /* 0x0000020000057945 */ /* 0x000fd80003800100 */
[----:B------:R-:W-:Y:S05]  /*17a70*/  @P0 BRA `(.L_x_295) ;  /* 0x0000000000780947 */ /* 0x000fea0003800000 */
[----:B----4-:R-:W-:-:S13]  /*17a80*/  ISETP.GT.U32.AND P0, PT, R38, R43, PT ;  /* 0x0000002b2600720c */ /* 0x010fda0003f04070 */
        /* <DEDUP_REMOVED lines=29> */
.L_x_295:
[----:B------:R-:W-:Y:S05]  /*17c60*/  BSYNC.RELIABLE B5 ;  /* 0x0000000000057941 */ /* 0x000fea0003800100 */
.L_x_294:
        /* <DEDUP_REMOVED lines=22> */
[----:B----4-:R-:W-:-:S04]  /*17dd0*/  IADD3 R80, P0, P1, R80, -R43, -R38 ;  /* 0x8000002b50507210 */ /* 0x010fc8000791e826 */
[----:B------:R-:W-:Y:S01]  /*17de0*/  IADD3.X R40, PT, PT, RZ, -0x1, ~R50, P0, P1 ;  /* 0xffffffffff287810 */ /* 0x000fe200007e2c32 */
[----:B------:R-:W-:-:S03]  /*17df0*/  IMAD.MOV.U32 R43, RZ, RZ, R80 ;  /* 0x000000ffff2b7224 */ /* 0x000fc600078e0050 */
[----:B------:R-:W-:-:S04]  /*17e00*/  SHF.R.U32.HI R40, RZ, 0x1f, R40 ;  /* 0x0000001fff287819 */ /* 0x000fc80000011628 */
[----:B------:R-:W-:Y:S01]  /*17e10*/  IADD3 R83, PT, PT, R83, -R28, -R40 ;  /* 0x8000001c53537210 */ /* 0x000fe20007ffe828 */
[----:B------:R-:W-:-:S03]  /*17e20*/  IMAD.MOV.U32 R40, RZ, RZ, R82 ;  /* 0x000000ffff287224 */ /* 0x000fc600078e0052 */
[----:B------:R-:W-:-:S13]  /*17e30*/  ISETP.GE.U32.AND P0, PT, R83, R28, PT ;  /* 0x0000001c5300720c */ /* 0x000fda0003f06070 */
[----:B------:R-:W-:Y:S05]  /*17e40*/  @P0 BRA `(.L_x_296) ;  /* 0xfffffffc00000947 */ /* 0x000fea000383ffff */
.L_x_293:
[----:B------:R-:W-:Y:S05]  /*17e50*/  BSYNC.RECONVERGENT B4 ;  /* 0x0000000000047941 */ /* 0x000fea0003800200 */
.L_x_292:
[----:B------:R-:W-:Y:S01]  /*17e60*/  ISETP.GE.U32.AND P0, PT, R79, R28, PT ;  /* 0x0000001c4f00720c */ /* 0x000fe20003f06070 */
[----:B------:R-:W-:-:S12]  /*17e70*/  BSSY.RECONVERGENT B4, `(.L_x_297) ;  /* 0x000003c000047945 */ /* 0x000fd80003800200 */
[----:B------:R-:W-:Y:S05]  /*17e80*/  @!P0 BRA `(.L_x_298) ;  /* 0x0000000000e88947 */ /* 0x000fea0003800000 */
[----:B------:R-:W0:Y:S02]  /*17e90*/  LDC R28, c[0x3][0x1c] ;  /* 0x00c00700ff1c7b82 */ /* 0x000e240000000800 */
.L_x_301:
[----:B0-----:R-:W-:Y:S01]  /*17ea0*/  ISETP.GT.U32.AND P0, PT, R79, R28, PT ;  /* 0x0000001c4f00720c */ /* 0x001fe20003f04070 */
[----:B------:R-:W-:-:S12]  /*17eb0*/  BSSY.RELIABLE B5, `(.L_x_299) ;  /* 0x000001f000057945 */ /* 0x000fd80003800100 */
[----:B------:R-:W-:Y:S05]  /*17ec0*/  @P0 BRA `(.L_x_300) ;  /* 0x0000000000740947 */ /* 0x000fea0003800000 */
[----:B----4-:R-:W-:-:S13]  /*17ed0*/  ISETP.GE.U32.AND P0, PT, R77, R38, PT ;  /* 0x000000264d00720c */ /* 0x010fda0003f06070 */
        /* <DEDUP_REMOVED lines=28> */
.L_x_300:
[----:B------:R-:W-:Y:S05]  /*180a0*/  BSYNC.RELIABLE B5 ;  /* 0x0000000000057941 */ /* 0x000fea0003800100 */
.L_x_299:
        /* <DEDUP_REMOVED lines=18> */
[----:B----4-:R-:W-:-:S04]  /*181d0*/  IADD3 R77, P0, P1, R77, -R40, -R38 ;  /* 0x800000284d4d7210 */ /* 0x010fc8000791e826 */
[----:B------:R-:W-:-:S04]  /*181e0*/  IADD3.X R40, PT, PT, RZ, -0x1, ~R50, P0, P1 ;  /* 0xffffffffff287810 */ /* 0x000fc800007e2c32 */
[----:B------:R-:W-:-:S04]  /*181f0*/  SHF.R.U32.HI R40, RZ, 0x1f, R40 ;  /* 0x0000001fff287819 */ /* 0x000fc80000011628 */
[----:B------:R-:W-:-:S04]  /*18200*/  IADD3 R79, PT, PT, R79, -R28, -R40 ;  /* 0x8000001c4f4f7210 */ /* 0x000fc80007ffe828 */
[----:B------:R-:W-:-:S13]  /*18210*/  ISETP.GE.U32.AND P0, PT, R79, R28, PT ;  /* 0x0000001c4f00720c */ /* 0x000fda0003f06070 */
[----:B------:R-:W-:Y:S05]  /*18220*/  @P0 BRA `(.L_x_301) ;  /* 0xfffffffc001c0947 */ /* 0x000fea000383ffff */
.L_x_298:
[----:B------:R-:W-:Y:S05]  /*18230*/  BSYNC.RECONVERGENT B4 ;  /* 0x0000000000047941 */ /* 0x000fea0003800200 */
.L_x_297:
[-C--:B------:R-:W-:Y:S01]  /*18240*/  IMAD.WIDE.U32 R90, R61, R4.reuse, RZ ;  /* 0x000000043d5a7225 */ /* 0x080fe200078e00ff */
[----:B------:R-:W-:Y:S01]  /*18250*/  UMOV UR4, URZ ;  /* 0x000000ff00047c82 */ /* 0x000fe20008000000 */
[----:B------:R-:W-:Y:S02]  /*18260*/  BSSY.RECONVERGENT B4, `(.L_x_302) ;  /* 0x000014a000047945 */ /* 0x000fe40003800200 */
[----:B------:R-:W-:Y:S02]  /*18270*/  IMAD.MOV.U32 R88, RZ, RZ, R91 ;  /* 0x000000ffff587224 */ /* 0x000fe400078e005b */
[----:B------:R-:W-:Y:S02]  /*18280*/  IMAD.MOV.U32 R89, RZ, RZ, RZ ;  /* 0x000000ffff597224 */ /* 0x000fe400078e00ff */
[----:B------:R-:W-:Y:S02]  /*18290*/  IMAD.MOV.U32 R37, RZ, RZ, RZ ;  /* 0x000000ffff257224 */ /* 0x000fe400078e00ff */
[----:B------:R-:W-:-:S05]  /*182a0*/  IMAD.WIDE.U32 R88, R60, R4, R88 ;  /* 0x000000043c587225 */ /* 0x000fca00078e0058 */
[----:B------:R-:W-:Y:S01]  /*182b0*/  MOV R36, R89 ;  /* 0x0000005900247202 */ /* 0x000fe20000000f00 */
[----:B------:R-:W-:-:S04]  /*182c0*/  IMAD.MOV.U32 R89, RZ, RZ, RZ ;  /* 0x000000ffff597224 */ /* 0x000fc800078e00ff */
        /* <DEDUP_REMOVED lines=10> */
[----:B------:R-:W-:Y:S02]  /*18370*/  HFMA2 R37, -RZ, RZ, 0, 0 ;  /* 0x00000000ff257431 */ /* 0x000fe400000001ff */
[----:B------:R-:W-:Y:S02]  /*18380*/  IMAD.MOV.U32 R87, RZ, RZ, RZ ;  /* 0x000000ffff577224 */ /* 0x000fe400078e00ff */
[----:B------:R-:W-:Y:S02]  /*18390*/  IMAD.X R51, RZ, RZ, RZ, P0 ;  /* 0x000000ffff337224 */ /* 0x000fe400000e06ff */
[----:B------:R-:W-:-:S04]  /*183a0*/  IMAD.WIDE.U32 R86, R61, R18, R86 ;  /* 0x000000123d567225 */ /* 0x000fc800078e0056 */
[----:B------:R-:W-:-:S04]  /*183b0*/  IMAD.WIDE.U32 R50, R72, R19, R50 ;  /* 0x0000001348327225 */ /* 0x000fc800078e0032 */
[----:B------:R-:W-:Y:S01]  /*183c0*/  IMAD.WIDE.U32 R36, R75, R4, R36 ;  /* 0x000000044b247225 */ /* 0x000fe200078e0024 */
[----:B------:R-:W-:Y:S02]  /*183d0*/  IADD3 R50, P1, PT, R50, R87, RZ ;  /* 0x0000005732327210 */ /* 0x000fe40007f3e0ff */
[----:B------:R-:W-:Y:S01]  /*183e0*/  IADD3 R48, P0, PT, R36, R51, RZ ;  /* 0x0000003324307210 */ /* 0x000fe20007f1e0ff */
[----:B------:R-:W-:Y:S02]  /*183f0*/  IMAD.MOV.U32 R36, RZ, RZ, R37 ;  /* 0x000000ffff247224 */ /* 0x000fe400078e0025 */
[----:B------:R-:W-:Y:S02]  /*18400*/  IMAD.X R51, RZ, RZ, RZ, P1 ;  /* 0x000000ffff337224 */ /* 0x000fe400008e06ff */
[----:B------:R-:W-:Y:S02]  /*18410*/  IMAD.X R49, RZ, RZ, RZ, P0 ;  /* 0x000000ffff317224 */ /* 0x000fe400000e06ff */
[----:B------:R-:W-:-:S02]  /*18420*/  IMAD.MOV.U32 R37, RZ, RZ, RZ ;  /* 0x000000ffff257224 */ /* 0x000fc400078e00ff */
        /* <DEDUP_REMOVED lines=57> */
[----:B------:R-:W-:-:S04]  /*187c0*/  IMAD.WIDE.U32 R34, R75, R17, R34 ;  /* 0x000000114b227225 */ /* 0x000fc800078e0022 */
[----:B------:R-:W-:Y:S01]  /*187d0*/  IMAD.WIDE.U32 R42, R72, R16, R42 ;  /* 0x00000010482a7225 */ /* 0x000fe200078e002a */
[----:B----4-:R-:W-:Y:S02]  /*187e0*/  IADD3 R38, P1, PT, R40, R35, RZ ;  /* 0x0000002328267210 */ /* 0x010fe40007f3e0ff */
[----:B------:R-:W-:Y:S01]  /*187f0*/  IADD3 R40, P0, PT, R37, R41, RZ ;  /* 0x0000002925287210 */ /* 0x000fe20007f1e0ff */
        /* <DEDUP_REMOVED lines=18> */
[----:B------:R-:W-:-:S04]  /*18920*/  IMAD.WIDE.U32 R36, R75, R16, R36 ;  /* 0x000000104b247225 */ /* 0x000fc800078e0024 */
[----:B------:R-:W-:-:S04]  /*18930*/  IMAD.WIDE.U32 R34, R72, R15, R34 ;  /* 0x0000000f48227225 */ /* 0x000fc800078e0022 */
[----:B------:R-:W-:Y:S01]  /*18940*/  IMAD.X R39, RZ, RZ, RZ, P0 ;  /* 0x000000ffff277224 */ /* 0x000fe200000e06ff */
[----:B------:R-:W-:Y:S02]  /*18950*/  IADD3 R44, P2, PT, R36, R35, RZ ;  /* 0x00000023242c7210 */ /* 0x000fe40007f5e0ff */
[----:B------:R-:W-:Y:S01]  /*18960*/  IADD3 R34, P3, PT, R34, R43, RZ ;  /* 0x0000002b22227210 */ /* 0x000fe20007f7e0ff */
[----:B------:R-:W-:-:S04]  /*18970*/  IMAD.WIDE.U32 R38, R77, R17, R38 ;  /* 0x000000114d267225 */ /* 0x000fc800078e0026 */
[----:B------:R-:W-:Y:S01]  /*18980*/  IMAD.X R45, RZ, RZ, RZ, P2 ;  /* 0x000000ffff2d7224 */ /* 0x000fe200010e06ff */
[----:B------:R-:W-:Y:S01]  /*18990*/  IADD3 R40, P0, PT, R41, R39, RZ ;  /* 0x0000002729287210 */ /* 0x000fe20007f1e0ff */
[----:B------:R-:W-:Y:S01]  /*189a0*/  IMAD.X R35, RZ, RZ, RZ, P3 ;  /* 0x000000ffff237224 */ /* 0x000fe200018e06ff */
[----:B------:R-:W-:Y:S01]  /*189b0*/  IADD3 R38, P1, PT, R38, R37, RZ ;  /* 0x0000002526267210 */ /* 0x000fe20007f3e0ff */
[----:B------:R-:W-:-:S03]  /*189c0*/  IMAD.WIDE.U32 R44, R74, R15, R44 ;  /* 0x0000000f4a2c7225 */ /* 0x000fc600078e002c */
[----:B------:R-:W-:Y:S01]  /*189d0*/  IADD3.X R39, PT, PT, RZ, RZ, RZ, P1, !PT ;  /* 0x000000ffff277210 */ /* 0x000fe20000ffe4ff */
[----:B------:R-:W-:-:S04]  /*189e0*/  IMAD.WIDE.U32 R34, R60, R14, R34 ;  /* 0x0000000e3c227225 */ /* 0x000fc800078e0022 */
[----:B------:R-:W-:Y:S01]  /*189f0*/  IMAD.X R41, RZ, RZ, RZ, P0 ;  /* 0x000000ffff297224 */ /* 0x000fe200000e06ff */
[----:B------:R-:W-:Y:S01]  /*18a00*/  IADD3 R36, P0, PT, R44, R35, RZ ;  /* 0x000000232c247210 */ /* 0x000fe20007f1e0ff */
[----:B------:R-:W-:-:S04]  /*18a10*/  IMAD.WIDE.U32 R38, R76, R16, R38 ;  /* 0x000000104c267225 */ /* 0x000fc800078e0026 */
[----:B------:R-:W-:Y:S01]  /*18a20*/  IMAD.WIDE.U32 R40, R79, R17, R40 ;  /* 0x000000114f287225 */ /* 0x000fe200078e0028 */
[----:B------:R-:W-:-:S03]  /*18a30*/  IADD3 R44, P1, PT, R38, R45, RZ ;  /* 0x0000002d262c7210 */ /* 0x000fc60007f3e0ff */
[----:B------:R-:W-:Y:S02]  /*18a40*/  IMAD.MOV.U32 R35, RZ, RZ, RZ ;  /* 0x000000ffff237224 */ /* 0x000fe400078e00ff */
[----:B------:R-:W-:Y:S01]  /*18a50*/  IMAD.X R37, RZ, RZ, RZ, P0 ;  /* 0x000000ffff257224 */ /* 0x000fe200000e06ff */
[----:B------:R-:W-:Y:S01]  /*18a60*/  IADD3 R92, P0, PT, R40, R39, RZ ;  /* 0x00000027285c7210 */ /* 0x000fe20007f1e0ff */
[----:B------:R-:W-:-:S04]  /*18a70*/  IMAD.WIDE.U32 R34, R61, R13, R34 ;  /* 0x0000000d3d227225 */ /* 0x000fc800078e0022 */
[----:B------:R-:W-:-:S04]  /*18a80*/  IMAD.WIDE.U32 R36, R72, R14, R36 ;  /* 0x0000000e48247225 */ /* 0x000fc800078e0024 */
[----:B------:R-:W-:Y:S01]  /*18a90*/  IMAD.X R93, RZ, RZ, RZ, P0 ;  /* 0x000000ffff5d7224 */ /* 0x000fe200000e06ff */
[----:B------:R-:W-:Y:S01]  /*18aa0*/  IADD3 R38, P2, PT, R36, R35, RZ ;  /* 0x0000002324267210 */ /* 0x000fe20007f5e0ff */
[----:B------:R-:W-:Y:S02]  /*18ab0*/  IMAD.X R45, RZ, RZ, RZ, P1 ;  /* 0x000000ffff2d7224 */ /* 0x000fe400008e06ff */
[----:B------:R-:W-:-:S04]  /*18ac0*/  IMAD.WIDE.U32 R92, R77, R16, R92 ;  /* 0x000000104d5c7225 */ /* 0x000fc800078e005c */
[----:B------:R-:W-:Y:S01]  /*18ad0*/  IMAD.WIDE.U32 R44, R75, R15, R44 ;  /* 0x0000000f4b2c7225 */ /* 0x000fe200078e002c */
[----:B------:R-:W-:-:S03]  /*18ae0*/  IADD3 R40, P1, PT, R41, R93, RZ ;  /* 0x0000005d29287210 */ /* 0x000fc60007f3e0ff */
[----:B------:R-:W-:Y:S01]  /*18af0*/  IMAD.X R39, RZ, RZ, RZ, P2 ;  /* 0x000000ffff277224 */ /* 0x000fe200010e06ff */
[----:B------:R-:W-:Y:S01]  /*18b00*/  IADD3 R92, P2, PT, R92, R45, RZ ;  /* 0x0000002d5c5c7210 */ /* 0x000fe20007f5e0ff */
[----:B------:R-:W-:Y:S01]  /*18b10*/  IMAD.X R41, RZ, RZ, RZ, P1 ;  /* 0x000000ffff297224 */ /* 0x000fe200008e06ff */
[----:B------:R-:W-:Y:S01]  /*18b20*/  IADD3 R44, P3, PT, R44, R37, RZ ;  /* 0x000000252c2c7210 */ /* 0x000fe20007f7e0ff */
[----:B------:R-:W-:Y:S01]  /*18b30*/  IMAD.WIDE.U32 R38, R60, R13, R38 ;  /* 0x0000000d3c267225 */ /* 0x000fe200078e0026 */
[----:B------:R-:W-:-:S03]  /*18b40*/  IADD3.X R93, PT, PT, RZ, RZ, RZ, P2, !PT ;  /* 0x000000ffff5d7210 */ /* 0x000fc600017fe4ff */
[----:B------:R-:W-:Y:S02]  /*18b50*/  IMAD.X R45, RZ, RZ, RZ, P3 ;  /* 0x000000ffff2d7224 */ /* 0x000fe400018e06ff */
[----:B------:R-:W-:-:S04]  /*18b60*/  IMAD.WIDE.U32 R36, R38, 0x3d1, RZ ;  /* 0x000003d126247825 */ /* 0x000fc800078e00ff */
[----:B------:R-:W-:-:S04]  /*18b70*/  IMAD.WIDE.U32 R44, R74, R14, R44 ;  /* 0x0000000e4a2c7225 */ /* 0x000fc800078e002c */
[----:B------:R-:W-:Y:S01]  /*18b80*/  IMAD.WIDE.U32 R92, R76, R15, R92 ;  /* 0x0000000f4c5c7225 */ /* 0x000fe200078e005c */
[----:B------:R-:W-:-:S03]  /*18b90*/  IADD3 R44, P3, PT, R44, R39, RZ ;  /* 0x000000272c2c7210 */ /* 0x000fc60007f7e0ff */
[----:B------:R-:W-:-:S04]  /*18ba0*/  IMAD.WIDE.U32 R40, R79, R16, R40 ;  /* 0x000000104f287225 */ /* 0x000fc800078e0028 */
[----:B------:R-:W-:Y:S01]  /*18bb0*/  IMAD.IADD R35, R90, 0x1, R36 ;  /* 0x000000015a237824 */ /* 0x000fe200078e0224 */
[----:B------:R-:W-:Y:S01]  /*18bc0*/  IADD3 R36, P2, PT, R92, R45, RZ ;  /* 0x0000002d5c247210 */ /* 0x000fe20007f5e0ff */
[----:B------:R-:W-:Y:S01]  /*18bd0*/  IMAD.X R45, RZ, RZ, RZ, P3 ;  /* 0x000000ffff2d7224 */ /* 0x000fe200018e06ff */
[----:B------:R-:W-:Y:S01]  /*18be0*/  IADD3 R92, P1, PT, R40, R93, RZ ;  /* 0x0000005d285c7210 */ /* 0x000fe20007f3e0ff */
[----:B------:R-:W-:Y:S01]  /*18bf0*/  VIADD R40, R37, UR4 ;  /* 0x0000000425287c36 */ /* 0x000fe20008000000 */
[----:B------:R-:W-:Y:S01]  /*18c00*/  ISETP.GE.U32.AND P0, PT, R35, R90, PT ;  /* 0x0000005a2300720c */ /* 0x000fe20003f06070 */
[----:B------:R-:W-:Y:S02]  /*18c10*/  IMAD.X R37, RZ, RZ, RZ, P2 ;  /* 0x000000ffff257224 */ /* 0x000fe400010e06ff */
[----:B------:R-:W-:Y:S01]  /*18c20*/  IMAD.X R93, RZ, RZ, RZ, P1 ;  /* 0x000000ffff5d7224 */ /* 0x000fe200008e06ff */
[----:B------:R-:W-:Y:S01]  /*18c30*/  SEL R89, RZ, 0x1, P0 ;  /* 0x00000001ff597807 */ /* 0x000fe20000000000 */
[----:B------:R-:W-:-:S04]  /*18c40*/  IMAD.WIDE.U32 R36, R75, R14, R36 ;  /* 0x0000000e4b247225 */ /* 0x000fc800078e0024 */
[----:B------:R-:W-:-:S04]  /*18c50*/  IMAD.WIDE.U32 R92, R77, R15, R92 ;  /* 0x0000000f4d5c7225 */ /* 0x000fc800078e005c */
[----:B------:R-:W-:Y:S01]  /*18c60*/  IMAD.WIDE.U32 R44, R72, R13, R44 ;  /* 0x0000000d482c7225 */ /* 0x000fe200078e002c */
[----:B------:R-:W-:Y:S02]  /*18c70*/  IADD3 R60, P2, PT, R41, R93, RZ ;  /* 0x0000005d293c7210 */ /* 0x000fe40007f5e0ff */
[----:B------:R-:W-:Y:S01]  /*18c80*/  IADD3 R92, P3, PT, R92, R37, RZ ;  /* 0x000000255c5c7210 */ /* 0x000fe20007f7e0ff */
[----:B------:R-:W-:Y:S01]  /*18c90*/  IMAD.MOV.U32 R41, RZ, RZ, RZ ;  /* 0x000000ffff297224 */ /* 0x000fe200078e00ff */
[----:B------:R-:W-:Y:S01]  /*18ca0*/  IADD3 R36, P1, PT, R36, R45, RZ ;  /* 0x0000002d24247210 */ /* 0x000fe20007f3e0ff */
[----:B------:R-:W-:Y:S01]  /*18cb0*/  IMAD.X R61, RZ, RZ, RZ, P2 ;  /* 0x000000ffff3d7224 */ /* 0x000fe200010e06ff */
[----:B------:R-:W-:Y:S01]  /*18cc0*/  IADD3.X R93, PT, PT, RZ, RZ, RZ, P3, !PT ;  /* 0x000000ffff5d7210 */ /* 0x000fe20001ffe4ff */
[----:B------:R-:W-:-:S04]  /*18cd0*/  IMAD.WIDE.U32 R40, R44, 0x3d1, R40 ;  /* 0x000003d12c287825 */ /* 0x000fc800078e0028 */
[----:B------:R-:W-:Y:S01]  /*18ce0*/  IMAD.X R37, RZ, RZ, RZ, P1 ;  /* 0x000000ffff257224 */ /* 0x000fe200008e06ff */
[----:B------:R-:W-:Y:S01]  /*18cf0*/  IADD3 R89, P1, P0, R40, R88, R89 ;  /* 0x0000005828597210 */ /* 0x000fe2000783e059 */
[----:B------:R-:W-:-:S04]  /*18d00*/  IMAD.WIDE.U32 R60, R79, R15, R60 ;  /* 0x0000000f4f3c7225 */ /* 0x000fc800078e003c */
[----:B------:R-:W-:-:S04]  /*18d10*/  IMAD.WIDE.U32 R92, R76, R14, R92 ;  /* 0x0000000e4c5c7225 */ /* 0x000fc800078e005c */
[----:B------:R-:W-:Y:S01]  /*18d20*/  IMAD.WIDE.U32 R36, R74, R13, R36 ;  /* 0x0000000d4a247225 */ /* 0x000fe200078e0024 */
[----:B------:R-:W-:-:S03]  /*18d30*/  IADD3 R40, P2, PT, R60, R93, RZ ;  /* 0x0000005d3c287210 */ /* 0x000fc60007f5e0ff */
[----:B------:R-:W-:Y:S01]  /*18d40*/  VIADD R60, R41, UR4 ;  /* 0x00000004293c7c36 */ /* 0x000fe20008000000 */
[----:B------:R-:W-:Y:S01]  /*18d50*/  IADD3 R92, P3, PT, R92, R37, RZ ;  /* 0x000000255c5c7210 */ /* 0x000fe20007f7e0ff */
[----:B------:R-:W-:Y:S01]  /*18d60*/  IMAD.X R41, RZ, RZ, RZ, P2 ;  /* 0x000000ffff297224 */ /* 0x000fe200010e06ff */
[----:B------:R-:W-:Y:S01]  /*18d70*/  IADD3.X R37, PT, PT, RZ, RZ, RZ, P1, P0 ;  /* 0x000000ffff257210 */ /* 0x000fe20000fe04ff */
[----:B------:R-:W-:Y:S02]  /*18d80*/  IMAD.IADD R74, R38, 0x1, R89 ;  /* 0x00000001264a7824 */ /* 0x000fe400078e0259 */
[----:B------:R-:W-:Y:S02]  /*18d90*/  IMAD.X R93, RZ, RZ, RZ, P3 ;  /* 0x000000ffff5d7224 */ /* 0x000fe400018e06ff */
[----:B------:R-:W-:Y:S01]  /*18da0*/  IMAD.WIDE.U32 R40, R77, R14, R40 ;  /* 0x0000000e4d287225 */ /* 0x000fe200078e0028 */
[----:B------:R-:W-:-:S03]  /*18db0*/  ISETP.GE.U32.AND P3, PT, R74, R89, PT ;  /* 0x000000594a00720c */ /* 0x000fc60003f66070 */
[----:B------:R-:W-:Y:S01]  /*18dc0*/  IMAD.WIDE.U32 R92, R75, R13, R92 ;  /* 0x0000000d4b5c7225 */ /* 0x000fe200078e005c */
[----:B------:R-:W-:Y:S02]  /*18dd0*/  IADD3 R38, P2, PT, R61, R41, RZ ;  /* 0x000000293d267210 */ /* 0x000fe40007f5e0ff */
[----:B------:R-:W-:Y:S01]  /*18de0*/  SEL R75, RZ, 0x1, P3 ;  /* 0x00000001ff4b7807 */ /* 0x000fe20001800000 */
[----:B------:R-:W-:Y:S01]  /*18df0*/  IMAD.MOV.U32 R61, RZ, RZ, RZ ;  /* 0x000000ffff3d7224 */ /* 0x000fe200078e00ff */
[----:B------:R-:W-:Y:S01]  /*18e00*/  IADD3 R40, P4, PT, R40, R93, RZ ;  /* 0x0000005d28287210 */ /* 0x000fe20007f9e0ff */
[----:B------:R-:W-:Y:S02]  /*18e10*/  IMAD.X R39, RZ, RZ, RZ, P2 ;  /* 0x000000ffff277224 */ /* 0x000fe400010e06ff */
[----:B------:R-:W-:-:S04]  /*18e20*/  IMAD.WIDE.U32 R60, R36, 0x3d1, R60 ;  /* 0x000003d1243c7825 */ /* 0x000fc800078e003c */
[----:B------:R-:W-:Y:S01]  /*18e30*/  IMAD.X R41, RZ, RZ, RZ, P4 ;  /* 0x000000ffff297224 */ /* 0x000fe200020e06ff */
[----:B------:R-:W-:Y:S01]  /*18e40*/  IADD3 R86, P0, P1, R60, R37, R86 ;  /* 0x000000253c567210 */ /* 0x000fe2000791e056 */
[----:B------:R-:W-:Y:S01]  /*18e50*/  IMAD.WIDE.U32 R38, R79, R14, R38 ;  /* 0x0000000e4f267225 */ /* 0x000fe200078e0026 */
[----:B------:R-:W-:Y:S02]  /*18e60*/  IADD3 R60, PT, PT, R61, UR4, RZ ;  /* 0x000000043d3c7c10 */ /* 0x000fe4000fffe0ff */
[----:B------:R-:W-:Y:S01]  /*18e70*/  IADD3 R75, P3, P2, R44, R86, R75 ;  /* 0x000000562c4b7210 */ /* 0x000fe20007a7e04b */
[----:B------:R-:W-:Y:S01]  /*18e80*/  IMAD.WIDE.U32 R40, R76, R13, R40 ;  /* 0x0000000d4c287225 */ /* 0x000fe200078e0028 */
[----:B------:R-:W-:-:S03]  /*18e90*/  IADD3.X R37, PT, PT, RZ, RZ, RZ, P0, P1 ;  /* 0x000000ffff257210 */ /* 0x000fc600007e24ff */
[----:B------:R-:W-:Y:S01]  /*18ea0*/  IMAD.MOV.U32 R61, RZ, RZ, RZ ;  /* 0x000000ffff3d7224 */ /* 0x000fe200078e00ff */
        /* <DEDUP_REMOVED lines=16> */
[----:B------:R-:W-:-:S02]  /*18fb0*/  IADD3.X R41, PT, PT, RZ, RZ, RZ, P1, P2 ;  /* 0x000000ffff297210 */ /* 0x000fc40000fe44ff */
        /* <DEDUP_REMOVED lines=48> */
[----:B------:R-:W0:Y:S02]  /*192c0*/  LDC R28, c[0x3][0x1c] ;  /* 0x00c00700ff1c7b82 */ /* 0x000e240000000800 */
.L_x_306:
[----:B0-----:R-:W-:Y:S01]  /*192d0*/  ISETP.GT.U32.AND P0, PT, R81, R28, PT ;  /* 0x0000001c5100720c */ /* 0x001fe20003f04070 */
[----:B------:R-:W-:-:S12]  /*192e0*/  BSSY.RELIABLE B5, `(.L_x_304) ;  /* 0x0000024000057945 */ /* 0x000fd80003800100 */
[----:B------:R-:W-:Y:S05]  /*192f0*/  @P0 BRA `(.L_x_305) ;  /* 0x0000000000880947 */ /* 0x000fea0003800000 */
[----:B------:R-:W0:Y:S02]  /*19300*/  LDC R34, c[0x3][0x18] ;  /* 0x00c00600ff227b82 */ /* 0x000e240000000800 */
[----:B0-----:R-:W-:-:S13]  /*19310*/  ISETP.LT.U32.AND P0, PT, R79, R34, PT ;  /* 0x000000224f00720c */ /* 0x001fda0003f01070 */
[----:B------:R-:W-:Y:S05]  /*19320*/  @P0 BREAK.RELIABLE B5 ;  /* 0x0000000000050942 */ /* 0x000fea0003800100 */
[----:B------:R-:W-:Y:S05]  /*19330*/  @P0 BRA `(.L_x_303) ;  /* 0x0000000000f00947 */ /* 0x000fea0003800000 */
[----:B------:R-:W-:-:S13]  /*19340*/  ISETP.LE.U32.AND P0, PT, R79, R34, PT ;  /* 0x000000224f00720c */ /* 0x000fda0003f03070 */
[----:B------:R-:W-:Y:S05]  /*19350*/  @!P0 BRA `(.L_x_305) ;  /* 0x0000000000708947 */ /* 0x000fea0003800000 */
        /* <DEDUP_REMOVED lines=21> */
[----:B------:R-:W0:Y:S01]  /*194b0*/  LDCU.64 UR4, c[0x3][URZ] ;  /* 0x00c00000ff0477ac */ /* 0x000e220008000a00 */
[----:B------:R-:W-:Y:S02]  /*194c0*/  ISETP.LE.U32.AND P1, PT, R75, R34, PT ;  /* 0x000000224b00720c */ /* 0x000fe40003f23070 */
[----:B0-----:R-:W-:-:S04]  /*194d0*/  ISETP.LT.U32.AND P0, PT, R72, UR4, PT ;  /* 0x0000000448007c0c */ /* 0x001fc8000bf01070 */
[----:B------:R-:W-:-:S04]  /*194e0*/  ISETP.LE.U32.AND P0, PT, R74, UR5, P0 ;  /* 0x000000054a007c0c */ /* 0x000fc80008703070 */
[----:B------:R-:W-:-:S13]  /*194f0*/  ISETP.LT.U32.OR P0, PT, R74, UR5, P0 ;  /* 0x000000054a007c0c */ /* 0x000fda0008701470 */
[----:B------:R-:W-:Y:S05]  /*19500*/  @P0 BREAK.RELIABLE P1, B5 ;  /* 0x0000000000050942 */ /* 0x000fea0000800100 */
[----:B------:R-:W-:Y:S05]  /*19510*/  @P0 BRA P1, `(.L_x_303) ;  /* 0x0000000000780947 */ /* 0x000fea0000800000 */
.L_x_305:
[----:B------:R-:W-:Y:S05]  /*19520*/  BSYNC.RELIABLE B5 ;  /* 0x0000000000057941 */ /* 0x000fea0003800100 */
.L_x_304:
[----:B------:R-:W0:Y:S01]  /*19530*/  LDCU.64 UR4, c[0x3][URZ] ;  /* 0x00c00000ff0477ac */ /* 0x000e220008000a00 */
[----:B------:R-:W-:Y:S01]  /*19540*/  IMAD.MOV.U32 R36, RZ, RZ, -0x1 ;  /* 0xffffffffff247424 */ /* 0x000fe200078e00ff */
[----:B0-----:R-:W-:Y:S01]  /*19550*/  IADD3 R72, P0, PT, R72, -UR4, RZ ;  /* 0x8000000448487c10 */ /* 0x001fe2000ff1e0ff */
[----:B------:R-:W0:Y:S04]  /*19560*/  LDCU UR4, c[0x3][0x8] ;  /* 0x00c00100ff0477ac */ /* 0x000e280008000800 */
[----:B------:R-:W-:-:S05]  /*19570*/  IMAD.X R35, RZ, RZ, -0x1, P0 ;  /* 0xffffffffff237424 */ /* 0x000fca00000e06ff */
[----:B------:R-:W-:-:S04]  /*19580*/  SHF.R.U32.HI R35, RZ, 0x1f, R35 ;  /* 0x0000001fff237819 */ /* 0x000fc80000011623 */
[----:B------:R-:W-:-:S04]  /*19590*/  IADD3 R74, P0, P1, R74, -UR5, -R35 ;  /* 0x800000054a4a7c10 */ /* 0x000fc8000f91e823 */
[----:B------:R-:W-:-:S04]  /*195a0*/  IADD3.X R34, PT, PT, RZ, -0x1, R36, P0, P1 ;  /* 0xffffffffff227810 */ /* 0x000fc800007e2424 */
[----:B------:R-:W-:-:S04]  /*195b0*/  SHF.R.U32.HI R34, RZ, 0x1f, R34 ;  /* 0x0000001fff227819 */ /* 0x000fc80000011622 */
[----:B0-----:R-:W-:Y:S01]  /*195c0*/  IADD3 R75, P0, P1, R75, -UR4, -R34 ;  /* 0x800000044b4b7c10 */ /* 0x001fe2000f91e822 */
[----:B------:R-:W0:Y:S03]  /*195d0*/  LDCU.64 UR4, c[0x3][0x10] ;  /* 0x00c00200ff0477ac */ /* 0x000e260008000a00 */
[----:B------:R-:W-:-:S04]  /*195e0*/  IADD3.X R34, PT, PT, RZ, -0x1, R36, P0, P1 ;  /* 0xffffffffff227810 */ /* 0x000fc800007e2424 */
[----:B------:R-:W-:-:S04]  /*195f0*/  SHF.R.U32.HI R34, RZ, 0x1f, R34 ;  /* 0x0000001fff227819 */ /* 0x000fc80000011622 */
[----:B------:R-:W-:-:S04]  /*19600*/  IADD3 R76, P0, P1, R76, -R34, -R59 ;  /* 0x800000224c4c7210 */ /* 0x000fc8000791e83b */
[----:B------:R-:W-:-:S04]  /*19610*/  IADD3.X R34, PT, PT, RZ, -0x1, ~R58, P0, P1 ;  /* 0xffffffffff227810 */ /* 0x000fc800007e2c3a */
[----:B------:R-:W-:-:S04]  /*19620*/  SHF.R.U32.HI R34, RZ, 0x1f, R34 ;  /* 0x0000001fff227819 */ /* 0x000fc80000011622 */
[----:B0-----:R-:W-:Y:S01]  /*19630*/  IADD3 R77, P0, P1, R77, -UR4, -R34 ;  /* 0x800000044d4d7c10 */ /* 0x001fe2000f91e822 */
[----:B------:R-:W0:Y:S03]  /*19640*/  LDCU UR4, c[0x3][0x18] ;  /* 0x00c00300ff0477ac */ /* 0x000e260008000800 */
[----:B------:R-:W-:-:S04]  /*19650*/  IADD3.X R35, PT, PT, RZ, -0x1, R36, P0, P1 ;  /* 0xffffffffff237810 */ /* 0x000fc800007e2424 */
[----:B------:R-:W-:-:S04]  /*19660*/  SHF.R.U32.HI R35, RZ, 0x1f, R35 ;  /* 0x0000001fff237819 */ /* 0x000fc80000011623 */
[----:B------:R-:W-:-:S04]  /*19670*/  IADD3 R78, P0, P1, R78, -UR5, -R35 ;  /* 0x800000054e4e7c10 */ /* 0x000fc8000f91e823 */
[----:B------:R-:W-:-:S04]  /*19680*/  IADD3.X R34, PT, PT, RZ, -0x1, R36, P0, P1 ;  /* 0xffffffffff227810 */ /* 0x000fc800007e2424 */
[----:B------:R-:W-:-:S04]  /*19690*/  SHF.R.U32.HI R34, RZ, 0x1f, R34 ;  /* 0x0000001fff227819 */ /* 0x000fc80000011622 */
[----:B0-----:R-:W-:-:S04]  /*196a0*/  IADD3 R79, P0, P1, R79, -UR4, -R34 ;  /* 0x800000044f4f7c10 */ /* 0x001fc8000f91e822 */
[----:B------:R-:W-:-:S04]  /*196b0*/  IADD3.X R34, PT, PT, RZ, -0x1, R36, P0, P1 ;  /* 0xffffffffff227810 */ /* 0x000fc800007e2424 */
[----:B------:R-:W-:-:S04]  /*196c0*/  SHF.R.U32.HI R34, RZ, 0x1f, R34 ;  /* 0x0000001fff227819 */ /* 0x000fc80000011622 */
[----:B------:R-:W-:-:S04]  /*196d0*/  IADD3 R81, PT, PT, R81, -R28, -R34 ;  /* 0x8000001c51517210 */ /* 0x000fc80007ffe822 */
[----:B------:R-:W-:-:S13]  /*196e0*/  ISETP.GE.U32.AND P0, PT, R81, R28, PT ;  /* 0x0000001c5100720c */ /* 0x000fda0003f06070 */
[----:B------:R-:W-:Y:S05]  /*196f0*/  @P0 BRA `(.L_x_306) ;  /* 0xfffffff800f40947 */ /* 0x000fea000383ffff */
.L_x_303:
[----:B------:R-:W-:Y:S05]  /*19700*/  BSYNC.RECONVERGENT B4 ;  /* 0x0000000000047941 */ /* 0x000fea0003800200 */
.L_x_302:
        /* <DEDUP_REMOVED lines=10> */
[----:B------:R-:W-:Y:S01]  /*197b0*/  UMOV UR10, URZ ;  /* 0x000000ff000a7c82 */ /* 0x000fe20008000000 */
[----:B------:R-:W1:Y:S01]  /*197c0*/  LDCU.128 UR20, c[0x3][0x70] ;  /* 0x00c00e00ff1477ac */ /* 0x000e620008000c00 */
        /* <DEDUP_REMOVED lines=25> */
[----:B------:R-:W-:-:S04]  /*19960*/  IMAD.WIDE.U32 R60, R84, UR16, R60 ;  /* 0x00000010543c7c25 */ /* 0x000fc8000f8e003c */
[----:B------:R-:W-:Y:S01]  /*19970*/  IMAD.X R41, RZ, RZ, RZ, P1 ;  /* 0x000000ffff297224 */ /* 0x000fe200008e06ff */
[----:B------:R-:W-:Y:S01]  /*19980*/  IADD3 R42, P0, PT, R43, R60, RZ ;  /* 0x0000003c2b2a7210 */ /* 0x000fe20007f1e0ff */
[----:B------:R-:W-:Y:S02]  /*19990*/  VIADD R60, R61, UR8 ;  /* 0x000000083d3c7c36 */ /* 0x000fe40008000000 */
[----:B------:R-:W-:Y:S01]  /*199a0*/  IMAD.WIDE.U32 R40, R55, UR18, R40 ;  /* 0x0000001237287c25 */ /* 0x000fe2000f8e0028 */
[----:B------:R-:W-:-:S03]  /*199b0*/  IADD3.X R43, PT, PT, RZ, RZ, RZ, P0, !PT ;  /* 0x000000ffff2b7210 */ /* 0x000fc600007fe4ff */
[----:B------:R-:W-:Y:S02]  /*199c0*/  VIADD R35, R41, UR5 ;  /* 0x0000000529237c36 */ /* 0x000fe40008000000 */
[----:B------:R-:W-:-:S04]  /*199d0*/  IMAD.WIDE.U32 R42, R56, UR17, R42 ;  /* 0x00000011382a7c25 */ /* 0x000fc8000f8e002a */
[----:B------:R-:W-:Y:S01]  /*199e0*/  IMAD.MOV.U32 R61, RZ, RZ, RZ ;  /* 0x000000ffff3d7224 */ /* 0x000fe200078e00ff */
[----:B------:R-:W-:Y:S01]  /*199f0*/  IADD3 R42, P1, PT, R35, R42, RZ ;  /* 0x0000002a232a7210 */ /* 0x000fe20007f3e0ff */
[----:B------:R-:W-:Y:S02]  /*19a00*/  VIADD R45, R43, UR7 ;  /* 0x000000072b2d7c36 */ /* 0x000fe40008000000 */
[----:B------:R-:W-:-:S04]  /*19a10*/  IMAD.WIDE.U32 R60, R82, UR16, R60 ;  /* 0x00000010523c7c25 */ /* 0x000fc8000f8e003c */
[----:B------:R-:W-:Y:S01]  /*19a20*/  IMAD.X R43, RZ, RZ, RZ, P1 ;  /* 0x000000ffff2b7224 */ /* 0x000fe200008e06ff */
[----:B------:R-:W-:Y:S01]  /*19a30*/  IADD3 R44, P0, PT, R45, R60, RZ ;  /* 0x0000003c2d2c7210 */ /* 0x000fe20007f1e0ff */
[----:B------:R-:W-:Y:S02]  /*19a40*/  IMAD.MOV.U32 R41, RZ, RZ, RZ ;  /* 0x000000ffff297224 */ /* 0x000fe400078e00ff */
[----:B------:R-:W-:-:S04]  /*19a50*/  IMAD.WIDE.U32 R42, R57, UR18, R42 ;  /* 0x00000012392a7c25 */ /* 0x000fc8000f8e002a */
[----:B------:R-:W-:Y:S02]  /*19a60*/  IMAD.X R45, RZ, RZ, RZ, P0 ;  /* 0x000000ffff2d7224 */ /* 0x000fe400000e06ff */
[----:B------:R-:W-:-:S04]  /*19a70*/  IMAD.WIDE.U32 R40, R53, UR19, R40 ;  /* 0x0000001335287c25 */ /* 0x000fc8000f8e0028 */
[----:B------:R-:W-:Y:S01]  /*19a80*/  IMAD.WIDE.U32 R44, R84, UR17, R44 ;  /* 0x00000011542c7c25 */ /* 0x000fe2000f8e002c */
[----:B------:R-:W-:-:S03]  /*19a90*/  IADD3 R35, PT, PT, R41, UR4, RZ ;  /* 0x0000000429237c10 */ /* 0x000fc6000fffe0ff */
[----:B------:R-:W-:Y:S01]  /*19aa0*/  VIADD R37, R43, UR6 ;  /* 0x000000062b257c36 */ /* 0x000fe20008000000 */
[----:B------:R-:W-:Y:S01]  /*19ab0*/  IADD3 R42, P1, PT, R35, R42, RZ ;  /* 0x0000002a232a7210 */ /* 0x000fe20007f3e0ff */
[----:B------:R-:W-:Y:S02]  /*19ac0*/  VIADD R60, R61, UR9 ;  /* 0x000000093d3c7c36 */ /* 0x000fe40008000000 */
[----:B------:R-:W-:Y:S01]  /*19ad0*/  IMAD.MOV.U32 R61, RZ, RZ, RZ ;  /* 0x000000ffff3d7224 */ /* 0x000fe200078e00ff */
[----:B------:R-:W-:Y:S01]  /*19ae0*/  IADD3 R44, P0, PT, R37, R44, RZ ;  /* 0x0000002c252c7210 */ /* 0x000fe20007f1e0ff */
[----:B------:R-:W-:Y:S02]  /*19af0*/  VIADD R47, R45, UR8 ;  /* 0x000000082d2f7c36 */ /* 0x000fe40008000000 */
[----:B------:R-:W-:-:S04]  /*19b00*/  IMAD.WIDE.U32 R60, R80, UR16, R60 ;  /* 0x00000010503c7c25 */ /* 0x000fc8000f8e003c */
[----:B------:R-:W-:Y:S01]  /*19b10*/  IMAD.X R45, RZ, RZ, RZ, P0 ;  /* 0x000000ffff2d7224 */ /* 0x000fe200000e06ff */
[----:B------:R-:W-:Y:S01]  /*19b20*/  IADD3 R46, P0, PT, R47, R60, RZ ;  /* 0x0000003c2f2e7210 */ /* 0x000fe20007f1e0ff */
[----:B------:R-:W-:Y:S02]  /*19b30*/  IMAD.X R43, RZ, RZ, RZ, P1 ;  /* 0x000000ffff2b7224 */ /* 0x000fe400008e06ff */
[----:B------:R-:W-:-:S04]  /*19b40*/  IMAD.WIDE.U32 R44, R56, UR18, R44 ;  /* 0x00000012382c7c25 */ /* 0x000fc8000f8e002c */
[----:B------:R-:W-:-:S04]  /*19b50*/  IMAD.WIDE.U32 R42, R55, UR19, R42 ;  /* 0x00000013372a7c25 */ /* 0x000fc8000f8e002a */
[----:B------:R-:W-:Y:S01]  /*19b60*/  IMAD.X R47, RZ, RZ, RZ, P0 ;  /* 0x000000ffff2f7224 */ /* 0x000fe200000e06ff */
[----:B------:R-:W-:Y:S01]  /*19b70*/  IADD3 R35, PT, PT, R43, UR5, RZ ;  /* 0x000000052b237c10 */ /* 0x000fe2000fffe0ff */
[----:B------:R-:W-:Y:S02]  /*19b80*/  VIADD R37, R45, UR7 ;  /* 0x000000072d257c36 */ /* 0x000fe40008000000 */
[----:B------:R-:W-:Y:S01]  /*19b90*/  IMAD.WIDE.U32 R46, R82, UR17, R46 ;  /* 0x00000011522e7c25 */ /* 0x000fe2000f8e002e */
[----:B------:R-:W-:-:S03]  /*19ba0*/  IADD3 R44, P1, PT, R35, R44, RZ ;  /* 0x0000002c232c7210 */ /* 0x000fc60007f3e0ff */
[----:B------:R-:W-:Y:S01]  /*19bb0*/  VIADD R60, R61, UR10 ;  /* 0x0000000a3d3c7c36 */ /* 0x000fe20008000000 */
[----:B------:R-:W-:Y:S01]  /*19bc0*/  IADD3 R46, P0, PT, R37, R46, RZ ;  /* 0x0000002e252e7210 */ /* 0x000fe20007f1e0ff */
[----:B------:R-:W-:Y:S02]  /*19bd0*/  IMAD.MOV.U32 R61, RZ, RZ, RZ ;  /* 0x000000ffff3d7224 */ /* 0x000fe400078e00ff */
[----:B------:R-:W-:Y:S02]  /*19be0*/  VIADD R49, R47, UR9 ;  /* 0x000000092f317c36 */ /* 0x000fe40008000000 */
[----:B------:R-:W-:-:S04]  /*19bf0*/  IMAD.WIDE.U32 R60, R83, UR16, R60 ;  /* 0x00000010533c7c25 */ /* 0x000fc8000f8e003c */
[----:B------:R-:W-:Y:S02]  /*19c00*/  IMAD.X R45, RZ, RZ, RZ, P1 ;  /* 0x000000ffff2d7224 */ /* 0x000fe400008e06ff */
[----:B------:R-:W-:Y:S01]  /*19c10*/  IMAD.X R47, RZ, RZ, RZ, P0 ;  /* 0x000000ffff2f7224 */ /* 0x000fe200000e06ff */
[----:B------:R-:W-:Y:S01]  /*19c20*/  IADD3 R48, P0, PT, R60, R49, RZ ;  /* 0x000000313c307210 */ /* 0x000fe20007f1e0ff */
[----:B------:R-:W-:-:S04]  /*19c30*/  IMAD.WIDE.U32 R44, R57, UR19, R44 ;  /* 0x00000013392c7c25 */ /* 0x000fc8000f8e002c */
[----:B------:R-:W-:-:S04]  /*19c40*/  IMAD.WIDE.U32 R46, R84, UR18, R46 ;  /* 0x00000012542e7c25 */ /* 0x000fc8000f8e002e */
[----:B------:R-:W-:Y:S01]  /*19c50*/  IMAD.X R49, RZ, RZ, RZ, P0 ;  /* 0x000000ffff317224 */ /* 0x000fe200000e06ff */
[----:B------:R-:W-:Y:S01]  /*19c60*/  IADD3 R47, PT, PT, R47, UR8, RZ ;  /* 0x000000082f2f7c10 */ /* 0x000fe2000fffe0ff */
[----:B------:R-:W-:Y:S02]  /*19c70*/  VIADD R35, R45, UR6 ;  /* 0x000000062d237c36 */ /* 0x000fe40008000000 */
        /* <DEDUP_REMOVED lines=9> */
[----:B------:R-:W-:-:S04]  /*19d10*/  IMAD.WIDE.U32 R48, R82, UR18, R48 ;  /* 0x0000001252307c25 */ /* 0x000fc8000f8e0030 */
[----:B------:R-:W-:Y:S02]  /*19d20*/  IMAD.X R61, RZ, RZ, RZ, P0 ;  /* 0x000000ffff3d7224 */ /* 0x000fe400000e06ff */
[----:B------:R-:W-:Y:S02]  /*19d30*/  VIADD R35, R47, UR7 ;  /* 0x000000072f237c36 */ /* 0x000fe40008000000 */
[----:B------:R-:W-:Y:S02]  /*19d40*/  VIADD R49, R49, UR9 ;  /* 0x0000000931317c36 */ /* 0x000fe40008000000 */
[----:B------:R-:W-:Y:S01]  /*19d50*/  IMAD.WIDE.U32 R60, R83, UR17, R60 ;  /* 0x00000011533c7c25 */ /* 0x000fe2000f8e003c */
[----:B------:R-:W-:-:S03]  /*19d60*/  IADD3 R48, P1, PT, R35, R48, RZ ;  /* 0x0000003023307210 */ /* 0x000fc60007f3e0ff */
[----:B-1----:R-:W-:Y:S01]  /*19d70*/  IMAD.WIDE.U32 R42, R53, UR20, R42 ;  /* 0x00000014352a7c25 */ /* 0x002fe2000f8e002a */
[----:B------:R-:W-:Y:S02]  /*19d80*/  IADD3 R50, P0, PT, R60, R49, RZ ;  /* 0x000000313c327210 */ /* 0x000fe40007f1e0ff */
[----:B------:R-:W-:Y:S01]  /*19d90*/  IADD3.X R49, PT, PT, RZ, RZ, RZ, P1, !PT ;  /* 0x000000ffff317210 */ /* 0x000fe20000ffe4ff */
[----:B------:R-:W-:Y:S02]  /*19da0*/  VIADD R45, R43, UR4 ;  /* 0x000000042b2d7c36 */ /* 0x000fe40008000000 */
[----:B------:R-:W-:Y:S02]  /*19db0*/  IMAD.X R51, RZ, RZ, RZ, P0 ;  /* 0x000000ffff337224 */ /* 0x000fe400000e06ff */
[----:B------:R-:W-:-:S04]  /*19dc0*/  IMAD.WIDE.U32 R48, R84, UR19, R48 ;  /* 0x0000001354307c25 */ /* 0x000fc8000f8e0030 */
[----:B------:R-:W-:-:S04]  /*19dd0*/  IMAD.WIDE.U32 R50, R80, UR18, R50 ;  /* 0x0000001250327c25 */ /* 0x000fc8000f8e0032 */
[----:B------:R-:W-:Y:S02]  /*19de0*/  VIADD R35, R49, UR8 ;  /* 0x0000000831237c36 */ /* 0x000fe40008000000 */
[----:B------:R-:W-:-:S03]  /*19df0*/  VIADD R60, R51, UR10 ;  /* 0x0000000a333c7c36 */ /* 0x000fc60008000000 */
[----:B------:R-:W-:Y:S02]  /*19e00*/  IADD3 R50, P1, PT, R35, R50, RZ ;  /* 0x0000003223327210 */ /* 0x000fe40007f3e0ff */
[----:B------:R-:W-:-:S03]  /*19e10*/  IADD3 R60, P0, PT, R61, R60, RZ ;  /* 0x0000003c3d3c7210 */ /* 0x000fc60007f1e0ff */
        /* <DEDUP_REMOVED lines=14> */
[----:B------:R-:W-:-:S04]  /*19f00*/  IMAD.WIDE.U32 R46, R57, UR20, R46 ;  /* 0x00000014392e7c25 */ /* 0x000fc8000f8e002e */
[----:B------:R-:W-:Y:S02]  /*19f10*/  VIADD R49, R47, UR6 ;  /* 0x000000062f317c36 */ /* 0x000fe40008000000 */
[----:B------:R-:W-:Y:S02]  /*19f20*/  VIADD R47, R45, UR4 ;  /* 0x000000042d2f7c36 */ /* 0x000fe40008000000 */
[----:B------:R-:W-:Y:S01]  /*19f30*/  IMAD.X R59, RZ, RZ, RZ, P0 ;  /* 0x000000ffff3b7224 */ /* 0x000fe200000e06ff */
[----:B------:R-:W-:Y:S01]  /*19f40*/  IADD3 R48, P1, PT, R49, R48, RZ ;  /* 0x0000003031307210 */ /* 0x000fe20007f3e0ff */
[----:B------:R-:W0:Y:S01]  /*19f50*/  LDC R45, c[0x3][0x4] ;  /* 0x00c00100ff2d7b82 */ /* 0x000e220000000800 */
[----:B------:R-:W-:Y:S01]  /*19f60*/  IADD3 R46, P2, PT, R47, R46, RZ ;  /* 0x0000002e2f2e7210 */ /* 0x000fe20007f5e0ff */
[----:B------:R-:W-:-:S04]  /*19f70*/  IMAD.WIDE.U32 R58, R80, UR19, R58 ;  /* 0x00000013503a7c25 */ /* 0x000fc8000f8e003a */
[----:B------:R-:W-:Y:S01]  /*19f80*/  IMAD.X R49, RZ, RZ, RZ, P1 ;  /* 0x000000ffff317224 */ /* 0x000fe200008e06ff */
[----:B------:R-:W-:Y:S01]  /*19f90*/  IADD3 R35, PT, PT, R59, UR10, RZ ;  /* 0x0000000a3b237c10 */ /* 0x000fe2000fffe0ff */
[----:B------:R-:W-:Y:S02]  /*19fa0*/  IMAD.X R47, RZ, RZ, RZ, P2 ;  /* 0x000000ffff2f7224 */ /* 0x000fe400010e06ff */
[----:B------:R-:W-:Y:S01]  /*19fb0*/  IMAD.WIDE.U32 R48, R56, UR20, R48 ;  /* 0x0000001438307c25 */ /* 0x000fe2000f8e0030 */
[----:B------:R-:W-:-:S03]  /*19fc0*/  IADD3 R54, P0, PT, R61, R35, RZ ;  /* 0x000000233d367210 */ /* 0x000fc60007f1e0ff */
[----:B------:R-:W-:Y:S01]  /*19fd0*/  IMAD.WIDE.U32 R46, R55, UR21, R46 ;  /* 0x00000015372e7c25 */ /* 0x000fe2000f8e002e */
[----:B------:R-:W-:-:S03]  /*19fe0*/  IADD3 R51, PT, PT, R49, UR7, RZ ;  /* 0x0000000731337c10 */ /* 0x000fc6000fffe0ff */
[----:B------:R-:W-:Y:S01]  /*19ff0*/  VIADD R49, R47, UR5 ;  /* 0x000000052f317c36 */ /* 0x000fe20008000000 */
[----:B------:R-:W-:Y:S01]  /*1a000*/  IADD3 R50, P1, PT, R51, R50, RZ ;  /* 0x0000003233327210 */ /* 0x000fe20007f3e0ff */
[----:B------:R-:W-:-:S03]  /*1a010*/  HFMA2 R47, -RZ, RZ, 0, 0 ;  /* 0x00000000ff2f7431 */ /* 0x000fc600000001ff */
[----:B------:R-:W-:Y:S01]  /*1a020*/  IADD3 R48, P2, PT, R49, R48, RZ ;  /* 0x0000003031307210 */ /* 0x000fe20007f5e0ff */
[----:B------:R-:W-:Y:S02]  /*1a030*/  IMAD.X R51, RZ, RZ, RZ, P1 ;  /* 0x000000ffff337224 */ /* 0x000fe400008e06ff */
[----:B------:R-:W-:-:S04]  /*1a040*/  IMAD.WIDE.U32 R50, R84, UR20, R50 ;  /* 0x0000001454327c25 */ /* 0x000fc8000f8e0032 */
[----:B------:R-:W-:Y:S02]  /*1a050*/  VIADD R35, R51, UR8 ;  /* 0x0000000833237c36 */ /* 0x000fe40008000000 */
[----:B------:R-:W-:Y:S02]  /*1a060*/  IMAD.X R49, RZ, RZ, RZ, P2 ;  /* 0x000000ffff317224 */ /* 0x000fe400010e06ff */
[----:B------:R-:W-:Y:S01]  /*1a070*/  IMAD.WIDE.U32 R46, R53, UR22, R46 ;  /* 0x00000016352e7c25 */ /* 0x000fe2000f8e002e */
[----:B------:R-:W-:-:S03]  /*1a080*/  IADD3 R52, P1, PT, R35, R58, RZ ;  /* 0x0000003a23347210 */ /* 0x000fc60007f3e0ff */
[----:B------:R-:W-:-:S04]  /*1a090*/  IMAD.WIDE.U32 R48, R57, UR21, R48 ;  /* 0x0000001539307c25 */ /* 0x000fc8000f8e0030 */
[----:B------:R-:W-:Y:S02]  /*1a0a0*/  VIADD R35, R47, UR4 ;  /* 0x000000042f237c36 */ /* 0x000fe40008000000 */
[----:B------:R-:W-:-:S03]  /*1a0b0*/  VIADD R51, R49, UR6 ;  /* 0x0000000631337c36 */ /* 0x000fc60008000000 */
[----:B------:R-:W-:Y:S02]  /*1a0c0*/  IADD3 R48, P3, PT, R35, R48, RZ ;  /* 0x0000003023307210 */ /* 0x000fe40007f7e0ff */
[----:B------:R-:W-:-:S03]  /*1a0d0*/  IADD3 R50, P2, PT, R51, R50, RZ ;  /* 0x0000003233327210 */ /* 0x000fc60007f5e0ff */
[----:B------:R-:W-:Y:S02]  /*1a0e0*/  IMAD.X R49, RZ, RZ, RZ, P3 ;  /* 0x000000ffff317224 */ /* 0x000fe400018e06ff */
        /* <DEDUP_REMOVED lines=8> */
[----:B------:R-:W-:Y:S01]  /*1a170*/  IADD3.X R51, PT, PT, RZ, RZ, RZ, P2, !PT ;  /* 0x000000ffff337210 */ /* 0x000fe200017fe4ff */
[----:B------:R-:W-:Y:S02]  /*1a180*/  VIADD R39, R49, UR4 ;  /* 0x0000000431277c36 */ /* 0x000fe40008000000 */
[----:B------:R-:W-:Y:S02]  /*1a190*/  IMAD.X R53, RZ, RZ, RZ, P1 ;  /* 0x000000ffff357224 */ /* 0x000fe400008e06ff */
[----:B------:R-:W-:-:S04]  /*1a1a0*/  IMAD.WIDE.U32 R50, R57, UR22, R50 ;  /* 0x0000001639327c25 */ /* 0x000fc8000f8e0032 */
[----:B------:R-:W-:Y:S01]  /*1a1b0*/  VIADD R35, R51, UR6 ;  /* 0x0000000633237c36 */ /* 0x000fe20008000000 */
[----:B------:R-:W-:Y:S01]  /*1a1c0*/  IADD3 R50, P2, PT, R39, R50, RZ ;  /* 0x0000003227327210 */ /* 0x000fe20007f5e0ff */
[----:B------:R-:W-:-:S04]  /*1a1d0*/  IMAD.WIDE.U32 R52, R82, UR20, R52 ;  /* 0x0000001452347c25 */ /* 0x000fc8000f8e0034 */
[----:B------:R-:W-:Y:S01]  /*1a1e0*/  IMAD.X R51, RZ, RZ, RZ, P2 ;  /* 0x000000ffff337224 */ /* 0x000fe200010e06ff */
[----:B------:R-:W-:Y:S01]  /*1a1f0*/  IADD3 R58, P1, PT, R37, R52, RZ ;  /* 0x00000034253a7210 */ /* 0x000fe20007f3e0ff */
[----:B------:R-:W-:Y:S02]  /*1a200*/  VIADD R37, R53, UR9 ;  /* 0x0000000935257c36 */ /* 0x000fe40008000000 */
[----:B------:R-:W-:-:S04]  /*1a210*/  IMAD.WIDE.U32 R50, R55, UR23, R50 ;  /* 0x0000001737327c25 */ /* 0x000fc8000f8e0032 */
[----:B------:R-:W-:Y:S02]  /*1a220*/  IMAD.X R55, RZ, RZ, RZ, P0 ;  /* 0x000000ffff377224 */ /* 0x000fe400000e06ff */
[----:B------:R-:W-:Y:S02]  /*1a230*/  IMAD.X R59, RZ, RZ, RZ, P1 ;  /* 0x000000ffff3b7224 */ /* 0x000fe400008e06ff */
[----:B------:R-:W-:-:S04]  /*1a240*/  IMAD.WIDE.U32 R52, R83, UR19, R54 ;  /* 0x0000001353347c25 */ /* 0x000fc8000f8e0036 */
[----:B------:R-:W-:Y:S01]  /*1a250*/  IMAD.WIDE.U32 R58, R84, UR21, R58 ;  /* 0x00000015543a7c25 */ /* 0x000fe2000f8e003a */
[----:B------:R-:W-:-:S03]  /*1a260*/  IADD3 R54, P0, PT, R52, R37, RZ ;  /* 0x0000002534367210 */ /* 0x000fc60007f1e0ff */
[----:B------:R-:W-:Y:S01]  /*1a270*/  VIADD R59, R59, UR8 ;  /* 0x000000083b3b7c36 */ /* 0x000fe20008000000 */
[----:B------:R-:W-:Y:S01]  /*1a280*/  IADD3 R60, P1, PT, R35, R58, RZ ;  /* 0x0000003a233c7210 */ /* 0x000fe20007f3e0ff */
[----:B------:R-:W-:Y:S02]  /*1a290*/  IMAD.X R55, RZ, RZ, RZ, P0 ;  /* 0x000000ffff377224 */ /* 0x000fe400000e06ff */
[----:B------:R-:W-:-:S04]  /*1a2a0*/  IMAD.WIDE.U32 R54, R80, UR20, R54 ;  /* 0x0000001450367c25 */ /* 0x000fc8000f8e0036 */
[----:B------:R-:W-:Y:S01]  /*1a2b0*/  IMAD.X R61, RZ, RZ, RZ, P1 ;  /* 0x000000ffff3d7224 */ /* 0x000fe200008e06ff */
[----:B------:R-:W-:Y:S02]  /*1a2c0*/  IADD3 R58, P0, PT, R59, R54, RZ ;  /* 0x000000363b3a7210 */ /* 0x000fe40007f1e0ff */
[----:B------:R-:W-:Y:S01]  /*1a2d0*/  IADD3 R52, PT, PT, R55, UR10, RZ ;  /* 0x0000000a37347c10 */ /* 0x000fe2000fffe0ff */
[----:B------:R-:W-:-:S03]  /*1a2e0*/  IMAD.WIDE.U32 R60, R56, UR22, R60 ;  /* 0x00000016383c7c25 */ /* 0x000fc6000f8e003c */
[----:B------:R-:W-:Y:S01]  /*1a2f0*/  IADD3 R52, P2, PT, R53, R52, RZ ;  /* 0x0000003435347210 */ /* 0x000fe20007f5e0ff */
[----:B------:R-:W-:Y:S02]  /*1a300*/  VIADD R55, R51, UR5 ;  /* 0x0000000533377c36 */ /* 0x000fe40008000000 */
[----:B------:R-:W-:Y:S01]  /*1a310*/  IMAD.X R59, RZ, RZ, RZ, P0 ;  /* 0x000000ffff3b7224 */ /* 0x000fe200000e06ff */
[----:B------:R-:W-:Y:S01]  /*1a320*/  IADD3.X R53, PT, PT, RZ, RZ, RZ, P2, !PT ;  /* 0x000000ffff357210 */ /* 0x000fe200017fe4ff */
[----:B------:R-:W-:Y:S01]  /*1a330*/  VIADD R35, R61, UR7 ;  /* 0x000000073d237c36 */ /* 0x000fe20008000000 */
[----:B------:R-:W-:Y:S01]  /*1a340*/  IADD3 R54, P1, PT, R55, R60, RZ ;  /* 0x0000003c37367210 */ /* 0x000fe20007f3e0ff */
[----:B------:R-:W-:-:S04]  /*1a350*/  IMAD.WIDE.U32 R58, R82, UR21, R58 ;  /* 0x00000015523a7c25 */ /* 0x000fc8000f8e003a */
[----:B------:R-:W-:Y:S01]  /*1a360*/  IMAD.X R55, RZ, RZ, RZ, P1 ;  /* 0x000000ffff377224 */ /* 0x000fe200008e06ff */
[----:B------:R-:W-:Y:S01]  /*1a370*/  IADD3 R58, P0, PT, R35, R58, RZ ;  /* 0x0000003a233a7210 */ /* 0x000fe20007f1e0ff */
[----:B------:R-:W-:Y:S01]  /*1a380*/  IMAD.WIDE.U32 R52, R83, UR20, R52 ;  /* 0x0000001453347c25 */ /* 0x000fe2000f8e0034 */
[----:B------:R-:W-:-:S03]  /*1a390*/  IADD3 R35, PT, PT, R59, UR9, RZ ;  /* 0x000000093b237c10 */ /* 0x000fc6000fffe0ff */
[----:B------:R-:W-:-:S04]  /*1a3a0*/  IMAD.WIDE.U32 R54, R57, UR23, R54 ;  /* 0x0000001739367c25 */ /* 0x000fc8000f8e0036 */
[----:B------:R-:W-:Y:S02]  /*1a3b0*/  IMAD.X R59, RZ, RZ, RZ, P0 ;  /* 0x000000ffff3b7224 */ /* 0x000fe400000e06ff */
[----:B------:R-:W-:Y:S02]  /*1a3c0*/  VIADD R37, R55, UR6 ;  /* 0x0000000637257c36 */ /* 0x000fe40008000000 */
[----:B------:R-:W-:-:S04]  /*1a3d0*/  IMAD.WIDE.U32 R58, R84, UR22, R58 ;  /* 0x00000016543a7c25 */ /* 0x000fc8000f8e003a */
[----:B------:R-:W-:Y:S01]  /*1a3e0*/  IMAD.MOV.U32 R61, RZ, RZ, RZ ;  /* 0x000000ffff3d7224 */ /* 0x000fe200078e00ff */
[----:B------:R-:W-:Y:S01]  /*1a3f0*/  IADD3 R58, P0, PT, R37, R58, RZ ;  /* 0x0000003a253a7210 */ /* 0x000fe20007f1e0ff */
[----:B------:R-:W-:-:S04]  /*1a400*/  VIADD R37, R59, UR8 ;  /* 0x000000083b257c36 */ /* 0x000fc80008000000 */
[----:B------:R-:W-:Y:S02]  /*1a410*/  IMAD.X R59, RZ, RZ, RZ, P0 ;  /* 0x000000ffff3b7224 */ /* 0x000fe400000e06ff */
[----:B------:R-:W-:-:S04]  /*1a420*/  IMAD.WIDE.U32 R56, R56, UR23, R58 ;  /* 0x0000001738387c25 */ /* 0x000fc8000f8e003a */
[----:B------:R-:W-:-:S04]  /*1a430*/  IMAD.WIDE.U32 R58, R50, 0x3d1, RZ ;  /* 0x000003d1323a7825 */ /* 0x000fc800078e00ff */
[----:B------:R-:W-:Y:S02]  /*1a440*/  VIADD R60, R59, UR4 ;  /* 0x000000043b3c7c36 */ /* 0x000fe40008000000 */
[----:B------:R-:W-:Y:S02]  /*1a450*/  IMAD.IADD R59, R34, 0x1, R58 ;  /* 0x00000001223b7824 */ /* 0x000fe400078e023a */
[----:B------:R-:W-:-:S03]  /*1a460*/  IMAD.WIDE.U32 R60, R54, 0x3d1, R60 ;  /* 0x000003d1363c7825 */ /* 0x000fc600078e003c */
[----:B------:R-:W-:Y:S02]  /*1a470*/  ISETP.GE.U32.AND P0, PT, R59, R34, PT ;  /* 0x000000223b00720c */ /* 0x000fe40003f06070 */
[----:B------:R-:W-:Y:S02]  /*1a480*/  IADD3 R34, P2, PT, R52, R35, RZ ;  /* 0x0000002334227210 */ /* 0x000fe40007f5e0ff */
[----:B------:R-:W-:-:S03]  /*1a490*/  SEL R39, RZ, 0x1, P0 ;  /* 0x00000001ff277807 */ /* 0x000fc60000000000 */
[----:B------:R-:W-:Y:S01]  /*1a4a0*/  IMAD.X R35, RZ, RZ, RZ, P2 ;  /* 0x000000ffff237224 */ /* 0x000fe200010e06ff */
[----:B------:R-:W-:Y:S01]  /*1a4b0*/  IADD3 R39, P1, P0, R60, R36, R39 ;  /* 0x000000243c277210 */ /* 0x000fe2000783e027 */
[----:B------:R-:W-:Y:S02]  /*1a4c0*/  VIADD R60, R61, UR4 ;  /* 0x000000043d3c7c36 */ /* 0x000fe40008000000 */
[----:B------:R-:W-:-:S04]  /*1a4d0*/  IMAD.WIDE.U32 R34, R80, UR21, R34 ;  /* 0x0000001550227c25 */ /* 0x000fc8000f8e0022 */
[----:B------:R-:W-:Y:S01]  /*1a4e0*/  IMAD.MOV.U32 R61, RZ, RZ, RZ ;  /* 0x000000ffff3d7224 */ /* 0x000fe200078e00ff */
[----:B------:R-:W-:Y:S01]  /*1a4f0*/  IADD3 R34, P3, PT, R37, R34, RZ ;  /* 0x0000002225227210 */ /* 0x000fe20007f7e0ff */
[----:B------:R-:W-:Y:S01]  /*1a500*/  VIADD R52, R35, UR10 ;  /* 0x0000000a23347c36 */ /* 0x000fe20008000000 */
[----:B------:R-:W-:Y:S01]  /*1a510*/  IADD3.X R35, PT, PT, RZ, RZ, RZ, P1, P0 ;  /* 0x000000ffff237210 */ /* 0x000fe20000fe04ff */
[----:B------:R-:W-:-:S03]  /*1a520*/  IMAD.WIDE.U32 R60, R56, 0x3d1, R60 ;  /* 0x000003d1383c7825 */ /* 0x000fc600078e003c */
[----:B------:R-:W-:Y:S01]  /*1a530*/  IADD3 R52, P2, PT, R53, R52, RZ ;  /* 0x0000003435347210 */ /* 0x000fe20007f5e0ff */
[----:B------:R-:W-:Y:S01]  /*1a540*/  IMAD.IADD R50, R39, 0x1, R50 ;  /* 0x0000000127327824 */ /* 0x000fe200078e0232 */
[----:B------:R-:W-:Y:S01]  /*1a550*/  IADD3 R38, P0, P1, R60, R35, R38 ;  /* 0x000000233c267210 */ /* 0x000fe2000791e026 */
[----:B------:R-:W-:Y:S02]  /*1a560*/  IMAD.X R35, RZ, RZ, RZ, P3 ;  /* 0x000000ffff237224 */ /* 0x000fe400018e06ff */
[----:B------:R-:W-:Y:S01]  /*1a570*/  VIADD R37, R57, UR7 ;  /* 0x0000000739257c36 */ /* 0x000fe20008000000 */
[----:B------:R-:W-:Y:S01]  /*1a580*/  ISETP.GE.U32.AND P4, PT, R50, R39, PT ;  /* 0x000000273200720c */ /* 0x000fe20003f86070 */
[----:B------:R-:W-:Y:S01]  /*1a590*/  IMAD.WIDE.U32 R34, R82, UR22, R34 ;  /* 0x0000001652227c25 */ /* 0x000fe2000f8e0022 */
[----:B------:R-:W-:-:S03]  /*1a5a0*/  IADD3.X R41, PT, PT, RZ, RZ, RZ, P0, P1 ;  /* 0x000000ffff297210 */ /* 0x000fc600007e24ff */
[----:B------:R-:W-:Y:S01]  /*1a5b0*/  IMAD.X R53, RZ, RZ, RZ, P2 ;  /* 0x000000ffff357224 */ /* 0x000fe200010e06ff */
[----:B------:R-:W-:Y:S01]  /*1a5c0*/  IADD3 R34, P3, PT, R37, R34, RZ ;  /* 0x0000002225227210 */ /* 0x000fe20007f7e0ff */
[----:B------:R-:W-:Y:S01]  /*1a5d0*/  VIADD R60, R61, UR4 ;  /* 0x000000043d3c7c36 */ /* 0x000fe20008000000 */
[----:B------:R-:W-:Y:S01]  /*1a5e0*/  IADD3 R37, PT, PT, R35, UR9, RZ ;  /* 0x0000000923257c10 */ /* 0x000fe2000fffe0ff */
[----:B------:R-:W-:Y:S01]  /*1a5f0*/  IMAD.WIDE.U32 R52, R83, UR21, R52 ;  /* 0x0000001553347c25 */ /* 0x000fe2000f8e0034 */
[----:B------:R-:W-:-:S03]  /*1a600*/  SEL R35, RZ, 0x1, P4 ;  /* 0x00000001ff237807 */ /* 0x000fc60002000000 */
[----:B------:R-:W-:Y:S01]  /*1a610*/  IMAD.MOV.U32 R61, RZ, RZ, RZ ;  /* 0x000000ffff3d7224 */ /* 0x000fe200078e00ff */
[----:B------:R-:W-:Y:S01]  /*1a620*/  IADD3 R54, P5, P4, R54, R38, R35 ;  /* 0x0000002636367210 */ /* 0x000fe20007cbe023 */
[----:B------:R-:W-:Y:S01]  /*1a630*/  IMAD.X R35, RZ, RZ, RZ, P3 ;  /* 0x000000ffff237224 */ /* 0x000fe200018e06ff */
[----:B------:R-:W-:Y:S01]  /*1a640*/  IADD3 R36, P2, PT, R52, R37, RZ ;  /* 0x0000002534247210 */ /* 0x000fe20007f5e0ff */
[----:B------:R-:W-:-:S04]  /*1a650*/  IMAD.WIDE.U32 R34, R84, UR23, R34 ;  /* 0x0000001754227c25 */ /* 0x000fc8000f8e0022 */
[----:B------:R-:W-:Y:S02]  /*1a660*/  IMAD.X R37, RZ, RZ, RZ, P2 ;  /* 0x000000ffff257224 */ /* 0x000fe400010e06ff */
[----:B------:R-:W-:Y:S02]  /*1a670*/  VIADD R35, R35, UR8 ;  /* 0x0000000823237c36 */ /* 0x000fe40008000000 */
[----:B------:R-:W-:-:S04]  /*1a680*/  IMAD.WIDE.U32 R36, R80, UR22, R36 ;  /* 0x0000001650247c25 */ /* 0x000fc8000f8e0024 */
[----:B------:R-:W-:Y:S01]  /*1a690*/  VIADD R52, R37, UR10 ;  /* 0x0000000a25347c36 */ /* 0x000fe20008000000 */
[----:B------:R-:W-:Y:S01]  /*1a6a0*/  IADD3 R36, P2, PT, R35, R36, RZ ;  /* 0x0000002423247210 */ /* 0x000fe20007f5e0ff */
[----:B------:R-:W-:Y:S01]  /*1a6b0*/  IMAD.WIDE.U32 R60, R34, 0x3d1, R60 ;  /* 0x000003d1223c7825 */ /* 0x000fe200078e003c */
[----:B------:R-:W-:Y:S02]  /*1a6c0*/  IADD3.X R35, PT, PT, RZ, RZ, RZ, P5, P4 ;  /* 0x000000ffff237210 */ /* 0x000fe40002fe84ff */
[----:B------:R-:W-:Y:S02]  /*1a6d0*/  IADD3.X R37, PT, PT, RZ, RZ, RZ, P2, !PT ;  /* 0x000000ffff257210 */ /* 0x000fe400017fe4ff */
[----:B------:R-:W-:Y:S02]  /*1a6e0*/  IADD3 R52, P2, PT, R53, R52, RZ ;  /* 0x0000003435347210 */ /* 0x000fe40007f5e0ff */
[----:B------:R-:W-:Y:S01]  /*1a6f0*/  IADD3 R41, P0, P1, R60, R41, R40 ;  /* 0x000000293c297210 */ /* 0x000fe2000791e028 */
[----:B------:R-:W-:-:S04]  /*1a700*/  IMAD.WIDE.U32 R36, R82, UR23, R36 ;  /* 0x0000001752247c25 */ /* 0x000fc8000f8e0024 */
[----:B------:R-:W-:Y:S01]  /*1a710*/  IMAD.X R53, RZ, RZ, RZ, P2 ;  /* 0x000000ffff357224 */ /* 0x000fe200010e06ff */
[----:B------:R-:W-:Y:S01]  /*1a720*/  IADD3 R56, P3, P2, R56, R35, R41 ;  /* 0x0000002338387210 */ /* 0x000fe20007a7e029 */
[----:B------:R-:W-:Y:S01]  /*1a730*/  VIADD R39, R37, UR9 ;  /* 0x0000000925277c36 */ /* 0x000fe20008000000 */
[----:B------:R-:W-:Y:S01]  /*1a740*/  IADD3.X R35, PT, PT, RZ, RZ, RZ, P0, P1 ;  /* 0x000000ffff237210 */ /* 0x000fe200007e24ff */
[----:B------:R-:W-:Y:S01]  /*1a750*/  IMAD.WIDE.U32 R52, R83, UR22, R52 ;  /* 0x0000001653347c25 */ /* 0x000fe2000f8e0034 */
[----:B------:R-:W-:-:S03]  /*1a760*/  IADD3.X R37, PT, PT, RZ, RZ, RZ, P3, P2 ;  /* 0x000000ffff257210 */ /* 0x000fc60001fe44ff */
[----:B------:R-:W-:Y:S01]  /*1a770*/  VIADD R60, R61, UR4 ;  /* 0x000000043d3c7c36 */ /* 0x000fe20008000000 */
[----:B------:R-:W-:Y:S01]  /*1a780*/  IADD3 R38, P4, PT, R52, R39, RZ ;  /* 0x0000002734267210 */ /* 0x000fe20007f9e0ff */
[----:B------:R-:W-:-:S04]  /*1a790*/  IMAD.MOV.U32 R61, RZ, RZ, RZ ;  /* 0x000000ffff3d7224 */ /* 0x000fc800078e00ff */
[----:B------:R-:W-:Y:S02]  /*1a7a0*/  IMAD.X R39, RZ, RZ, RZ, P4 ;  /* 0x000000ffff277224 */ /* 0x000fe400020e06ff */
[----:B------:R-:W-:-:S04]  /*1a7b0*/  IMAD.WIDE.U32 R60, R36, 0x3d1, R60 ;  /* 0x000003d1243c7825 */ /* 0x000fc800078e003c */
[----:B------:R-:W-:Y:S01]  /*1a7c0*/  IMAD.WIDE.U32 R38, R80, UR23, R38 ;  /* 0x0000001750267c25 */ /* 0x000fe2000f8e0026 */
[----:B------:R-:W-:-:S03]  /*1a7d0*/  IADD3 R42, P1, P4, R60, R35, R42 ;  /* 0x000000233c2a7210 */ /* 0x000fc60007c3e02a */
[----:B------:R-:W-:Y:S01]  /*1a7e0*/  VIADD R52, R39, UR10 ;  /* 0x0000000a27347c36 */ /* 0x000fe20008000000 */
[----:B------:R-:W-:Y:S01]  /*1a7f0*/  IADD3.X R35, PT, PT, RZ, RZ, RZ, P1, P4 ;  /* 0x000000ffff237210 */ /* 0x000fe20000fe84ff */
[----:B------:R-:W-:Y:S01]  /*1a800*/  VIADD R60, R61, UR4 ;  /* 0x000000043d3c7c36 */ /* 0x000fe20008000000 */
[----:B------:R-:W-:Y:S02]  /*1a810*/  MOV R61, RZ ;  /* 0x000000ff003d7202 */ /* 0x000fe40000000f00 */
[----:B------:R-:W-:Y:S02]  /*1a820*/  IADD3 R52, P0, PT, R53, R52, RZ ;  /* 0x0000003435347210 */ /* 0x000fe40007f1e0ff */
[----:B------:R-:W-:Y:S01]  /*1a830*/  IADD3 R37, P2, P3, R34, R37, R42 ;  /* 0x0000002522257210 */ /* 0x000fe20007b5e02a */
[----:B------:R-:W-:-:S04]  /*1a840*/  IMAD.WIDE.U32 R60, R38, 0x3d1, R60 ;  /* 0x000003d1263c7825 */ /* 0x000fc800078e003c */
[----:B------:R-:W-:Y:S01]  /*1a850*/  IMAD.X R53, RZ, RZ, RZ, P0 ;  /* 0x000000ffff357224 */ /* 0x000fe200000e06ff */
[----:B------:R-:W-:Y:S01]  /*1a860*/  IADD3 R44, P0, P1, R60, R35, R44 ;  /* 0x000000233c2c7210 */ /* 0x000fe2000791e02c */
[----:B------:R-:W-:Y:S01]  /*1a870*/  VIADD R60, R61, UR4 ;  /* 0x000000043d3c7c36 */ /* 0x000fe20008000000 */
[----:B------:R-:W-:Y:S01]  /*1a880*/  IADD3.X R35, PT, PT, RZ, RZ, RZ, P2, P3 ;  /* 0x000000ffff237210 */ /* 0x000fe200017e64ff */
[----:B------:R-:W-:Y:S01]  /*1a890*/  IMAD.WIDE.U32 R52, R83, UR23, R52 ;  /* 0x0000001753347c25 */ /* 0x000fe2000f8e0034 */
[----:B------:R-:W-:Y:S02]  /*1a8a0*/  IADD3.X R39, PT, PT, RZ, RZ, RZ, P0, P1 ;  /* 0x000000ffff277210 */ /* 0x000fe400007e24ff */
[----:B------:R-:W-:Y:S01]  /*1a8b0*/  IADD3 R36, P2, P3, R36, R35, R44 ;  /* 0x0000002324247210 */ /* 0x000fe20007b5e02c */
[----:B------:R-:W-:Y:S02]  /*1a8c0*/  IMAD.MOV.U32 R61, RZ, RZ, RZ ;  /* 0x000000ffff3d7224 */ /* 0x000fe400078e00ff */
[----:B------:R-:W-:Y:S01]  /*1a8d0*/  HFMA2 R44, -RZ, RZ, 0, 0 ;  /* 0x00000000ff2c7431 */ /* 0x000fe200000001ff */
[----:B------:R-:W-:Y:S01]  /*1a8e0*/  IADD3.X R35, PT, PT, RZ, RZ, RZ, P2, P3 ;  /* 0x000000ffff237210 */ /* 0x000fe200017e64ff */
[----:B------:R-:W-:-:S03]  /*1a8f0*/  IMAD.WIDE.U32 R60, R52, 0x3d1, R60 ;  /* 0x000003d1343c7825 */ /* 0x000fc600078e003c */
[----:B------:R-:W-:Y:S01]  /*1a900*/  IADD3 R42, P0, P1, R60, R39, R46 ;  /* 0x000000273c2a7210 */ /* 0x000fe2000791e02e */
[----:B------:R-:W-:Y:S01]  /*1a910*/  VIADD R60, R61, UR4 ;  /* 0x000000043d3c7c36 */ /* 0x000fe20008000000 */
[----:B------:R-:W1:Y:S01]  /*1a920*/  LDC R46, c[0x3][0x10] ;  /* 0x00c00400ff2e7b82 */ /* 0x000e620000000800 */
        /* <DEDUP_REMOVED lines=8> */
[----:B------:R-:W-:Y:S01]  /*1a9b0*/  IADD3.X R35, PT, PT, RZ, RZ, RZ, P0, P1 ;  /* 0x000000ffff237210 */ /* 0x000fe200007e24ff */
[----:B------:R-:W2:Y:S01]  /*1a9c0*/  LDC R48, c[0x3][0x14] ;  /* 0x00c00500ff307b82 */ /* 0x000ea20000000800 */
        /* <DEDUP_REMOVED lines=13> */
[----:B------:R-:W-:Y:S02]  /*1aaa0*/  IADD3 R40, P0, P1, R40, R35, R54 ;  /* 0x0000002328287210 */ /* 0x000fe4000791e036 */
[----:B------:R-:W3:Y:S02]  /*1aab0*/  LDC R35, c[0x3][0x18] ;  /* 0x00c00600ff237b82 */ /* 0x000ee40000000800 */
[----:B------:R-:W-:-:S04]  /*1aac0*/  IADD3.X R47, PT, PT, RZ, RZ, RZ, P0, P1 ;  /* 0x000000ffff2f7210 */ /* 0x000fc800007e24ff */
[----:B------:R-:W-:-:S05]  /*1aad0*/  IADD3 R47, P0, PT, R47, R56, RZ ;  /* 0x000000382f2f7210 */ /* 0x000fca0007f1e0ff */
[----:B------:R-:W-:-:S05]  /*1aae0*/  IMAD.X R34, RZ, RZ, RZ, P0 ;  /* 0x000000ffff227224 */ /* 0x000fca00000e06ff */
[----:B------:R-:W-:Y:S02]  /*1aaf0*/  IADD3 R49, P0, PT, R34, R37, RZ ;  /* 0x0000002522317210 */ /* 0x000fe40007f1e0ff */
[----:B------:R-:W4:Y:S03]  /*1ab00*/  LDC R34, c[0x3][0xc] ;  /* 0x00c00300ff227b82 */ /* 0x000f260000000800 */
[----:B------:R-:W-:-:S05]  /*1ab10*/  IMAD.X R51, RZ, RZ, RZ, P0 ;  /* 0x000000ffff337224 */ /* 0x000fca00000e06ff */
[----:B------:R-:W-:Y:S01]  /*1ab20*/  IADD3 R51, P0, PT, R51, R36, RZ ;  /* 0x0000002433337210 */ /* 0x000fe20007f1e0ff */
[----:B------:R-:W-:-:S04]  /*1ab30*/  IMAD.MOV.U32 R36, RZ, RZ, RZ ;  /* 0x000000ffff247224 */ /* 0x000fc800078e00ff */
[----:B------:R-:W-:-:S05]  /*1ab40*/  IMAD.X R37, RZ, RZ, RZ, P0 ;  /* 0x000000ffff257224 */ /* 0x000fca00000e06ff */
[----:B------:R-:W-:Y:S01]  /*1ab50*/  IADD3 R52, P0, PT, R37, R42, RZ ;  /* 0x0000002a25347210 */ /* 0x000fe20007f1e0ff */
[----:B------:R-:W-:Y:S01]  /*1ab60*/  IMAD.MOV.U32 R37, RZ, RZ, RZ ;  /* 0x000000ffff257224 */ /* 0x000fe200078e00ff */
[----:B------:R-:W-:-:S03]  /*1ab70*/  CS2R R42, SRZ ;  /* 0x00000000002a7805 */ /* 0x000fc6000001ff00 */
[----:B------:R-:W-:-:S05]  /*1ab80*/  IMAD.X R39, RZ, RZ, R39, P0 ;  /* 0x000000ffff277224 */ /* 0x000fca00000e0627 */
[----:B------:R-:W-:-:S13]  /*1ab90*/  ISETP.GE.U32.AND P0, PT, R39, R28, PT ;  /* 0x0000001c2700720c */ /* 0x000fda0003f06070 */
[----:B0123--:R-:W-:Y:S05]  /*1aba0*/  @!P0 BRA `(.L_x_308) ;  /* 0x0000000400008947 */ /* 0x00ffea0003800000 */
[----:B------:R-:W0:Y:S02]  /*1abb0*/  LDC R28, c[0x3][0x1c] ;  /* 0x00c00700ff1c7b82 */ /* 0x000e240000000800 */
.L_x_311:
        /* <DEDUP_REMOVED lines=18> */
[----:B----4-:R-:W-:-:S13]  /*1ace0*/  ISETP.GT.U32.AND P0, PT, R34, R47, PT ;  /* 0x0000002f2200720c */ /* 0x010fda0003f04070 */
[----:B------:R-:W-:Y:S05]  /*1acf0*/  @P0 BREAK.RELIABLE B5 ;  /* 0x0000000000050942 */ /* 0x000fea0003800100 */
[----:B------:R-:W-:Y:S05]  /*1ad00*/  @P0 BRA `(.L_x_308) ;  /* 0x0000000000a80947 */ /* 0x000fea0003800000 */
[----:B------:R-:W-:-:S13]  /*1ad10*/  ISETP.GE.U32.AND P0, PT, R34, R47, PT ;  /* 0x0000002f2200720c */ /* 0x000fda0003f06070 */
[----:B------:R-:W-:Y:S05]  /*1ad20*/  @!P0 BRA `(.L_x_310) ;  /* 0x0000000000308947 */ /* 0x000fea0003800000 */
[----:B------:R-:W0:Y:S02]  /*1ad30*/  LDC R53, c[0x3][0x8] ;  /* 0x00c00200ff357b82 */ /* 0x000e240000000800 */
[----:B0-----:R-:W-:-:S13]  /*1ad40*/  ISETP.GE.U32.AND P0, PT, R40, R53, PT ;  /* 0x000000352800720c */ /* 0x001fda0003f06070 */
[----:B------:R-:W-:Y:S05]  /*1ad50*/  @!P0 BREAK.RELIABLE B5 ;  /* 0x0000000000058942 */ /* 0x000fea0003800100 */
[----:B------:R-:W-:Y:S05]  /*1ad60*/  @!P0 BRA `(.L_x_308) ;  /* 0x0000000000908947 */ /* 0x000fea0003800000 */
[----:B------:R-:W-:-:S13]  /*1ad70*/  ISETP.GT.U32.AND P0, PT, R40, R53, PT ;  /* 0x000000352800720c */ /* 0x000fda0003f04070 */
[----:B------:R-:W-:Y:S05]  /*1ad80*/  @P0 BRA `(.L_x_310) ;  /* 0x0000000000180947 */ /* 0x000fea0003800000 */
[----:B------:R-:W0:Y:S02]  /*1ad90*/  LDCU UR4, c[0x3][URZ] ;  /* 0x00c00000ff0477ac */ /* 0x000e240008000800 */
[----:B0-----:R-:W-:-:S04]  /*1ada0*/  ISETP.GE.U32.AND P0, PT, R41, UR4, PT ;  /* 0x0000000429007c0c */ /* 0x001fc8000bf06070 */
[----:B------:R-:W-:-:S04]  /*1adb0*/  ISETP.GE.U32.AND P0, PT, R45, R38, !P0 ;  /* 0x000000262d00720c */ /* 0x000fc80004706070 */
[----:B------:R-:W-:-:S13]  /*1adc0*/  ISETP.GT.U32.OR P0, PT, R45, R38, P0 ;  /* 0x000000262d00720c */ /* 0x000fda0000704470 */
[----:B------:R-:W-:Y:S05]  /*1add0*/  @P0 BREAK.RELIABLE B5 ;  /* 0x0000000000050942 */ /* 0x000fea0003800100 */
[----:B------:R-:W-:Y:S05]  /*1ade0*/  @P0 BRA `(.L_x_308) ;  /* 0x0000000000700947 */ /* 0x000fea0003800000 */
.L_x_310:
[----:B------:R-:W-:Y:S05]  /*1adf0*/  BSYNC.RELIABLE B5 ;  /* 0x0000000000057941 */ /* 0x000fea0003800100 */
.L_x_309:
[----:B------:R-:W0:Y:S02]  /*1ae00*/  LDCU UR4, c[0x3][URZ] ;  /* 0x00c00000ff0477ac */ /* 0x000e240008000800 */
[----:B0-----:R-:W-:Y:S01]  /*1ae10*/  IADD3 R41, P0, PT, R41, -UR4, RZ ;  /* 0x8000000429297c10 */ /* 0x001fe2000ff1e0ff */
[----:B------:R-:W0:Y:S04]  /*1ae20*/  LDCU UR4, c[0x3][0x8] ;  /* 0x00c00100ff0477ac */ /* 0x000e280008000800 */
[----:B------:R-:W-:-:S05]  /*1ae30*/  IMAD.X R50, RZ, RZ, -0x1, P0 ;  /* 0xffffffffff327424 */ /* 0x000fca00000e06ff */
[----:B------:R-:W-:-:S04]  /*1ae40*/  SHF.R.U32.HI R50, RZ, 0x1f, R50 ;  /* 0x0000001fff327819 */ /* 0x000fc80000011632 */
[----:B------:R-:W-:Y:S01]  /*1ae50*/  IADD3 R38, P0, P1, R38, -R50, -R45 ;  /* 0x8000003226267210 */ /* 0x000fe2000791e82d */
[----:B------:R-:W-:-:S03]  /*1ae60*/  IMAD.MOV.U32 R50, RZ, RZ, -0x1 ;  /* 0xffffffffff327424 */ /* 0x000fc600078e00ff */
[----:B------:R-:W-:-:S04]  /*1ae70*/  IADD3.X R53, PT, PT, RZ, -0x1, ~R42, P0, P1 ;  /* 0xffffffffff357810 */ /* 0x000fc800007e2c2a */
[----:B------:R-:W-:-:S04]  /*1ae80*/  SHF.R.U32.HI R53, RZ, 0x1f, R53 ;  /* 0x0000001fff357819 */ /* 0x000fc80000011635 */
[----:B0-----:R-:W-:-:S04]  /*1ae90*/  IADD3 R40, P0, P1, R40, -UR4, -R53 ;  /* 0x8000000428287c10 */ /* 0x001fc8000f91e835 */
[----:B------:R-:W-:-:S04]  /*1aea0*/  IADD3.X R50, PT, PT, RZ, -0x1, R50, P0, P1 ;  /* 0xffffffffff327810 */ /* 0x000fc800007e2432 */
[----:B------:R-:W-:-:S04]  /*1aeb0*/  SHF.R.U32.HI R50, RZ, 0x1f, R50 ;  /* 0x0000001fff327819 */ /* 0x000fc80000011632 */
[----:B----4-:R-:W-:-:S04]  /*1aec0*/  IADD3 R47, P0, P1, R47, -R50, -R34 ;  /* 0x800000322f2f7210 */ /* 0x010fc8000791e822 */
        /* <DEDUP_REMOVED lines=14> */
.L_x_308:
[----:B------:R-:W-:Y:S05]  /*1afb0*/  BSYNC.RECONVERGENT B4 ;  /* 0x0000000000047941 */ /* 0x000fea0003800200 */
.L_x_307:
[----:B------:R-:W-:Y:S01]  /*1afc0*/  ISETP.GE.U32.AND P0, PT, R29, R67, PT ;  /* 0x000000431d00720c */ /* 0x000fe20003f06070 */
[----:B------:R-:W-:-:S12]  /*1afd0*/  BSSY.RELIABLE B4, `(.L_x_312) ;  /* 0x0000e0b000047945 */ /* 0x000fd80003800100 */
        /* <DEDUP_REMOVED lines=9> */
[----:B------:R-:W-:Y:S05]  /*1b070*/  @!P0 BREAK.RELIABLE B4 ;  /* 0x0000000000048942 */ /* 0x000fea0003800100 */
[----:B------:R-:W-:Y:S05]  /*1b080*/  @P0 BRA `(.L_x_313) ;  /* 0x000000dc00fc0947 */ /* 0x000fea0003800000 */
[----:B------:R-:W-:Y:S01]  /*1b090*/  ISETP.GE.U32.AND P0, PT, R81, R39, PT ;  /* 0x000000275100720c */ /* 0x000fe20003f06070 */
[----:B------:R-:W-:Y:S01]  /*1b0a0*/  IMAD.MOV.U32 R58, RZ, RZ, 0x1 ;  /* 0x00000001ff3a7424 */ /* 0x000fe200078e00ff */
[----:B------:R-:W-:Y:S02]  /*1b0b0*/  CS2R R84, SRZ ;  /* 0x0000000000547805 */ /* 0x000fe4000001ff00 */
[----:B------:R-:W-:Y:S01]  /*1b0c0*/  CS2R R82, SRZ ;  /* 0x0000000000527805 */ /* 0x000fe2000001ff00 */
[----:B------:R-:W-:Y:S01]  /*1b0d0*/  IMAD.MOV.U32 R59, RZ, RZ, RZ ;  /* 0x000000ffff3b7224 */ /* 0x000fe200078e00ff */
[----:B------:R-:W-:Y:S01]  /*1b0e0*/  CS2R R60, SRZ ;  /* 0x00000000003c7805 */ /* 0x000fe2000001ff00 */
[----:B------:R-:W-:Y:S01]  /*1b0f0*/  IMAD.MOV.U32 R80, RZ, RZ, RZ ;  /* 0x000000ffff507224 */ /* 0x000fe200078e00ff */
[----:B------:R-:W-:Y:S02]  /*1b100*/  CS2R R56, SRZ ;  /* 0x0000000000387805 */ /* 0x000fe4000001ff00 */
[----:B------:R-:W-:Y:S01]  /*1b110*/  CS2R R54, SRZ ;  /* 0x0000000000367805 */ /* 0x000fe2000001ff00 */
[----:B------:R-:W-:Y:S01]  /*1b120*/  IMAD.MOV.U32 R53, RZ, RZ, RZ ;  /* 0x000000ffff357224 */ /* 0x000fe200078e00ff */
[----:B------:R-:W-:-:S02]  /*1b130*/  CS2R R32, SRZ ;  /* 0x0000000000207805 */ /* 0x000fc4000001ff00 */
[----:B------:R-:W-:Y:S02]  /*1b140*/  CS2R R30, SRZ ;  /* 0x00000000001e7805 */ /* 0x000fe4000001ff00 */
[----:B------:R-:W-:Y:S02]  /*1b150*/  MOV R29, RZ ;  /* 0x000000ff001d7202 */ /* 0x000fe40000000f00 */
[----:B------:R-:W-:Y:S02]  /*1b160*/  CS2R R62, SRZ ;  /* 0x00000000003e7805 */ /* 0x000fe4000001ff00 */
[----:B------:R-:W-:Y:S01]  /*1b170*/  CS2R R64, SRZ ;  /* 0x0000000000407805 */ /* 0x000fe2000001ff00 */
[----:B------:R-:W-:Y:S01]  /*1b180*/  IMAD.MOV.U32 R50, RZ, RZ, RZ ;  /* 0x000000ffff327224 */ /* 0x000fe200078e00ff */
        /* <DEDUP_REMOVED lines=10> */
[-C--:B------:R-:W-:Y:S01]  /*1b230*/  IMAD.WIDE.U32 R70, R4, R4.reuse, RZ ;  /* 0x0000000404467225 */ /* 0x080fe200078e00ff */
[----:B------:R-:W-:Y:S01]  /*1b240*/  UMOV UR4, URZ ;  /* 0x000000ff00047c82 */ /* 0x000fe20008000000 */
[----:B------:R-:W-:Y:S02]  /*1b250*/  BSSY.RECONVERGENT B5, `(.L_x_314) ;  /* 0x0000154000057945 */ /* 0x000fe40003800200 */
[----:B------:R-:W-:Y:S02]  /*1b260*/  IMAD.MOV.U32 R30, RZ, RZ, R71 ;  /* 0x000000ffff1e7224 */ /* 0x000fe400078e0047 */
[----:B------:R-:W-:Y:S02]  /*1b270*/  IMAD.MOV.U32 R31, RZ, RZ, RZ ;  /* 0x000000ffff1f7224 */ /* 0x000fe400078e00ff */
[----:B------:R-:W-:Y:S02]  /*1b280*/  IMAD.MOV.U32 R33, RZ, RZ, RZ ;  /* 0x000000ffff217224 */ /* 0x000fe400078e00ff */
[----:B------:R-:W-:-:S04]  /*1b290*/  IMAD.WIDE.U32 R30, R19, R4, R30 ;  /* 0x00000004131e7225 */ /* 0x000fc800078e001e */
[----:B------:R-:W-:Y:S02]  /*1b2a0*/  IMAD.MOV.U32 R32, RZ, RZ, R31 ;  /* 0x000000ffff207224 */ /* 0x000fe400078e001f */
        /* <DEDUP_REMOVED lines=149> */
[----:B------:R-:W-:Y:S01]  /*1bc00*/  IMAD.WIDE.U32 R52, R15, R14, R52 ;  /* 0x0000000e0f347225 */ /* 0x000fe200078e0034 */
[----:B------:R-:W-:-:S03]  /*1bc10*/  IADD3.X R39, PT, PT, RZ, RZ, RZ, P2, !PT ;  /* 0x000000ffff277210 */ /* 0x000fc600017fe4ff */
[----:B------:R-:W-:Y:S01]  /*1bc20*/  IMAD.WIDE.U32 R54, R16, R14, R54 ;  /* 0x0000000e10367225 */ /* 0x000fe200078e0036 */
[----:B------:R-:W-:-:S03]  /*1bc30*/  IADD3 R50, P0, PT, R51, R53, RZ ;  /* 0x0000003533327210 */ /* 0x000fc60007f1e0ff */
[----:B------:R-:W-:Y:S01]  /*1bc40*/  IMAD.WIDE.U32 R38, R18, R13, R38 ;  /* 0x0000000d12267225 */ /* 0x000fe200078e0026 */
[----:B------:R-:W-:-:S03]  /*1bc50*/  IADD3 R52, P1, PT, R52, R55, RZ ;  /* 0x0000003734347210 */ /* 0x000fc60007f3e0ff */
[----:B------:R-:W-:Y:S01]  /*1bc60*/  IMAD.X R51, RZ, RZ, RZ, P0 ;  /* 0x000000ffff337224 */ /* 0x000fe200000e06ff */
[----:B------:R-:W-:Y:S01]  /*1bc70*/  IADD3 R54, P2, PT, R54, R39, RZ ;  /* 0x0000002736367210 */ /* 0x000fe20007f5e0ff */
[----:B------:R-:W-:Y:S02]  /*1bc80*/  IMAD.X R53, RZ, RZ, RZ, P1 ;  /* 0x000000ffff357224 */ /* 0x000fe400008e06ff */
[----:B------:R-:W-:-:S04]  /*1bc90*/  IMAD.WIDE.U32 R40, R32, 0x3d1, RZ ;  /* 0x000003d120287825 */ /* 0x000fc800078e00ff */
[----:B------:R-:W-:Y:S02]  /*1bca0*/  IMAD.X R55, RZ, RZ, RZ, P2 ;  /* 0x000000ffff377224 */ /* 0x000fe400010e06ff */
[----:B------:R-:W-:-:S04]  /*1bcb0*/  IMAD.WIDE.U32 R50, R15, R13, R50 ;  /* 0x0000000d0f327225 */ /* 0x000fc800078e0032 */
[----:B------:R-:W-:-:S04]  /*1bcc0*/  IMAD.WIDE.U32 R52, R15, R14, R52 ;  /* 0x0000000e0f347225 */ /* 0x000fc800078e0034 */
[----:B------:R-:W-:-:S04]  /*1bcd0*/  IMAD.WIDE.U32 R54, R17, R13, R54 ;  /* 0x0000000d11367225 */ /* 0x000fc800078e0036 */
[----:B------:R-:W-:Y:S01]  /*1bce0*/  IMAD.IADD R29, R70, 0x1, R40 ;  /* 0x00000001461d7824 */ /* 0x000fe200078e0228 */
[----:B------:R-:W-:Y:S01]  /*1bcf0*/  IADD3 R40, P2, PT, R50, R53, RZ ;  /* 0x0000003532287210 */ /* 0x000fe20007f5e0ff */
[----:B------:R-:W-:Y:S01]  /*1bd00*/  VIADD R56, R41, UR4 ;  /* 0x0000000429387c36 */ /* 0x000fe20008000000 */
[----:B------:R-:W-:Y:S02]  /*1bd10*/  IADD3 R52, P3, PT, R52, R55, RZ ;  /* 0x0000003734347210 */ /* 0x000fe40007f7e0ff */
[----:B------:R-:W-:Y:S01]  /*1bd20*/  ISETP.GE.U32.AND P0, PT, R29, R70, PT ;  /* 0x000000461d00720c */ /* 0x000fe20003f06070 */
[----:B------:R-:W-:Y:S01]  /*1bd30*/  IMAD.WIDE.U32 R56, R38, 0x3d1, R56 ;  /* 0x000003d126387825 */ /* 0x000fe200078e0038 */
[----:B------:R-:W-:Y:S02]  /*1bd40*/  IADD3.X R53, PT, PT, RZ, RZ, RZ, P3, !PT ;  /* 0x000000ffff357210 */ /* 0x000fe40001ffe4ff */
[----:B------:R-:W-:Y:S01]  /*1bd50*/  SEL R31, RZ, 0x1, P0 ;  /* 0x00000001ff1f7807 */ /* 0x000fe20000000000 */
[----:B------:R-:W-:-:S02]  /*1bd60*/  IMAD.X R41, RZ, RZ, RZ, P2 ;  /* 0x000000ffff297224 */ /* 0x000fc400010e06ff */
[----:B------:R-:W-:Y:S01]  /*1bd70*/  IMAD.WIDE.U32 R52, R16, R13, R52 ;  /* 0x0000000d10347225 */ /* 0x000fe200078e0034 */
[----:B------:R-:W-:-:S03]  /*1bd80*/  IADD3 R68, P0, P1, R56, R68, R31 ;  /* 0x0000004438447210 */ /* 0x000fc6000791e01f */
[----:B------:R-:W-:Y:S01]  /*1bd90*/  IMAD.WIDE.U32 R40, R14, R14, R40 ;  /* 0x0000000e0e287225 */ /* 0x000fe200078e0028 */
[----:B------:R-:W-:-:S03]  /*1bda0*/  IADD3.X R33, PT, PT, RZ, RZ, RZ, P0, P1 ;  /* 0x000000ffff217210 */ /* 0x000fc600007e24ff */
[----:B------:R-:W-:Y:S01]  /*1bdb0*/  VIADD R56, R57, UR4 ;  /* 0x0000000439387c36 */ /* 0x000fe20008000000 */
[----:B------:R-:W-:Y:S01]  /*1bdc0*/  IADD3 R50, P3, PT, R51, R41, RZ ;  /* 0x0000002933327210 */ /* 0x000fe20007f7e0ff */
[----:B------:R-:W-:Y:S01]  /*1bdd0*/  IMAD.MOV.U32 R57, RZ, RZ, RZ ;  /* 0x000000ffff397224 */ /* 0x000fe200078e00ff */
[----:B------:R-:W-:Y:S01]  /*1bde0*/  IADD3 R40, P4, PT, R40, R53, RZ ;  /* 0x0000003528287210 */ /* 0x000fe20007f9e0ff */
[----:B------:R-:W-:Y:S02]  /*1bdf0*/  IMAD.IADD R31, R32, 0x1, R68 ;  /* 0x00000001201f7824 */ /* 0x000fe400078e0244 */
[----:B------:R-:W-:-:S03]  /*1be00*/  IMAD.WIDE.U32 R56, R54, 0x3d1, R56 ;  /* 0x000003d136387825 */ /* 0x000fc600078e0038 */
[----:B------:R-:W-:Y:S01]  /*1be10*/  ISETP.GE.U32.AND P2, PT, R31, R68, PT ;  /* 0x000000441f00720c */ /* 0x000fe20003f46070 */
[----:B------:R-:W-:Y:S02]  /*1be20*/  IMAD.X R51, RZ, RZ, RZ, P3 ;  /* 0x000000ffff337224 */ /* 0x000fe400018e06ff */
[----:B------:R-:W-:Y:S01]  /*1be30*/  IMAD.X R41, RZ, RZ, RZ, P4 ;  /* 0x000000ffff297224 */ /* 0x000fe200020e06ff */
[----:B------:R-:W-:Y:S01]  /*1be40*/  IADD3 R56, P3, P4, R56, R33, R66 ;  /* 0x0000002138387210 */ /* 0x000fe20007c7e042 */
[----:B------:R-:W-:Y:S01]  /*1be50*/  VIADD R32, R57, UR4 ;  /* 0x0000000439207c36 */ /* 0x000fe20008000000 */
[----:B------:R-:W-:Y:S01]  /*1be60*/  SEL R47, RZ, 0x1, P2 ;  /* 0x00000001ff2f7807 */ /* 0x000fe20001000000 */
[----:B------:R-:W-:Y:S01]  /*1be70*/  IMAD.MOV.U32 R33, RZ, RZ, RZ ;  /* 0x000000ffff217224 */ /* 0x000fe200078e00ff */
[----:B------:R-:W-:Y:S01]  /*1be80*/  IADD3.X R39, PT, PT, RZ, RZ, RZ, P3, P4 ;  /* 0x000000ffff277210 */ /* 0x000fe20001fe84ff */
[----:B------:R-:W-:Y:S01]  /*1be90*/  IMAD.WIDE.U32 R50, R14, R13, R50 ;  /* 0x0000000d0e327225 */ /* 0x000fe200078e0032 */
[----:B------:R-:W-:-:S03]  /*1bea0*/  IADD3 R47, P0, P1, R38, R56, R47 ;  /* 0x00000038262f7210 */ /* 0x000fc6000791e02f */
[----:B------:R-:W-:-:S04]  /*1beb0*/  IMAD.WIDE.U32 R40, R15, R13, R40 ;  /* 0x0000000d0f287225 */ /* 0x000fc800078e0028 */
[----:B------:R-:W-:Y:S01]  /*1bec0*/  IMAD.WIDE.U32 R32, R52, 0x3d1, R32 ;  /* 0x000003d134207825 */ /* 0x000fe200078e0020 */
[----:B------:R-:W-:-:S04]  /*1bed0*/  IADD3 R56, P2, PT, R50, R41, RZ ;  /* 0x0000002932387210 */ /* 0x000fc80007f5e0ff */
[----:B------:R-:W-:Y:S01]  /*1bee0*/  IADD3 R38, PT, PT, R33, UR4, RZ ;  /* 0x0000000421267c10 */ /* 0x000fe2000fffe0ff */
[----:B------:R-:W-:Y:S01]  /*1bef0*/  IMAD.X R57, RZ, RZ, RZ, P2 ;  /* 0x000000ffff397224 */ /* 0x000fe200010e06ff */
[----:B------:R-:W-:Y:S01]  /*1bf00*/  IADD3 R32, P3, P4, R32, R39, R64 ;  /* 0x0000002720207210 */ /* 0x000fe20007c7e040 */
[----:B------:R-:W-:Y:S01]  /*1bf10*/  IMAD.MOV.U32 R39, RZ, RZ, RZ ;  /* 0x000000ffff277224 */ /* 0x000fe200078e00ff */
[----:B------:R-:W-:Y:S01]  /*1bf20*/  IADD3.X R33, PT, PT, RZ, RZ, RZ, P0, P1 ;  /* 0x000000ffff217210 */ /* 0x000fe200007e24ff */
[----:B------:R-:W-:Y:S01]  /*1bf30*/  IMAD.WIDE.U32 R56, R14, R13, R56 ;  /* 0x0000000d0e387225 */ /* 0x000fe200078e0038 */
[----:B------:R-:W-:Y:S02]  /*1bf40*/  IADD3.X R41, PT, PT, RZ, RZ, RZ, P3, P4 ;  /* 0x000000ffff297210 */ /* 0x000fe40001fe84ff */
[----:B------:R-:W-:Y:S01]  /*1bf50*/  IADD3 R54, P3, P4, R54, R33, R32 ;  /* 0x0000002136367210 */ /* 0x000fe20007c7e020 */
[----:B------:R-:W-:Y:S01]  /*1bf60*/  IMAD.WIDE.U32 R38, R40, 0x3d1, R38 ;  /* 0x000003d128267825 */ /* 0x000fe200078e0026 */
[----:B------:R-:W-:-:S03]  /*1bf70*/  IADD3 R50, P0, PT, R51, R57, RZ ;  /* 0x0000003933327210 */ /* 0x000fc60007f1e0ff */
[----:B------:R-:W-:Y:S01]  /*1bf80*/  VIADD R32, R39, UR4 ;  /* 0x0000000427207c36 */ /* 0x000fe20008000000 */
        /* <DEDUP_REMOVED lines=35> */
[----:B------:R-:W-:Y:S01]  /*1c1c0*/  VIADD R30, R61, UR4 ;  /* 0x000000043d1e7c36 */ /* 0x000fe20008000000 */
[----:B------:R-:W0:Y:S03]  /*1c1d0*/  LDCU UR4, c[0x3][URZ] ;  /* 0x00c00000ff0477ac */ /* 0x000e260008000800 */
[----:B------:R-:W-:Y:S02]  /*1c1e0*/  IMAD R33, R39, 0x3d1, R30 ;  /* 0x000003d127217824 */ /* 0x000fe400078e021e */
[----:B------:R-:W-:Y:S02]  /*1c1f0*/  IMAD.X R29, RZ, RZ, RZ, P0 ;  /* 0x000000ffff1d7224 */ /* 0x000fe400000e06ff */
[----:B------:R-:W-:-:S05]  /*1c200*/  IMAD.IADD R40, R40, 0x1, R33 ;  /* 0x0000000128287824 */ /* 0x000fca00078e0221 */
[----:B------:R-:W-:-:S04]  /*1c210*/  IADD3 R40, P0, P1, R40, R29, R31 ;  /* 0x0000001d28287210 */ /* 0x000fc8000791e01f */
[----:B------:R-:W-:Y:S01]  /*1c220*/  IADD3.X R30, PT, PT, RZ, RZ, RZ, P0, P1 ;  /* 0x000000ffff1e7210 */ /* 0x000fe200007e24ff */
[----:B0-----:R-:W-:-:S03]  /*1c230*/  IMAD.U32 R50, RZ, RZ, UR4 ;  /* 0x00000004ff327e24 */ /* 0x001fc6000f8e00ff */
[----:B------:R-:W-:-:S04]  /*1c240*/  IADD3 R39, P0, P1, R39, R30, R47 ;  /* 0x0000001e27277210 */ /* 0x000fc8000791e02f */
[----:B------:R-:W-:-:S04]  /*1c250*/  IADD3.X R29, PT, PT, RZ, RZ, RZ, P0, P1 ;  /* 0x000000ffff1d7210 */ /* 0x000fc800007e24ff */
[----:B------:R-:W-:-:S05]  /*1c260*/  IADD3 R38, P0, PT, R29, R54, RZ ;  /* 0x000000361d267210 */ /* 0x000fca0007f1e0ff */
[----:B------:R-:W-:-:S05]  /*1c270*/  IMAD.X R33, RZ, RZ, RZ, P0 ;  /* 0x000000ffff217224 */ /* 0x000fca00000e06ff */
[----:B------:R-:W-:-:S04]  /*1c280*/  IADD3 R33, P0, PT, R33, R52, RZ ;  /* 0x0000003421217210 */ /* 0x000fc80007f1e0ff */
[----:B------:R-:W-:-:S04]  /*1c290*/  IADD3.X R29, PT, PT, RZ, RZ, RZ, P0, !PT ;  /* 0x000000ffff1d7210 */ /* 0x000fc800007fe4ff */
        /* <DEDUP_REMOVED lines=10> */
[----:B------:R-:W-:Y:S01]  /*1c340*/  MOV R49, R38 ;  /* 0x0000002600317202 */ /* 0x000fe20000000f00 */
[----:B------:R-:W-:Y:S02]  /*1c350*/  IMAD.MOV.U32 R52, RZ, RZ, R39 ;  /* 0x000000ffff347224 */ /* 0x000fe400078e0027 */
[----:B------:R-:W-:-:S07]  /*1c360*/  IMAD.MOV.U32 R54, RZ, RZ, R40 ;  /* 0x000000ffff367224 */ /* 0x000fce00078e0028 */
.L_x_318:
        /* <DEDUP_REMOVED lines=27> */
[----:B------:R-:W-:Y:S02]  /*1c520*/  ISETP.GT.U32.AND P0, PT, R50, R60, PT ;  /* 0x0000003c3200720c */ /* 0x000fe40003f04070 */
[----:B------:R-:W-:Y:S02]  /*1c530*/  ISETP.LE.U32.AND P1, PT, R52, R29, PT ;  /* 0x0000001d3400720c */ /* 0x000fe40003f23070 */
[----:B------:R-:W-:-:S04]  /*1c540*/  ISETP.GE.U32.AND P0, PT, R45, R54, P0 ;  /* 0x000000362d00720c */ /* 0x000fc80000706070 */
[----:B------:R-:W-:-:S13]  /*1c550*/  ISETP.GT.U32.OR P0, PT, R45, R54, P0 ;  /* 0x000000362d00720c */ /* 0x000fda0000704470 */
[----:B------:R-:W-:Y:S05]  /*1c560*/  @P0 BREAK.RELIABLE P1, B6 ;  /* 0x0000000000060942 */ /* 0x000fea0000800100 */
[----:B------:R-:W-:Y:S05]  /*1c570*/  @P0 BRA P1, `(.L_x_315) ;  /* 0x0000000000840947 */ /* 0x000fea0000800000 */
.L_x_317:
[----:B------:R-:W-:Y:S05]  /*1c580*/  BSYNC.RELIABLE B6 ;  /* 0x0000000000067941 */ /* 0x000fea0003800100 */
.L_x_316:
[----:B------:R-:W-:Y:S01]  /*1c590*/  IADD3 R60, P0, PT, -R50, R60, RZ ;  /* 0x0000003c323c7210 */ /* 0x000fe20007f1e1ff */
[----:B------:R-:W0:Y:S04]  /*1c5a0*/  LDCU UR4, c[0x3][0x8] ;  /* 0x00c00100ff0477ac */ /* 0x000e280008000800 */
[----:B------:R-:W-:-:S05]  /*1c5b0*/  IMAD.X R29, RZ, RZ, ~R51, P0 ;  /* 0x000000ffff1d7224 */ /* 0x000fca00000e0e33 */
[----:B------:R-:W-:-:S04]  /*1c5c0*/  SHF.R.U32.HI R29, RZ, 0x1f, R29 ;  /* 0x0000001fff1d7819 */ /* 0x000fc8000001161d */
[----:B------:R-:W-:Y:S01]  /*1c5d0*/  IADD3 R40, P0, P1, R40, -R29, -R45 ;  /* 0x8000001d28287210 */ /* 0x000fe2000791e82d */
[----:B------:R-:W-:-:S03]  /*1c5e0*/  IMAD.MOV.U32 R29, RZ, RZ, -0x1 ;  /* 0xffffffffff1d7424 */ /* 0x000fc600078e00ff */
[----:B------:R-:W-:Y:S01]  /*1c5f0*/  IADD3.X R30, PT, PT, RZ, -0x1, ~R42, P0, P1 ;  /* 0xffffffffff1e7810 */ /* 0x000fe200007e2c2a */
[----:B------:R-:W-:-:S03]  /*1c600*/  IMAD.MOV.U32 R54, RZ, RZ, R40 ;  /* 0x000000ffff367224 */ /* 0x000fc600078e0028 */
[----:B------:R-:W-:-:S04]  /*1c610*/  SHF.R.U32.HI R30, RZ, 0x1f, R30 ;  /* 0x0000001fff1e7819 */ /* 0x000fc8000001161e */
[----:B0-----:R-:W-:-:S04]  /*1c620*/  IADD3 R39, P0, P1, R39, -UR4, -R30 ;  /* 0x8000000427277c10 */ /* 0x001fc8000f91e81e */
[----:B------:R-:W-:Y:S01]  /*1c630*/  IADD3.X R29, PT, PT, RZ, -0x1, R29, P0, P1 ;  /* 0xffffffffff1d7810 */ /* 0x000fe200007e241d */
[----:B------:R-:W-:-:S03]  /*1c640*/  IMAD.MOV.U32 R52, RZ, RZ, R39 ;  /* 0x000000ffff347224 */ /* 0x000fc600078e0027 */
[----:B------:R-:W-:-:S04]  /*1c650*/  SHF.R.U32.HI R29, RZ, 0x1f, R29 ;  /* 0x0000001fff1d7819 */ /* 0x000fc8000001161d */
[----:B----4-:R-:W-:-:S04]  /*1c660*/  IADD3 R38, P0, P1, R38, -R29, -R34 ;  /* 0x8000001d26267210 */ /* 0x010fc8000791e822 */
        /* <DEDUP_REMOVED lines=18> */
.L_x_315:
[----:B------:R-:W-:Y:S05]  /*1c790*/  BSYNC.RECONVERGENT B5 ;  /* 0x0000000000057941 */ /* 0x000fea0003800200 */
.L_x_314:
        /* <DEDUP_REMOVED lines=11> */
[----:B------:R-:W-:Y:S01]  /*1c850*/  UMOV UR10, URZ ;  /* 0x000000ff000a7c82 */ /* 0x000fe20008000000 */
[----:B------:R-:W-:Y:S02]  /*1c860*/  BSSY.RECONVERGENT B5, `(.L_x_319) ;  /* 0x000017f000057945 */ /* 0x000fe40003800200 */
[----:B------:R-:W-:-:S02]  /*1c870*/  VIADD R70, R81, UR5 ;  /* 0x0000000551467c36 */ /* 0x000fc40008000000 */
[----:B------:R-:W-:Y:S02]  /*1c880*/  IMAD.MOV.U32 R81, RZ, RZ, RZ ;  /* 0x000000ffff517224 */ /* 0x000fe400078e00ff */
[----:B------:R-:W-:-:S04]  /*1c890*/  IMAD.WIDE.U32 R70, R27, R39, R70 ;  /* 0x000000271b467225 */ /* 0x000fc800078e0046 */
[----:B------:R-:W-:-:S05]  /*1c8a0*/  IMAD.WIDE.U32 R80, R26, R60, R80 ;  /* 0x0000003c1a507225 */ /* 0x000fca00078e0050 */
[----:B------:R-:W-:-:S04]  /*1c8b0*/  IADD3 R79, PT, PT, R81, UR4, RZ ;  /* 0x00000004514f7c10 */ /* 0x000fc8000fffe0ff */
        /* <DEDUP_REMOVED lines=9> */
[----:B------:R-:W-:-:S04]  /*1c950*/  IMAD.WIDE.U32 R78, R25, R60, R78 ;  /* 0x0000003c194e7225 */ /* 0x000fc800078e004e */
[----:B------:R-:W-:Y:S01]  /*1c960*/  IMAD.X R77, RZ, RZ, RZ, P0 ;  /* 0x000000ffff4d7224 */ /* 0x000fe200000e06ff */
[----:B------:R-:W-:Y:S01]  /*1c970*/  IADD3 R29, PT, PT, R79, UR4, RZ ;  /* 0x000000044f1d7c10 */ /* 0x000fe2000fffe0ff */
        /* <DEDUP_REMOVED lines=10> */
[----:B------:R-:W-:Y:S02]  /*1ca20*/  IMAD.X R53, RZ, RZ, RZ, P0 ;  /* 0x000000ffff357224 */ /* 0x000fe400000e06ff */
[----:B------:R-:W-:Y:S02]  /*1ca30*/  VIADD R29, R77, UR5 ;  /* 0x000000054d1d7c36 */ /* 0x000fe40008000000 */
[----:B------:R-:W-:-:S04]  /*1ca40*/  IMAD.WIDE.U32 R52, R26, R38, R52 ;  /* 0x000000261a347225 */ /* 0x000fc800078e0034 */
[----:B------:R-:W-:Y:S01]  /*1ca50*/  IMAD.MOV.U32 R71, RZ, RZ, RZ ;  /* 0x000000ffff477224 */ /* 0x000fe200078e00ff */
[----:B------:R-:W-:Y:S01]  /*1ca60*/  IADD3 R57, PT, PT, R53, UR7, RZ ;  /* 0x0000000735397c10 */ /* 0x000fe2000fffe0ff */
[----:B------:R-:W-:Y:S01]  /*1ca70*/  IMAD.MOV.U32 R77, RZ, RZ, RZ ;  /* 0x000000ffff4d7224 */ /* 0x000fe200078e00ff */
[----:B------:R-:W-:Y:S01]  /*1ca80*/  IADD3 R52, P1, PT, R29, R52, RZ ;  /* 0x000000341d347210 */ /* 0x000fe20007f3e0ff */
[----:B------:R-:W-:-:S04]  /*1ca90*/  IMAD.WIDE.U32 R70, R27, R31, R70 ;  /* 0x0000001f1b467225 */ /* 0x000fc800078e0046 */
[----:B------:R-:W-:Y:S01]  /*1caa0*/  IMAD.X R53, RZ, RZ, RZ, P1 ;  /* 0x000000ffff357224 */ /* 0x000fe200008e06ff */
[----:B------:R-:W-:Y:S01]  /*1cab0*/  IADD3 R56, P0, PT, R57, R70, RZ ;  /* 0x0000004639387210 */ /* 0x000fe20007f1e0ff */
[----:B------:R-:W-:-:S04]  /*1cac0*/  IMAD.WIDE.U32 R76, R24, R60, R76 ;  /* 0x0000003c184c7225 */ /* 0x000fc800078e004c */
[----:B------:R-:W-:Y:S02]  /*1cad0*/  IMAD.X R57, RZ, RZ, RZ, P0 ;  /* 0x000000ffff397224 */ /* 0x000fe400000e06ff */
[----:B------:R-:W-:-:S04]  /*1cae0*/  IMAD.WIDE.U32 R52, R25, R39, R52 ;  /* 0x0000002719347225 */ /* 0x000fc800078e0034 */
[----:B------:R-:W-:Y:S02]  /*1caf0*/  VIADD R75, R77, UR4 ;  /* 0x000000044d4b7c36 */ /* 0x000fe40008000000 */
[----:B------:R-:W-:Y:S02]  /*1cb00*/  VIADD R70, R71, UR9 ;  /* 0x0000000947467c36 */ /* 0x000fe40008000000 */
        /* <DEDUP_REMOVED lines=50> */
[----:B------:R-:W-:Y:S02]  /*1ce30*/  IMAD.MOV.U32 R73, RZ, RZ, RZ ;  /* 0x000000ffff497224 */ /* 0x000fe400078e00ff */
[----:B------:R-:W-:Y:S01]  /*1ce40*/  IMAD.WIDE.U32 R70, R41, R26, R70 ;  /* 0x0000001a29467225 */ /* 0x000fe200078e0046 */
[----:B------:R-:W-:-:S03]  /*1ce50*/  IADD3 R54, P1, PT, R55, R52, RZ ;  /* 0x0000003437367210 */ /* 0x000fc60007f3e0ff */
[----:B------:R-:W-:Y:S02]  /*1ce60*/  VIADD R53, R53, UR9 ;  /* 0x0000000935357c36 */ /* 0x000fe40008000000 */
[----:B------:R-:W-:-:S03]  /*1ce70*/  IMAD.WIDE.U32 R72, R22, R60, R72 ;  /* 0x0000003c16487225 */ /* 0x000fc600078e0048 */
[----:B------:R-:W-:Y:S01]  /*1ce80*/  IADD3 R52, P0, PT, R70, R53, RZ ;  /* 0x0000003546347210 */ /* 0x000fe20007f1e0ff */
        /* <DEDUP_REMOVED lines=14> */
[----:B------:R-:W-:Y:S01]  /*1cf70*/  IMAD.WIDE.U32 R68, R22, R40, R68 ;  /* 0x0000002816447225 */ /* 0x000fe200078e0044 */
[----:B------:R-:W-:-:S03]  /*1cf80*/  IADD3 R70, P0, PT, R71, R70, RZ ;  /* 0x0000004647467210 */ /* 0x000fc60007f1e0ff */
[----:B------:R-:W-:Y:S02]  /*1cf90*/  IMAD.X R53, RZ, RZ, RZ, P1 ;  /* 0x000000ffff357224 */ /* 0x000fe400008e06ff */
[----:B------:R-:W-:-:S04]  /*1cfa0*/  IMAD.WIDE.U32 R56, R23, R38, R56 ;  /* 0x0000002617387225 */ /* 0x000fc800078e0038 */
[----:B------:R-:W-:Y:S02]  /*1cfb0*/  VIADD R29, R69, UR5 ;  /* 0x00000005451d7c36 */ /* 0x000fe40008000000 */
[----:B------:R-:W-:Y:S02]  /*1cfc0*/  HFMA2 R69, -RZ, RZ, 0, 0 ;  /* 0x00000000ff457431 */ /* 0x000fe400000001ff */
        /* <DEDUP_REMOVED lines=39> */
[----:B------:R-:W-:Y:S02]  /*1d240*/  IADD3 R54, P0, PT, R70, R53, RZ ;  /* 0x0000003546367210 */ /* 0x000fe40007f1e0ff */
        /* <DEDUP_REMOVED lines=37> */
[----:B------:R-:W-:Y:S01]  /*1d4a0*/  IMAD.X R57, RZ, RZ, RZ, P0 ;  /* 0x000000ffff397224 */ /* 0x000fe200000e06ff */
[----:B------:R-:W-:Y:S01]  /*1d4b0*/  IADD3 R66, P1, PT, R47, R66, RZ ;  /* 0x000000422f427210 */ /* 0x000fe20007f3e0ff */
[----:B------:R-:W-:Y:S01]  /*1d4c0*/  IMAD.WIDE.U32 R54, R62, 0x3d1, RZ ;  /* 0x000003d13e367825 */ /* 0x000fe200078e00ff */
[----:B------:R-:W-:-:S03]  /*1d4d0*/  IADD3 R70, P0, PT, R71, R70, RZ ;  /* 0x0000004647467210 */ /* 0x000fc60007f1e0ff */
        /* <DEDUP_REMOVED lines=9> */
[----:B------:R-:W-:Y:S02]  /*1d570*/  IMAD.IADD R29, R82, 0x1, R54 ;  /* 0x00000001521d7824 */ /* 0x000fe400078e0236 */
[----:B------:R-:W-:Y:S01]  /*1d580*/  IMAD.X R67, RZ, RZ, RZ, P2 ;  /* 0x000000ffff437224 */ /* 0x000fe200010e06ff */
[----:B------:R-:W-:Y:S01]  /*1d590*/  IADD3 R54, P1, PT, R70, R55, RZ ;  /* 0x0000003746367210 */ /* 0x000fe20007f3e0ff */
[----:B------:R-:W-:Y:S01]  /*1d5a0*/  IMAD.MOV.U32 R53, RZ, RZ, RZ ;  /* 0x000000ffff357224 */ /* 0x000fe200078e00ff */
[----:B------:R-:W-:Y:S01]  /*1d5b0*/  ISETP.GE.U32.AND P0, PT, R29, R82, PT ;  /* 0x000000521d00720c */ /* 0x000fe20003f06070 */
[----:B------:R-:W-:-:S03]  /*1d5c0*/  IMAD.WIDE.U32 R66, R20, R33, R66 ;  /* 0x0000002114427225 */ /* 0x000fc600078e0042 */
[----:B------:R-:W-:Y:S01]  /*1d5d0*/  SEL R81, RZ, 0x1, P0 ;  /* 0x00000001ff517807 */ /* 0x000fe20000000000 */
[----:B------:R-:W-:Y:S02]  /*1d5e0*/  IMAD.X R55, RZ, RZ, RZ, P1 ;  /* 0x000000ffff377224 */ /* 0x000fe400008e06ff */
[----:B------:R-:W-:Y:S02]  /*1d5f0*/  VIADD R47, R67, UR8 ;  /* 0x00000008432f7c36 */ /* 0x000fe40008000000 */
[----:B------:R-:W-:-:S04]  /*1d600*/  IMAD.WIDE.U32 R54, R21, R32, R54 ;  /* 0x0000002015367225 */ /* 0x000fc800078e0036 */
[----:B------:R-:W-:Y:S01]  /*1d610*/  IMAD.WIDE.U32 R52, R58, 0x3d1, R52 ;  /* 0x000003d13a347825 */ /* 0x000fe200078e0034 */
[----:B------:R-:W-:Y:S02]  /*1d620*/  IADD3 R54, P0, PT, R47, R54, RZ ;  /* 0x000000362f367210 */ /* 0x000fe40007f1e0ff */
[----:B------:R-:W-:Y:S01]  /*1d630*/  IADD3 R55, PT, PT, R55, UR10, RZ ;  /* 0x0000000a37377c10 */ /* 0x000fe2000fffe0ff */
[----:B------:R-:W-:Y:S01]  /*1d640*/  IMAD.MOV.U32 R59, RZ, RZ, RZ ;  /* 0x000000ffff3b7224 */ /* 0x000fe200078e00ff */
[----:B------:R-:W-:Y:S01]  /*1d650*/  IADD3 R81, P1, P2, R52, R80, R81 ;  /* 0x0000005034517210 */ /* 0x000fe20007a3e051 */
[----:B------:R-:W-:Y:S01]  /*1d660*/  VIADD R52, R53, UR4 ;  /* 0x0000000435347c36 */ /* 0x000fe20008000000 */
[----:B------:R-:W-:Y:S01]  /*1d670*/  IADD3 R70, P3, PT, R71, R55, RZ ;  /* 0x0000003747467210 */ /* 0x000fe20007f7e0ff */
[----:B------:R-:W-:Y:S01]  /*1d680*/  IMAD.X R55, RZ, RZ, RZ, P0 ;  /* 0x000000ffff377224 */ /* 0x000fe200000e06ff */
[----:B------:R-:W-:Y:S01]  /*1d690*/  IADD3.X R47, PT, PT, RZ, RZ, RZ, P1, P2 ;  /* 0x000000ffff2f7210 */ /* 0x000fe20000fe44ff */
[----:B------:R-:W-:-:S02]  /*1d6a0*/  IMAD.MOV.U32 R53, RZ, RZ, RZ ;  /* 0x000000ffff357224 */ /* 0x000fc400078e00ff */
[----:B------:R-:W-:Y:S02]  /*1d6b0*/  IMAD.X R71, RZ, RZ, RZ, P3 ;  /* 0x000000ffff477224 */ /* 0x000fe400018e06ff */
[----:B------:R-:W-:-:S04]  /*1d6c0*/  IMAD.WIDE.U32 R54, R20, R31, R54 ;  /* 0x0000001f14367225 */ /* 0x000fc800078e0036 */
[----:B------:R-:W-:Y:S02]  /*1d6d0*/  IMAD.IADD R30, R81, 0x1, R62 ;  /* 0x00000001511e7824 */ /* 0x000fe400078e023e */
[----:B------:R-:W-:-:S03]  /*1d6e0*/  IMAD.WIDE.U32 R52, R56, 0x3d1, R52 ;  /* 0x000003d138347825 */ /* 0x000fc600078e0034 */
[----:B------:R-:W-:Y:S01]  /*1d6f0*/  ISETP.GE.U32.AND P2, PT, R30, R81, PT ;  /* 0x000000511e00720c */ /* 0x000fe20003f46070 */
[----:B------:R-:W-:Y:S01]  /*1d700*/  IMAD.WIDE.U32 R70, R41, R21, R70 ;  /* 0x0000001529467225 */ /* 0x000fe200078e0046 */
[----:B------:R-:W-:Y:S02]  /*1d710*/  IADD3 R78, P0, P1, R52, R47, R78 ;  /* 0x0000002f344e7210 */ /* 0x000fe4000791e04e */
[----:B------:R-:W-:Y:S01]  /*1d720*/  SEL R47, RZ, 0x1, P2 ;  /* 0x00000001ff2f7807 */ /* 0x000fe20001000000 */
[----:B------:R-:W-:Y:S01]  /*1d730*/  VIADD R63, R55, UR9 ;  /* 0x00000009373f7c36 */ /* 0x000fe20008000000 */
[----:B------:R-:W-:Y:S01]  /*1d740*/  IADD3.X R49, PT, PT, RZ, RZ, RZ, P0, P1 ;  /* 0x000000ffff317210 */ /* 0x000fe200007e24ff */
[----:B------:R-:W-:Y:S01]  /*1d750*/  VIADD R52, R53, UR4 ;  /* 0x0000000435347c36 */ /* 0x000fe20008000000 */
[----:B------:R-:W-:Y:S01]  /*1d760*/  IADD3 R47, P3, P2, R58, R78, R47 ;  /* 0x0000004e3a2f7210 */ /* 0x000fe20007a7e02f */
[----:B------:R-:W-:Y:S01]  /*1d770*/  IMAD.MOV.U32 R53, RZ, RZ, RZ ;  /* 0x000000ffff357224 */ /* 0x000fe200078e00ff */
[----:B------:R-:W-:Y:S01]  /*1d780*/  IADD3 R62, P4, PT, R70, R63, RZ ;  /* 0x0000003f463e7210 */ /* 0x000fe20007f9e0ff */
[----:B------:R-:W-:-:S03]  /*1d790*/  IMAD.WIDE.U32 R52, R66, 0x3d1, R52 ;  /* 0x000003d142347825 */ /* 0x000fc600078e0034 */
[----:B------:R-:W-:Y:S01]  /*1d7a0*/  IADD3.X R63, PT, PT, RZ, RZ, RZ, P4, !PT ;  /* 0x000000ffff3f7210 */ /* 0x000fe200027fe4ff */
[----:B------:R-:W-:Y:S01]  /*1d7b0*/  VIADD R58, R53, UR4 ;  /* 0x00000004353a7c36 */ /* 0x000fe20008000000 */
[----:B------:R-:W-:Y:S01]  /*1d7c0*/  IADD3 R52, P4, P5, R52, R49, R76 ;  /* 0x0000003134347210 */ /* 0x000fe20007d9e04c */
[----:B------:R-:W-:Y:S01]  /*1d7d0*/  IMAD.WIDE.U32 R62, R20, R32, R62 ;  /* 0x00000020143e7225 */ /* 0x000fe200078e003e */
[----:B------:R-:W-:-:S03]  /*1d7e0*/  IADD3.X R49, PT, PT, RZ, RZ, RZ, P3, P2 ;  /* 0x000000ffff317210 */ /* 0x000fc60001fe44ff */
[----:B------:R-:W-:Y:S01]  /*1d7f0*/  VIADD R70, R63, UR10 ;  /* 0x0000000a3f467c36 */ /* 0x000fe20008000000 */
[----:B------:R-:W-:Y:S01]  /*1d800*/  IADD3 R56, P1, P0, R56, R49, R52 ;  /* 0x0000003138387210 */ /* 0x000fe2000783e034 */
[----:B------:R-:W-:Y:S01]  /*1d810*/  IMAD.WIDE.U32 R58, R54, 0x3d1, R58 ;  /* 0x000003d1363a7825 */ /* 0x000fe200078e003a */
[----:B------:R-:W-:Y:S02]  /*1d820*/  IADD3.X R49, PT, PT, RZ, RZ, RZ, P4, P5 ;  /* 0x000000ffff317210 */ /* 0x000fe400027ea4ff */
[----:B------:R-:W-:Y:S01]  /*1d830*/  IADD3 R70, P2, PT, R71, R70, RZ ;  /* 0x0000004647467210 */ /* 0x000fe20007f5e0ff */
        /* <DEDUP_REMOVED lines=10> */
[----:B------:R-:W-:Y:S01]  /*1d8e0*/  IADD3.X R55, PT, PT, RZ, RZ, RZ, P3, P4 ;  /* 0x000000ffff377210 */ /* 0x000fe20001fe84ff */
[----:B------:R-:W-:Y:S01]  /*1d8f0*/  VIADD R52, R53, UR4 ;  /* 0x0000000435347c36 */ /* 0x000fe20008000000 */
[----:B------:R-:W-:Y:S01]  /*1d900*/  IADD3.X R49, PT, PT, RZ, RZ, RZ, P0, P1 ;  /* 0x000000ffff317210 */ /* 0x000fe200007e24ff */
[----:B------:R-:W-:Y:S01]  /*1d910*/  IMAD.MOV.U32 R53, RZ, RZ, RZ ;  /* 0x000000ffff357224 */ /* 0x000fe200078e00ff */
[----:B------:R-:W-:Y:S01]  /*1d920*/  IADD3 R55, P2, P3, R54, R55, R72 ;  /* 0x0000003736377210 */ /* 0x000fe20007b5e048 */
[----:B------:R-:W-:-:S03]  /*1d930*/  IMAD.WIDE.U32 R52, R70, 0x3d1, R52 ;  /* 0x000003d146347825 */ /* 0x000fc600078e0034 */
[----:B------:R-:W-:Y:S02]  /*1d940*/  IADD3.X R63, PT, PT, RZ, RZ, RZ, P2, P3 ;  /* 0x000000ffff3f7210 */ /* 0x000fe400017e64ff */
[----:B------:R-:W-:Y:S02]  /*1d950*/  IADD3 R68, P0, P1, R52, R49, R68 ;  /* 0x0000003134447210 */ /* 0x000fe4000791e044 */
[----:B------:R-:W-:Y:S01]  /*1d960*/  IADD3 R52, PT, PT, R53, UR4, RZ ;  /* 0x0000000435347c10 */ /* 0x000fe2000fffe0ff */
        /* <DEDUP_REMOVED lines=19> */
[----:B------:R-:W-:Y:S02]  /*1daa0*/  IMAD.IADD R68, R68, 0x1, R49 ;  /* 0x0000000144447824 */ /* 0x000fe400078e0231 */
[----:B------:R-:W-:-:S03]  /*1dab0*/  IMAD.MOV.U32 R87, RZ, RZ, R54 ;  /* 0x000000ffff577224 */ /* 0x000fc600078e0036 */
[----:B------:R-:W-:-:S04]  /*1dac0*/  IADD3 R68, P0, P1, R68, R53, R30 ;  /* 0x0000003544447210 */ /* 0x000fc8000791e01e */
[----:B------:R-:W-:Y:S01]  /*1dad0*/  IADD3.X R66, PT, PT, RZ, RZ, RZ, P0, P1 ;  /* 0x000000ffff427210 */ /* 0x000fe200007e24ff */
[----:B------:R-:W-:-:S03]  /*1dae0*/  IMAD.MOV.U32 R69, RZ, RZ, R68 ;  /* 0x000000ffff457224 */ /* 0x000fc600078e0044 */
        /* <DEDUP_REMOVED lines=9> */
[----:B------:R-:W-:-:S04]  /*1db80*/  IMAD.X R67, RZ, RZ, RZ, P0 ;  /* 0x000000ffff437224 */ /* 0x000fc800000e06ff */
[----:B------:R-:W-:-:S05]  /*1db90*/  IMAD.IADD R55, R67, 0x1, R70 ;  /* 0x0000000143377824 */ /* 0x000fca00078e0246 */
        /* <DEDUP_REMOVED lines=8> */
.L_x_323:
        /* <DEDUP_REMOVED lines=33> */
.L_x_322:
[----:B------:R-:W-:Y:S05]  /*1de30*/  BSYNC.RELIABLE B6 ;  /* 0x0000000000067941 */ /* 0x000fea0003800100 */
.L_x_321:
[----:B------:R-:W-:Y:S01]  /*1de40*/  IADD3 R54, P0, PT, -R50, R54, RZ ;  /* 0x0000003632367210 */ /* 0x000fe20007f1e1ff */
[----:B------:R-:W0:Y:S04]  /*1de50*/  LDCU UR4, c[0x3][0x8] ;  /* 0x00c00100ff0477ac */ /* 0x000e280008000800 */
[----:B------:R-:W-:Y:S02]  /*1de60*/  IMAD.X R53, RZ, RZ, ~R51, P0 ;  /* 0x000000ffff357224 */ /* 0x000fe400000e0e33 */
[----:B------:R-:W-:-:S03]  /*1de70*/  IMAD.MOV.U32 R87, RZ, RZ, R54 ;  /* 0x000000ffff577224 */ /* 0x000fc600078e0036 */
        /* <DEDUP_REMOVED lines=29> */
.L_x_320:
[----:B------:R-:W-:Y:S05]  /*1e050*/  BSYNC.RECONVERGENT B5 ;  /* 0x0000000000057941 */ /* 0x000fea0003800200 */
.L_x_319:
[----:B------:R-:W-:Y:S01]  /*1e060*/  SHF.L.U64.HI R52, R30, 0x1, R67 ;  /* 0x000000011e347819 */ /* 0x000fe20000010243 */
[C---:B------:R-:W-:Y:S01]  /*1e070*/  IMAD.SHL.U32 R59, R69.reuse, 0x2, RZ ;  /* 0x00000002453b7824 */ /* 0x040fe200078e00ff */
        /* <DEDUP_REMOVED lines=12> */
[----:B------:R-:W-:Y:S01]  /*1e140*/  ISETP.GT.U32.AND P0, PT, R54, -0x1, PT ;  /* 0xffffffff3600780c */ /* 0x000fe20003f04070 */
[----:B------:R-:W-:Y:S01]  /*1e150*/  IMAD.SHL.U32 R87, R87, 0x2, RZ ;  /* 0x0000000257577824 */ /* 0x000fe200078e00ff */
[----:B------:R-:W-:-:S02]  /*1e160*/  SHF.L.U64.HI R56, R49, 0x1, R56 ;  /* 0x0000000131387819 */ /* 0x000fc40000010238 */
[----:B------:R-:W-:Y:S02]  /*1e170*/  ISETP.GT.U32.AND.EX P0, PT, R55, RZ, PT, P0 ;  /* 0x000000ff3700720c */ /* 0x000fe40003f04100 */
[C---:B------:R-:W-:Y:S01]  /*1e180*/  SHF.L.U64.HI R70, R47.reuse, 0x1, R58 ;  /* 0x000000012f467819 */ /* 0x040fe2000001023a */
[----:B------:R-:W-:Y:S01]  /*1e190*/  IMAD.SHL.U32 R47, R47, 0x2, RZ ;  /* 0x000000022f2f7824 */ /* 0x000fe200078e00ff */
[C---:B------:R-:W-:Y:S01]  /*1e1a0*/  SHF.L.U64.HI R68, R29.reuse, 0x1, R62 ;  /* 0x000000011d447819 */ /* 0x040fe2000001023e */
[----:B------:R-:W-:Y:S01]  /*1e1b0*/  IMAD.SHL.U32 R29, R29, 0x2, RZ ;  /* 0x000000021d1d7824 */ /* 0x000fe200078e00ff */
[----:B------:R-:W-:Y:S02]  /*1e1c0*/  SHF.L.U32 R49, R49, 0x1, RZ ;  /* 0x0000000131317819 */ /* 0x000fe400000006ff */
[----:B------:R-:W-:Y:S02]  /*1e1d0*/  LOP3.LUT R55, R61, 0x1, RZ, 0xc0, !PT ;  /* 0x000000013d377812 */ /* 0x000fe400078ec0ff */
        /* <DEDUP_REMOVED lines=39> */
[----:B------:R-:W-:Y:S02]  /*1e450*/  ISETP.GE.U32.AND P0, PT, R87, R50, PT ;  /* 0x000000325700720c */ /* 0x000fe40003f06070 */
[----:B------:R-:W-:Y:S02]  /*1e460*/  ISETP.LE.U32.AND P1, PT, R57, R62, PT ;  /* 0x0000003e3900720c */ /* 0x000fe40003f23070 */
[----:B------:R-:W-:-:S04]  /*1e470*/  ISETP.GE.U32.AND P0, PT, R45, R66, !P0 ;  /* 0x000000422d00720c */ /* 0x000fc80004706070 */
[----:B------:R-:W-:-:S13]  /*1e480*/  ISETP.GT.U32.OR P0, PT, R45, R66, P0 ;  /* 0x000000422d00720c */ /* 0x000fda0000704470 */
[----:B------:R-:W-:Y:S05]  /*1e490*/  @P0 BREAK.RELIABLE P1, B6 ;  /* 0x0000000000060942 */ /* 0x000fea0000800100 */
[----:B------:R-:W-:Y:S05]  /*1e4a0*/  @P0 BRA P1, `(.L_x_327) ;  /* 0x0000000000640947 */ /* 0x000fea0000800000 */
.L_x_326:
[----:B------:R-:W-:Y:S05]  /*1e4b0*/  BSYNC.RELIABLE B6 ;  /* 0x0000000000067941 */ /* 0x000fea0003800100 */
.L_x_325:
[----:B------:R-:W-:Y:S01]  /*1e4c0*/  IADD3 R87, P0, PT, R87, -R50, RZ ;  /* 0x8000003257577210 */ /* 0x000fe20007f1e0ff */
[----:B------:R-:W0:Y:S01]  /*1e4d0*/  LDCU UR4, c[0x3][0x8] ;  /* 0x00c00100ff0477ac */ /* 0x000e220008000800 */
[----:B------:R-:W-:-:S03]  /*1e4e0*/  IMAD.MOV.U32 R58, RZ, RZ, -0x1 ;  /* 0xffffffffff3a7424 */ /* 0x000fc600078e00ff */
[----:B------:R-:W-:-:S05]  /*1e4f0*/  IMAD.X R52, RZ, RZ, ~R51, P0 ;  /* 0x000000ffff347224 */ /* 0x000fca00000e0e33 */
[----:B------:R-:W-:-:S04]  /*1e500*/  SHF.R.U32.HI R52, RZ, 0x1f, R52 ;  /* 0x0000001fff347819 */ /* 0x000fc80000011634 */
[----:B------:R-:W-:-:S04]  /*1e510*/  IADD3 R66, P0, P1, R66, -R52, -R45 ;  /* 0x8000003442427210 */ /* 0x000fc8000791e82d */
        /* <DEDUP_REMOVED lines=18> */
.L_x_327:
[----:B------:R-:W-:Y:S05]  /*1e640*/  BSYNC.RECONVERGENT B5 ;  /* 0x0000000000057941 */ /* 0x000fea0003800200 */
.L_x_324:
        /* <DEDUP_REMOVED lines=11> */
[----:B------:R-:W-:Y:S01]  /*1e700*/  SHF.L.U64.HI R62, R66, 0x1, R55 ;  /* 0x00000001423e7819 */ /* 0x000fe20000010237 */
[----:B------:R-:W-:Y:S01]  /*1e710*/  IMAD.WIDE.U32 R52, R54, 0x2, R52 ;  /* 0x0000000236347825 */ /* 0x000fe200078e0034 */
[----:B------:R-:W-:Y:S02]  /*1e720*/  SHF.L.U32 R55, R49, 0x1, RZ ;  /* 0x0000000131377819 */ /* 0x000fe400000006ff */
[----:B------:R-:W-:Y:S01]  /*1e730*/  LOP3.LUT R58, R58, 0x1, RZ, 0xc0, !PT ;  /* 0x000000013a3a7812 */ /* 0x000fe200078ec0ff */
[----:B------:R-:W-:Y:S01]  /*1e740*/  IMAD.MOV.U32 R77, RZ, RZ, R52 ;  /* 0x000000ffff4d7224 */ /* 0x000fe200078e0034 */
[----:B------:R-:W-:Y:S01]  /*1e750*/  ISETP.GT.U32.AND P0, PT, R52, -0x1, PT ;  /* 0xffffffff3400780c */ /* 0x000fe20003f04070 */
[----:B------:R-:W-:Y:S01]  /*1e760*/  IMAD.SHL.U32 R87, R87, 0x2, RZ ;  /* 0x0000000257577824 */ /* 0x000fe200078e00ff */
[----:B------:R-:W-:-:S02]  /*1e770*/  SHF.L.U64.HI R56, R49, 0x1, R56 ;  /* 0x0000000131387819 */ /* 0x000fc40000010238 */
[----:B------:R-:W-:Y:S02]  /*1e780*/  ISETP.GT.U32.AND.EX P0, PT, R53, RZ, PT, P0 ;  /* 0x000000ff3500720c */ /* 0x000fe40003f04100 */
[C---:B------:R-:W-:Y:S02]  /*1e790*/  SHF.L.U64.HI R54, R47.reuse, 0x1, R70 ;  /* 0x000000012f367819 */ /* 0x040fe40000010246 */
[----:B------:R-:W-:Y:S02]  /*1e7a0*/  LOP3.LUT R62, R62, 0x1, RZ, 0xc0, !PT ;  /* 0x000000013e3e7812 */ /* 0x000fe400078ec0ff */
[----:B------:R-:W-:Y:S01]  /*1e7b0*/  LOP3.LUT R85, R58, 0xfffffffe, R55, 0xf8, !PT ;  /* 0xfffffffe3a557812 */ /* 0x000fe200078ef837 */
[----:B------:R-:W-:Y:S01]  /*1e7c0*/  IMAD.SHL.U32 R55, R47, 0x2, RZ ;  /* 0x000000022f377824 */ /* 0x000fe200078e00ff */
[C---:B------:R-:W-:Y:S01]  /*1e7d0*/  SHF.L.U64.HI R49, R29.reuse, 0x1, R68 ;  /* 0x000000011d317819 */ /* 0x040fe20000010244 */
[----:B------:R-:W-:Y:S01]  /*1e7e0*/  IMAD.SHL.U32 R47, R29, 0x2, RZ ;  /* 0x000000021d2f7824 */ /* 0x000fe200078e00ff */
[----:B------:R-:W-:-:S02]  /*1e7f0*/  LOP3.LUT R54, R54, 0x1, RZ, 0xc0, !PT ;  /* 0x0000000136367812 */ /* 0x000fc400078ec0ff */
[----:B------:R-:W-:Y:S02]  /*1e800*/  LOP3.LUT R57, R62, 0xfffffffe, R57, 0xf8, !PT ;  /* 0xfffffffe3e397812 */ /* 0x000fe400078ef839 */
[----:B------:R-:W-:Y:S02]  /*1e810*/  LOP3.LUT R56, R56, 0x1, RZ, 0xc0, !PT ;  /* 0x0000000138387812 */ /* 0x000fe400078ec0ff */
[----:B------:R-:W-:Y:S01]  /*1e820*/  LOP3.LUT R29, R49, 0x1, RZ, 0xc0, !PT ;  /* 0x00000001311d7812 */ /* 0x000fe200078ec0ff */
[----:B------:R-:W-:Y:S01]  /*1e830*/  IMAD.MOV.U32 R49, RZ, RZ, R64 ;  /* 0x000000ffff317224 */ /* 0x000fe200078e0040 */
[----:B------:R-:W-:Y:S02]  /*1e840*/  LOP3.LUT R81, R54, 0xfffffffe, R47, 0xf8, !PT ;  /* 0xfffffffe36517812 */ /* 0x000fe400078ef82f */
[----:B------:R-:W-:Y:S02]  /*1e850*/  LOP3.LUT R83, R56, 0xfffffffe, R55, 0xf8, !PT ;  /* 0xfffffffe38537812 */ /* 0x000fe400078ef837 */
[----:B------:R-:W-:-:S02]  /*1e860*/  LOP3.LUT R78, R29, 0xfffffffe, R30, 0xf8, !PT ;  /* 0xfffffffe1d4e7812 */ /* 0x000fc400078ef81e */
[----:B------:R-:W-:Y:S01]  /*1e870*/  MOV R47, R57 ;  /* 0x00000039002f7202 */ /* 0x000fe20000000f00 */
        /* <DEDUP_REMOVED lines=36> */
.L_x_330:
[----:B------:R-:W-:Y:S05]  /*1eac0*/  BSYNC.RELIABLE B6 ;  /* 0x0000000000067941 */ /* 0x000fea0003800100 */
.L_x_329:
        /* <DEDUP_REMOVED lines=24> */
.L_x_331:
[----:B------:R-:W-:Y:S05]  /*1ec50*/  BSYNC.RECONVERGENT B5 ;  /* 0x0000000000057941 */ /* 0x000fea0003800200 */
.L_x_328:
[C---:B------:R-:W-:Y:S01]  /*1ec60*/  IMAD.WIDE.U32 R88, R27.reuse, R27, RZ ;  /* 0x0000001b1b587225 */ /* 0x040fe200078e00ff */
[----:B------:R-:W-:Y:S01]  /*1ec70*/  UMOV UR4, URZ ;  /* 0x000000ff00047c82 */ /* 0x000fe20008000000 */
[----:B------:R-:W-:Y:S02]  /*1ec80*/  BSSY.RECONVERGENT B5, `(.L_x_332) ;  /* 0x0000150000057945 */ /* 0x000fe40003800200 */
        /* <DEDUP_REMOVED lines=15> */
[----:B------:R-:W-:Y:S02]  /*1ed80*/  IMAD.MOV.U32 R68, RZ, RZ, R69 ;  /* 0x000000ffff447224 */ /* 0x000fe400078e0045 */
[----:B------:R-:W-:Y:S02]  /*1ed90*/  IMAD.MOV.U32 R69, RZ, RZ, RZ ;  /* 0x000000ffff457224 */ /* 0x000fe400078e00ff */
[----:B------:R-:W-:Y:S02]  /*1eda0*/  IMAD.X R71, RZ, RZ, RZ, P0 ;  /* 0x000000ffff477224 */ /* 0x000fe400000e06ff */
        /* <DEDUP_REMOVED lines=26> */
[----:B------:R-:W-:Y:S01]  /*1ef50*/  IADD3 R62, P0, PT, R68, R65, RZ ;  /* 0x00000041443e7210 */ /* 0x000fe20007f1e0ff */
[----:B------:R-:W-:Y:S02]  /*1ef60*/  IMAD.X R65, RZ, RZ, RZ, P1 ;  /* 0x000000ffff417224 */ /* 0x000fe400008e06ff */
[----:B------:R-:W-:Y:S01]  /*1ef70*/  IMAD.X R67, RZ, RZ, RZ, P2 ;  /* 0x000000ffff437224 */ /* 0x000fe200010e06ff */
[----:B------:R-:W-:Y:S01]  /*1ef80*/  IADD3.X R63, PT, PT, RZ, RZ, RZ, P0, !PT ;  /* 0x000000ffff3f7210 */ /* 0x000fe200007fe4ff */
[----:B------:R-:W-:Y:S02]  /*1ef90*/  IMAD.MOV.U32 R68, RZ, RZ, R69 ;  /* 0x000000ffff447224 */ /* 0x000fe400078e0045 */
[----:B------:R-:W-:-:S02]  /*1efa0*/  IMAD.MOV.U32 R69, RZ, RZ, RZ ;  /* 0x000000ffff457224 */ /* 0x000fc400078e00ff */
[----:B------:R-:W-:-:S04]  /*1efb0*/  IMAD.WIDE.U32 R64, R25, R24, R64 ;  /* 0x0000001819407225 */ /* 0x000fc800078e0040 */
[----:B------:R-:W-:-:S04]  /*1efc0*/  IMAD.WIDE.U32 R66, R26, R24, R66 ;  /* 0x000000181a427225 */ /* 0x000fc800078e0042 */
[----:B------:R-:W-:Y:S01]  /*1efd0*/  IMAD.WIDE.U32 R68, R27, R20, R68 ;  /* 0x000000141b447225 */ /* 0x000fe200078e0044 */
[----:B------:R-:W-:-:S03]  /*1efe0*/  IADD3 R64, P2, PT, R64, R67, RZ ;  /* 0x0000004340407210 */ /* 0x000fc60007f5e0ff */
[----:B------:R-:W-:Y:S02]  /*1eff0*/  HFMA2 R67, -RZ, RZ, 0, 0 ;  /* 0x00000000ff437431 */ /* 0x000fe400000001ff */
[----:B------:R-:W-:-:S05]  /*1f000*/  IMAD.WIDE.U32 R62, R26, R22, R62 ;  /* 0x000000161a3e7225 */ /* 0x000fca00078e003e */
[----:B------:R-:W-:Y:S02]  /*1f010*/  IADD3 R52, P0, PT, R68, R63, RZ ;  /* 0x0000003f44347210 */ /* 0x000fe40007f1e0ff */
[----:B------:R-:W-:Y:S01]  /*1f020*/  IADD3 R62, P1, PT, R62, R65, RZ ;  /* 0x000000413e3e7210 */ /* 0x000fe20007f3e0ff */
[----:B------:R-:W-:Y:S02]  /*1f030*/  IMAD.X R65, RZ, RZ, RZ, P2 ;  /* 0x000000ffff417224 */ /* 0x000fe400010e06ff */
[----:B------:R-:W-:Y:S02]  /*1f040*/  IMAD.X R53, RZ, RZ, RZ, P0 ;  /* 0x000000ffff357224 */ /* 0x000fe400000e06ff */
        /* <DEDUP_REMOVED lines=19> */
[----:B------:R-:W-:Y:S02]  /*1f180*/  MOV R65, RZ ;  /* 0x000000ff00417202 */ /* 0x000fe40000000f00 */
[----:B------:R-:W-:Y:S01]  /*1f190*/  IADD3 R54, P0, PT, R68, R53, RZ ;  /* 0x0000003544367210 */ /* 0x000fe20007f1e0ff */
[----:B------:R-:W-:Y:S02]  /*1f1a0*/  IMAD.X R53, RZ, RZ, RZ, P1 ;  /* 0x000000ffff357224 */ /* 0x000fe400008e06ff */
[----:B------:R-:W-:Y:S02]  /*1f1b0*/  IMAD.X R63, RZ, RZ, RZ, P2 ;  /* 0x000000ffff3f7224 */ /* 0x000fe400010e06ff */
[----:B------:R-:W-:-:S02]  /*1f1c0*/  IMAD.X R55, RZ, RZ, RZ, P0 ;  /* 0x000000ffff377224 */ /* 0x000fc400000e06ff */
        /* <DEDUP_REMOVED lines=63> */
[----:B------:R-:W-:Y:S01]  /*1f5c0*/  IMAD.X R91, RZ, RZ, RZ, P2 ;  /* 0x000000ffff5b7224 */ /* 0x000fe200010e06ff */
[----:B------:R-:W-:Y:S02]  /*1f5d0*/  IADD3 R56, P0, PT, R68, R59, RZ ;  /* 0x0000003b44387210 */ /* 0x000fe40007f1e0ff */
[----:B------:R-:W-:Y:S01]  /*1f5e0*/  IADD3 R26, P1, PT, R58, R57, RZ ;  /* 0x000000393a1a7210 */ /* 0x000fe20007f3e0ff */
[----:B------:R-:W-:-:S04]  /*1f5f0*/  IMAD.WIDE.U32 R90, R25, R20, R90 ;  /* 0x00000014195a7225 */ /* 0x000fc800078e005a */
[----:B------:R-:W-:Y:S02]  /*1f600*/  IMAD.X R57, RZ, RZ, RZ, P0 ;  /* 0x000000ffff397224 */ /* 0x000fe400000e06ff */
[----:B------:R-:W-:Y:S02]  /*1f610*/  IMAD.X R27, RZ, RZ, RZ, P1 ;  /* 0x000000ffff1b7224 */ /* 0x000fe400008e06ff */
[----:B------:R-:W-:-:S04]  /*1f620*/  IMAD.WIDE.U32 R58, R22, R21, R56 ;  /* 0x00000015163a7225 */ /* 0x000fc800078e0038 */
[----:B------:R-:W-:Y:S01]  /*1f630*/  IMAD.WIDE.U32 R26, R23, R21, R26 ;  /* 0x00000015171a7225 */ /* 0x000fe200078e001a */
[----:B------:R-:W-:Y:S02]  /*1f640*/  IADD3 R68, P0, PT, R69, R59, RZ ;  /* 0x0000003b45447210 */ /* 0x000fe40007f1e0ff */
[----:B------:R-:W-:-:S03]  /*1f650*/  IADD3 R56, P2, PT, R26, R91, RZ ;  /* 0x0000005b1a387210 */ /* 0x000fc60007f5e0ff */
[----:B------:R-:W-:Y:S01]  /*1f660*/  IMAD.X R69, RZ, RZ, RZ, P0 ;  /* 0x000000ffff457224 */ /* 0x000fe200000e06ff */
[----:B------:R-:W-:Y:S01]  /*1f670*/  IADD3 R58, P1, PT, R58, R27, RZ ;  /* 0x0000001b3a3a7210 */ /* 0x000fe20007f3e0ff */
[----:B------:R-:W-:Y:S01]  /*1f680*/  IMAD.WIDE.U32 R26, R54, 0x3d1, RZ ;  /* 0x000003d1361a7825 */ /* 0x000fe200078e00ff */
[----:B------:R-:W-:-:S03]  /*1f690*/  IADD3.X R57, PT, PT, RZ, RZ, RZ, P2, !PT ;  /* 0x000000ffff397210 */ /* 0x000fc600017fe4ff */
[----:B------:R-:W-:Y:S02]  /*1f6a0*/  IMAD.X R59, RZ, RZ, RZ, P1 ;  /* 0x000000ffff3b7224 */ /* 0x000fe400008e06ff */
[----:B------:R-:W-:-:S04]  /*1f6b0*/  IMAD.WIDE.U32 R68, R22, R20, R68 ;  /* 0x0000001416447225 */ /* 0x000fc800078e0044 */
[----:B------:R-:W-:-:S04]  /*1f6c0*/  IMAD.WIDE.U32 R58, R22, R21, R58 ;  /* 0x00000015163a7225 */ /* 0x000fc800078e003a */
[----:B------:R-:W-:Y:S01]  /*1f6d0*/  IMAD.WIDE.U32 R56, R24, R20, R56 ;  /* 0x0000001418387225 */ /* 0x000fe200078e0038 */
[----:B------:R-:W-:-:S03]  /*1f6e0*/  IADD3 R24, P1, PT, R68, R59, RZ ;  /* 0x0000003b44187210 */ /* 0x000fc60007f3e0ff */
[----:B------:R-:W-:Y:S01]  /*1f6f0*/  IMAD.IADD R29, R88, 0x1, R26 ;  /* 0x00000001581d7824 */ /* 0x000fe200078e021a */
[----:B------:R-:W-:Y:S01]  /*1f700*/  IADD3 R58, P2, PT, R58, R57, RZ ;  /* 0x000000393a3a7210 */ /* 0x000fe20007f5e0ff */
[----:B------:R-:W-:Y:S02]  /*1f710*/  VIADD R26, R27, UR4 ;  /* 0x000000041b1a7c36 */ /* 0x000fe40008000000 */
[----:B------:R-:W-:Y:S01]  /*1f720*/  IMAD.MOV.U32 R27, RZ, RZ, RZ ;  /* 0x000000ffff1b7224 */ /* 0x000fe200078e00ff */
[----:B------:R-:W-:Y:S01]  /*1f730*/  ISETP.GE.U32.AND P0, PT, R29, R88, PT ;  /* 0x000000581d00720c */ /* 0x000fe20003f06070 */
[----:B------:R-:W-:Y:S02]  /*1f740*/  IMAD.X R59, RZ, RZ, RZ, P2 ;  /* 0x000000ffff3b7224 */ /* 0x000fe400010e06ff */
[----:B------:R-:W-:Y:S01]  /*1f750*/  IMAD.WIDE.U32 R26, R90, 0x3d1, R26 ;  /* 0x000003d15a1a7825 */ /* 0x000fe200078e001a */
[----:B------:R-:W-:-:S03]  /*1f760*/  SEL R75, RZ, 0x1, P0 ;  /* 0x00000001ff4b7807 */ /* 0x000fc60000000000 */
[----:B------:R-:W-:Y:S01]  /*1f770*/  IMAD.X R25, RZ, RZ, RZ, P1 ;  /* 0x000000ffff197224 */ /* 0x000fe200008e06ff */
[----:B------:R-:W-:Y:S01]  /*1f780*/  IADD3 R75, P1, P2, R26, R74, R75 ;  /* 0x0000004a1a4b7210 */ /* 0x000fe20007a3e04b */
[----:B------:R-:W-:Y:S01]  /*1f790*/  IMAD.WIDE.U32 R58, R23, R20, R58 ;  /* 0x00000014173a7225 */ /* 0x000fe200078e003a */
[----:B------:R-:W-:Y:S02]  /*1f7a0*/  IADD3 R26, PT, PT, R27, UR4, RZ ;  /* 0x000000041b1a7c10 */ /* 0x000fe4000fffe0ff */
[----:B------:R-:W-:Y:S01]  /*1f7b0*/  IADD3.X R23, PT, PT, RZ, RZ, RZ, P1, P2 ;  /* 0x000000ffff177210 */ /* 0x000fe20000fe44ff */
[----:B------:R-:W-:-:S04]  /*1f7c0*/  IMAD.WIDE.U32 R24, R21, R21, R24 ;  /* 0x0000001515187225 */ /* 0x000fc800078e0018 */
[----:B------:R-:W-:Y:S01]  /*1f7d0*/  IMAD.MOV.U32 R27, RZ, RZ, RZ ;  /* 0x000000ffff1b7224 */ /* 0x000fe200078e00ff */
[----:B------:R-:W-:Y:S01]  /*1f7e0*/  IADD3 R24, P0, PT, R24, R59, RZ ;  /* 0x0000003b18187210 */ /* 0x000fe20007f1e0ff */
[----:B------:R-:W-:Y:S01]  /*1f7f0*/  IMAD.IADD R54, R54, 0x1, R75 ;  /* 0x0000000136367824 */ /* 0x000fe200078e024b */
[----:B------:R-:W-:Y:S01]  /*1f800*/  IADD3 R68, P3, PT, R69, R25, RZ ;  /* 0x0000001945447210 */ /* 0x000fe20007f7e0ff */
[----:B------:R-:W-:-:S03]  /*1f810*/  IMAD.WIDE.U32 R26, R56, 0x3d1, R26 ;  /* 0x000003d1381a7825 */ /* 0x000fc600078e001a */
[----:B------:R-:W-:Y:S01]  /*1f820*/  ISETP.GE.U32.AND P2, PT, R54, R75, PT ;  /* 0x0000004b3600720c */ /* 0x000fe20003f46070 */
[----:B------:R-:W-:Y:S01]  /*1f830*/  IMAD.X R25, RZ, RZ, RZ, P0 ;  /* 0x000000ffff197224 */ /* 0x000fe200000e06ff */
[----:B------:R-:W-:Y:S01]  /*1f840*/  IADD3 R72, P0, P1, R26, R23, R72 ;  /* 0x000000171a487210 */ /* 0x000fe2000791e048 */
[----:B------:R-:W-:Y:S01]  /*1f850*/  IMAD.X R69, RZ, RZ, RZ, P3 ;  /* 0x000000ffff457224 */ /* 0x000fe200018e06ff */
[----:B------:R-:W-:Y:S01]  /*1f860*/  SEL R23, RZ, 0x1, P2 ;  /* 0x00000001ff177807 */ /* 0x000fe20001000000 */
[----:B------:R-:W-:Y:S02]  /*1f870*/  VIADD R26, R27, UR4 ;  /* 0x000000041b1a7c36 */ /* 0x000fe40008000000 */
[----:B------:R-:W-:Y:S01]  /*1f880*/  IMAD.WIDE.U32 R24, R22, R20, R24 ;  /* 0x0000001416187225 */ /* 0x000fe200078e0018 */
[----:B------:R-:W-:Y:S02]  /*1f890*/  IADD3 R90, P3, P2, R90, R72, R23 ;  /* 0x000000485a5a7210 */ /* 0x000fe40007a7e017 */
[----:B------:R-:W-:Y:S01]  /*1f8a0*/  IADD3.X R23, PT, PT, RZ, RZ, RZ, P0, P1 ;  /* 0x000000ffff177210 */ /* 0x000fe200007e24ff */
[----:B------:R-:W-:-:S04]  /*1f8b0*/  IMAD.WIDE.U32 R68, R21, R20, R68 ;  /* 0x0000001415447225 */ /* 0x000fc800078e0044 */
[----:B------:R-:W-:Y:S01]  /*1f8c0*/  IMAD.MOV.U32 R27, RZ, RZ, RZ ;  /* 0x000000ffff1b7224 */ /* 0x000fe200078e00ff */
[----:B------:R-:W-:Y:S02]  /*1f8d0*/  IADD3 R72, P4, PT, R68, R25, RZ ;  /* 0x0000001944487210 */ /* 0x000fe40007f9e0ff */
[----:B------:R-:W-:Y:S01]  /*1f8e0*/  IADD3.X R25, PT, PT, RZ, RZ, RZ, P3, P2 ;  /* 0x000000ffff197210 */ /* 0x000fe20001fe44ff */
[----:B------:R-:W-:Y:S01]  /*1f8f0*/  IMAD.WIDE.U32 R26, R58, 0x3d1, R26 ;  /* 0x000003d13a1a7825 */ /* 0x000fe200078e001a */
[----:B------:R-:W-:-:S03]  /*1f900*/  IADD3.X R73, PT, PT, RZ, RZ, RZ, P4, !PT ;  /* 0x000000ffff497210 */ /* 0x000fc600027fe4ff */
[----:B------:R-:W-:Y:S01]  /*1f910*/  VIADD R22, R27, UR4 ;  /* 0x000000041b167c36 */ /* 0x000fe20008000000 */
[----:B------:R-:W-:Y:S01]  /*1f920*/  IADD3 R26, P0, P1, R26, R23, R70 ;  /* 0x000000171a1a7210 */ /* 0x000fe2000791e046 */
[----:B------:R-:W-:Y:S02]  /*1f930*/  IMAD.MOV.U32 R23, RZ, RZ, RZ ;  /* 0x000000ffff177224 */ /* 0x000fe400078e00ff */
        /* <DEDUP_REMOVED lines=16> */
[----:B------:R-:W-:Y:S02]  /*1fa40*/  VIADD R26, R27, UR4 ;  /* 0x000000041b1a7c36 */ /* 0x000fe40008000000 */
[----:B------:R-:W-:Y:S01]  /*1fa50*/  IMAD.MOV.U32 R27, RZ, RZ, RZ ;  /* 0x000000ffff1b7224 */ /* 0x000fe200078e00ff */
[----:B------:R-:W-:Y:S02]  /*1fa60*/  IADD3 R24, P2, P3, R24, R21, R64 ;  /* 0x0000001518187210 */ /* 0x000fe40007b5e040 */
[----:B------:R-:W-:Y:S01]  /*1fa70*/  IADD3.X R21, PT, PT, RZ, RZ, RZ, P0, P1 ;  /* 0x000000ffff157210 */ /* 0x000fe200007e24ff */
[----:B------:R-:W-:Y:S01]  /*1fa80*/  IMAD.WIDE.U32 R26, R68, 0x3d1, R26 ;  /* 0x000003d1441a7825 */ /* 0x000fe200078e001a */
[----:B------:R-:W-:-:S02]  /*1fa90*/  IADD3.X R73, PT, PT, RZ, RZ, RZ, P2, P3 ;  /* 0x000000ffff497210 */ /* 0x000fc400017e64ff */
        /* <DEDUP_REMOVED lines=30> */
[----:B------:R-:W-:Y:S01]  /*1fc80*/  IADD3 R23, P0, PT, R29, R24, RZ ;  /* 0x000000181d177210 */ /* 0x000fe20007f1e0ff */
[----:B------:R-:W-:-:S03]  /*1fc90*/  IMAD.MOV.U32 R24, RZ, RZ, R54 ;  /* 0x000000ffff187224 */ /* 0x000fc600078e0036 */
[----:B------:R-:W-:-:S04]  /*1fca0*/  IADD3.X R30, PT, PT, RZ, RZ, RZ, P0, !PT ;  /* 0x000000ffff1e7210 */ /* 0x000fc800007fe4ff */
        /* <DEDUP_REMOVED lines=11> */
.L_x_336:
        /* <DEDUP_REMOVED lines=33> */
.L_x_335:
[----:B------:R-:W-:Y:S05]  /*1ff70*/  BSYNC.RELIABLE B6 ;  /* 0x0000000000067941 */ /* 0x000fea0003800100 */
.L_x_334:
[----:B------:R-:W-:Y:S01]  /*1ff80*/  IADD3 R55, P0, PT, -R50, R55, RZ ;  /* 0x0000003732377210 */ /* 0x000fe20007f1e1ff */
[----:B------:R-:W0:Y:S01]  /*1ff90*/  LDCU UR4, c[0x3][0x8] ;  /* 0x00c00100ff0477ac */ /* 0x000e220008000800 */
[----:B------:R-:W-:-:S03]  /*1ffa0*/  IMAD.MOV.U32 R63, RZ, RZ, -0x1 ;  /* 0xffffffffff3f7424 */ /* 0x000fc600078e00ff */
[----:B------:R-:W-:-:S05]  /*1ffb0*/  IMAD.X R21, RZ, RZ, ~R51, P0 ;  /* 0x000000ffff157224 */ /* 0x000fca00000e0e33 */
[----:B------:R-:W-:-:S04]  /*1ffc0*/  SHF.R.U32.HI R20, RZ, 0x1f, R21 ;  /* 0x0000001fff147819 */ /* 0x000fc80000011615 */
[----:B------:R-:W-:-:S04]  /*1ffd0*/  IADD3 R26, P0, P1, R26, -R20, -R45 ;  /* 0x800000141a1a7210 */ /* 0x000fc8000791e82d */
        /* <DEDUP_REMOVED lines=22> */
[----:B------:R-:W-:Y:S02]  /*20140*/  IADD3 R79, PT, PT, R79, -R28, -R52 ;  /* 0x8000001c4f4f7210 */ /* 0x000fe40007ffe834 */
[----:B------:R-:W-:Y:S02]  /*20150*/  MOV R52, R22 ;  /* 0x0000001600347202 */ /* 0x000fe40000000f00 */
[----:B------:R-:W-:-:S13]  /*20160*/  ISETP.GE.U32.AND P0, PT, R79, R28, PT ;  /* 0x0000001c4f00720c */ /* 0x000fda0003f06070 */
[----:B------:R-:W-:Y:S05]  /*20170*/  @P0 BRA `(.L_x_336) ;  /* 0xfffffff800f80947 */ /* 0x000fea000383ffff */
.L_x_333:
[----:B------:R-:W-:Y:S05]  /*20180*/  BSYNC.RECONVERGENT B5 ;  /* 0x0000000000057941 */ /* 0x000fea0003800200 */
.L_x_332:
[C---:B------:R-:W-:Y:S01]  /*20190*/  SHF.L.U64.HI R54, R26.reuse, 0x1, R65 ;  /* 0x000000011a367819 */ /* 0x040fe20000010241 */
[----:B------:R-:W-:Y:S01]  /*201a0*/  IMAD.SHL.U32 R56, R26, 0x2, RZ ;  /* 0x000000021a387824 */ /* 0x000fe200078e00ff */
[----:B------:R-:W-:Y:S01]  /*201b0*/  SHF.R.U64 R57, R55, 0x1f, R21 ;  /* 0x0000001f37397819 */ /* 0x000fe20000001215 */
[----:B------:R-:W-:Y:S01]  /*201c0*/  IMAD.SHL.U32 R21, R24, 0x2, RZ ;  /* 0x0000000218157824 */ /* 0x000fe200078e00ff */
[----:B------:R-:W-:Y:S01]  /*201d0*/  LOP3.LUT R54, R54, 0x1, RZ, 0xc0, !PT ;  /* 0x0000000136367812 */ /* 0x000fe200078ec0ff */
[----:B------:R-:W-:Y:S01]  /*201e0*/  IMAD.SHL.U32 R52, R27, 0x2, RZ ;  /* 0x000000021b347824 */ /* 0x000fe200078e00ff */
[----:B------:R-:W-:Y:S01]  /*201f0*/  LOP3.LUT R57, R57, 0x1, RZ, 0xc0, !PT ;  /* 0x0000000139397812 */ /* 0x000fe200078ec0ff */
[----:B------:R-:W-:Y:S01]  /*20200*/  BSSY.RECONVERGENT B5, `(.L_x_337) ;  /* 0x000005a000057945 */ /* 0x000fe20003800200 */
[----:B------:R-:W-:Y:S01]  /*20210*/  LOP3.LUT R59, R54, 0xfffffffe, R21, 0xf8, !PT ;  /* 0xfffffffe363b7812 */ /* 0x000fe200078ef815 */
[----:B------:R-:W-:Y:S01]  /*20220*/  IMAD.SHL.U32 R54, R25, 0x2, RZ ;  /* 0x0000000219367824 */ /* 0x000fe200078e00ff */
[----:B------:R-:W-:Y:S01]  /*20230*/  SHF.L.U64.HI R21, R22, 0x1, R61 ;  /* 0x0000000116157819 */ /* 0x000fe2000001023d */
[----:B------:R-:W-:Y:S01]  /*20240*/  BSSY.RELIABLE B6, `(.L_x_338) ;  /* 0x000003d000067945 */ /* 0x000fe20003800100 */
[----:B------:R-:W-:-:S02]  /*20250*/  LOP3.LUT R58, R57, 0xfffffffe, R56, 0xf8, !PT ;  /* 0xfffffffe393a7812 */ /* 0x000fc400078ef838 */
[----:B------:R-:W-:Y:S02]  /*20260*/  SHF.L.U64.HI R57, R27, 0x1, R20 ;  /* 0x000000011b397819 */ /* 0x000fe40000010214 */
[----:B------:R-:W-:Y:S01]  /*20270*/  LOP3.LUT R20, R21, 0x1, RZ, 0xc0, !PT ;  /* 0x0000000115147812 */ /* 0x000fe200078ec0ff */
[----:B------:R-:W-:Y:S01]  /*20280*/  IMAD.MOV.U32 R21, RZ, RZ, RZ ;  /* 0x000000ffff157224 */ /* 0x000fe200078e00ff */
[----:B------:R-:W-:Y:S02]  /*20290*/  SHF.L.U64.HI R53, R24, 0x1, R63 ;  /* 0x0000000118357819 */ /* 0x000fe4000001023f */
[----:B------:R-:W-:Y:S01]  /*202a0*/  SHF.L.U64.HI R30, R23, 0x1, R30 ;  /* 0x00000001171e7819 */ /* 0x000fe2000001021e */
[----:B------:R-:W-:Y:S01]  /*202b0*/  IMAD.WIDE.U32 R20, R79, 0x2, R20 ;  /* 0x000000024f147825 */ /* 0x000fe200078e0014 */
[----:B------:R-:W-:Y:S02]  /*202c0*/  LOP3.LUT R53, R53, 0x1, RZ, 0xc0, !PT ;  /* 0x0000000135357812 */ /* 0x000fe400078ec0ff */
[----:B------:R-:W-:-:S02]  /*202d0*/  LOP3.LUT R30, R30, 0x1, RZ, 0xc0, !PT ;  /* 0x000000011e1e7812 */ /* 0x000fc400078ec0ff */
[----:B------:R-:W-:Y:S02]  /*202e0*/  ISETP.GT.U32.AND P0, PT, R20, -0x1, PT ;  /* 0xffffffff1400780c */ /* 0x000fe40003f04070 */
[----:B------:R-:W-:Y:S01]  /*202f0*/  LOP3.LUT R56, R53, 0xfffffffe, R52, 0xf8, !PT ;  /* 0xfffffffe35387812 */ /* 0x000fe200078ef834 */
[----:B------:R-:W-:Y:S01]  /*20300*/  IMAD.SHL.U32 R52, R23, 0x2, RZ ;  /* 0x0000000217347824 */ /* 0x000fe200078e00ff */
[----:B------:R-:W-:Y:S02]  /*20310*/  ISETP.GT.U32.AND.EX P0, PT, R21, RZ, PT, P0 ;  /* 0x000000ff1500720c */ /* 0x000fe40003f04100 */
[----:B------:R-:W-:Y:S01]  /*20320*/  SHF.L.U64.HI R53, R25, 0x1, R29 ;  /* 0x0000000119357819 */ /* 0x000fe2000001021d */
[----:B------:R-:W-:Y:S01]  /*20330*/  IMAD.SHL.U32 R29, R22, 0x2, RZ ;  /* 0x00000002161d7824 */ /* 0x000fe200078e00ff */
[----:B------:R-:W-:Y:S02]  /*20340*/  LOP3.LUT R57, R57, 0x1, RZ, 0xc0, !PT ;  /* 0x0000000139397812 */ /* 0x000fe400078ec0ff */
[----:B------:R-:W-:-:S02]  /*20350*/  LOP3.LUT R53, R53, 0x1, RZ, 0xc0, !PT ;  /* 0x0000000135357812 */ /* 0x000fc400078ec0ff */
[----:B------:R-:W-:Y:S01]  /*20360*/  LOP3.LUT R54, R57, 0xfffffffe, R54, 0xf8, !PT ;  /* 0xfffffffe39367812 */ /* 0x000fe200078ef836 */
[----:B------:R-:W-:Y:S01]  /*20370*/  IMAD.MOV.U32 R57, RZ, RZ, R59 ;  /* 0x000000ffff397224 */ /* 0x000fe200078e003b */
[----:B------:R-:W-:Y:S02]  /*20380*/  LOP3.LUT R53, R53, 0xfffffffe, R52, 0xf8, !PT ;  /* 0xfffffffe35357812 */ /* 0x000fe400078ef834 */
[----:B------:R-:W-:Y:S02]  /*20390*/  LOP3.LUT R52, R30, 0xfffffffe, R29, 0xf8, !PT ;  /* 0xfffffffe1e347812 */ /* 0x000fe400078ef81d */
[----:B------:R-:W-:Y:S01]  /*203a0*/  SHF.L.U32 R30, R55, 0x1, RZ ;  /* 0x00000001371e7819 */ /* 0x000fe200000006ff */
[----:B------:R-:W-:Y:S02]  /*203b0*/  IMAD.MOV.U32 R29, RZ, RZ, R53 ;  /* 0x000000ffff1d7224 */ /* 0x000fe400078e0035 */
[----:B------:R-:W-:Y:S01]  /*203c0*/  IMAD.MOV.U32 R21, RZ, RZ, R52 ;  /* 0x000000ffff157224 */ /* 0x000fe200078e0034 */
        /* <DEDUP_REMOVED lines=36> */
.L_x_339:
[----:B------:R-:W-:Y:S05]  /*20610*/  BSYNC.RELIABLE B6 ;  /* 0x0000000000067941 */ /* 0x000fea0003800100 */
.L_x_338:
        /* <DEDUP_REMOVED lines=24> */
.L_x_340:
[----:B------:R-:W-:Y:S05]  /*207a0*/  BSYNC.RECONVERGENT B5 ;  /* 0x0000000000057941 */ /* 0x000fea0003800200 */
.L_x_337:
        /* <DEDUP_REMOVED lines=11> */
[----:B------:R-:W-:Y:S01]  /*20860*/  IADD3 R74, P0, P1, R25, R24, R54 ;  /* 0x00000018194a7210 */ /* 0x000fe2000791e036 */
[----:B------:R-:W-:-:S03]  /*20870*/  IMAD.MOV.U32 R54, RZ, RZ, R26 ;  /* 0x000000ffff367224 */ /* 0x000fc600078e001a */
        /* <DEDUP_REMOVED lines=8> */
[----:B------:R-:W-:Y:S02]  /*20900*/  ISETP.GT.U32.AND.EX P0, PT, R20, RZ, PT, P0 ;  /* 0x000000ff1400720c */ /* 0x000fe40003f04100 */
[----:B------:R-:W-:-:S11]  /*20910*/  MOV R20, R53 ;  /* 0x0000003500147202 */ /* 0x000fd60000000f00 */
        /* <DEDUP_REMOVED lines=36> */
.L_x_343:
[----:B------:R-:W-:Y:S05]  /*20b60*/  BSYNC.RELIABLE B6 ;  /* 0x0000000000067941 */ /* 0x000fea0003800100 */
.L_x_342:
        /* <DEDUP_REMOVED lines=24> */
.L_x_344:
[----:B------:R-:W-:Y:S05]  /*20cf0*/  BSYNC.RECONVERGENT B5 ;  /* 0x0000000000057941 */ /* 0x000fea0003800200 */
.L_x_341:
        /* <DEDUP_REMOVED lines=13> */
[----:B------:R-:W-:Y:S02]  /*20dd0*/  IMAD.MOV.U32 R69, RZ, RZ, RZ ;  /* 0x000000ffff457224 */ /* 0x000fe400078e00ff */
[----:B------:R-:W-:-:S04]  /*20de0*/  IMAD.WIDE.U32 R26, R55, R20, R26 ;  /* 0x00000014371a7225 */ /* 0x000fc800078e001a */
[----:B------:R-:W-:-:S05]  /*20df0*/  IMAD.WIDE.U32 R68, R55, R54, R68 ;  /* 0x0000003637447225 */ /* 0x000fca00078e0044 */
[----:B------:R-:W-:Y:S02]  /*20e00*/  IADD3 R67, PT, PT, R69, UR4, RZ ;  /* 0x0000000445437c10 */ /* 0x000fe4000fffe0ff */
[----:B------:R-:W0:Y:S02]  /*20e10*/  LDC R69, c[0x3][0x8] ;  /* 0x00c00200ff457b82 */ /* 0x000e240000000800 */
        /* <DEDUP_REMOVED lines=12> */
[----:B------:R-:W-:Y:S01]  /*20ee0*/  VIADD R26, R27, UR6 ;  /* 0x000000061b1a7c36 */ /* 0x000fe20008000000 */
[----:B------:R-:W1:Y:S01]  /*20ef0*/  LDC R67, c[0x3][0x4] ;  /* 0x00c00100ff437b82 */ /* 0x000e620000000800 */
        /* <DEDUP_REMOVED lines=92> */
[----:B------:R-:W-:Y:S01]  /*214c0*/  VIADD R26, R23, UR9 ;  /* 0x00000009171a7c36 */ /* 0x000fe20008000000 */
[----:B------:R-:W-:Y:S01]  /*214d0*/  IADD3 R22, P1, PT, R25, R22, RZ ;  /* 0x0000001619167210 */ /* 0x000fe20007f3e0ff */
        /* <DEDUP_REMOVED lines=45> */
[----:B------:R-:W-:Y:S02]  /*217b0*/  IMAD.MOV.U32 R71, RZ, RZ, RZ ;  /* 0x000000ffff477224 */ /* 0x000fe400078e00ff */
[----:B------:R-:W-:Y:S01]  /*217c0*/  IMAD.X R25, RZ, RZ, RZ, P1 ;  /* 0x000000ffff197224 */ /* 0x000fe200008e06ff */
[----:B------:R-:W-:Y:S01]  /*217d0*/  IADD3 R22, P0, PT, R23, R26, RZ ;  /* 0x0000001a17167210 */ /* 0x000fe20007f1e0ff */
[----:B------:R-:W-:-:S04]  /*217e0*/  IMAD.WIDE.U32 R44, R20, R80, R44 ;  /* 0x00000050142c7225 */ /* 0x000fc800078e002c */
        /* <DEDUP_REMOVED lines=11> */
[----:B------:R-:W-:Y:S01]  /*218a0*/  IMAD.X R25, RZ, RZ, RZ, P0 ;  /* 0x000000ffff197224 */ /* 0x000fe200000e06ff */
[----:B------:R-:W-:Y:S01]  /*218b0*/  IADD3 R22, PT, PT, R23, UR9, RZ ;  /* 0x0000000917167c10 */ /* 0x000fe2000fffe0ff */
        /* <DEDUP_REMOVED lines=26> */
[----:B------:R-:W-:Y:S01]  /*21a60*/  IMAD.WIDE.U32 R24, R44, 0x3d1, RZ ;  /* 0x000003d12c187825 */ /* 0x000fe200078e00ff */
[----:B------:R-:W-:Y:S02]  /*21a70*/  IADD3 R56, P0, PT, R56, R57, RZ ;  /* 0x0000003938387210 */ /* 0x000fe40007f1e0ff */
[----:B------:R-:W-:Y:S01]  /*21a80*/  IADD3.X R51, PT, PT, RZ, RZ, RZ, P1, !PT ;  /* 0x000000ffff337210 */ /* 0x000fe20000ffe4ff */
[----:B------:R-:W-:-:S04]  /*21a90*/  IMAD.WIDE.U32 R26, R79, R84, R26 ;  /* 0x000000544f1a7225 */ /* 0x000fc800078e001a */
[----:B------:R-:W-:Y:S02]  /*21aa0*/  VIADD R22, R25, UR4 ;  /* 0x0000000419167c36 */ /* 0x000fe40008000000 */
[----:B------:R-:W-:Y:S02]  /*21ab0*/  IMAD.IADD R21, R72, 0x1, R24 ;  /* 0x0000000148157824 */ /* 0x000fe400078e0218 */
[----:B------:R-:W-:Y:S02]  /*21ac0*/  IMAD.X R57, RZ, RZ, RZ, P0 ;  /* 0x000000ffff397224 */ /* 0x000fe400000e06ff */
[----:B------:R-:W-:Y:S01]  /*21ad0*/  IMAD.WIDE.U32 R50, R75, R80, R50 ;  /* 0x000000504b327225 */ /* 0x000fe200078e0032 */
[----:B------:R-:W-:Y:S02]  /*21ae0*/  ISETP.GE.U32.AND P0, PT, R21, R72, PT ;  /* 0x000000481500720c */ /* 0x000fe40003f06070 */
[----:B------:R-:W-:Y:S01]  /*21af0*/  CS2R R72, SRZ ;  /* 0x0000000000487805 */ /* 0x000fe2000001ff00 */
[----:B------:R-:W-:Y:S01]  /*21b00*/  VIADD R25, R27, UR6 ;  /* 0x000000061b197c36 */ /* 0x000fe20008000000 */
[----:B------:R-:W-:Y:S01]  /*21b10*/  SEL R27, RZ, 0x1, P0 ;  /* 0x00000001ff1b7807 */ /* 0x000fe20000000000 */
[----:B------:R-:W-:-:S03]  /*21b20*/  IMAD.WIDE.U32 R56, R79, R75, R56 ;  /* 0x0000004b4f387225 */ /* 0x000fc600078e0038 */
[----:B------:R-:W-:Y:S01]  /*21b30*/  IADD3 R24, P1, PT, R25, R50, RZ ;  /* 0x0000003219187210 */ /* 0x000fe20007f3e0ff */
[----:B------:R-:W-:Y:S02]  /*21b40*/  VIADD R51, R51, UR9 ;  /* 0x0000000933337c36 */ /* 0x000fe40008000000 */
[----:B------:R-:W-:Y:S02]  /*21b50*/  IMAD.MOV.U32 R23, RZ, RZ, RZ ;  /* 0x000000ffff177224 */ /* 0x000fe400078e00ff */
[----:B------:R-:W-:Y:S01]  /*21b60*/  IMAD.X R25, RZ, RZ, RZ, P1 ;  /* 0x000000ffff197224 */ /* 0x000fe200008e06ff */
[----:B------:R-:W-:Y:S01]  /*21b70*/  IADD3 R50, P0, PT, R51, R56, RZ ;  /* 0x0000003833327210 */ /* 0x000fe20007f1e0ff */
[----:B------:R-:W-:-:S04]  /*21b80*/  IMAD.WIDE.U32 R22, R42, 0x3d1, R22 ;  /* 0x000003d12a167825 */ /* 0x000fc800078e0016 */
[----:B------:R-:W-:Y:S01]  /*21b90*/  IMAD.X R51, RZ, RZ, RZ, P0 ;  /* 0x000000ffff337224 */ /* 0x000fe200000e06ff */
[----:B------:R-:W-:Y:S01]  /*21ba0*/  IADD3 R68, P1, P3, R22, R68, R27 ;  /* 0x0000004416447210 */ /* 0x000fe20007b3e01b */
[----:B------:R-:W-:-:S03]  /*21bb0*/  IMAD.WIDE.U32 R24, R79, R74, R24 ;  /* 0x0000004a4f187225 */ /* 0x000fc600078e0018 */
[----:B------:R-:W-:Y:S01]  /*21bc0*/  IADD3 R27, PT, PT, R68, R44, RZ ;  /* 0x0000002c441b7210 */ /* 0x000fe20007ffe0ff */
[----:B------:R-:W-:-:S03]  /*21bd0*/  IMAD.WIDE.U32 R50, R80, R80, R50 ;  /* 0x0000005050327225 */ /* 0x000fc600078e0032 */
[----:B------:R-:W-:Y:S01]  /*21be0*/  ISETP.GE.U32.AND P0, PT, R27, R68, PT ;  /* 0x000000441b00720c */ /* 0x000fe20003f06070 */
[----:B------:R-:W-:Y:S01]  /*21bf0*/  VIADD R45, R25, UR7 ;  /* 0x00000007192d7c36 */ /* 0x000fe20008000000 */
[----:B------:R-:W-:Y:S01]  /*21c00*/  IADD3.X R25, PT, PT, RZ, RZ, RZ, P1, P3 ;  /* 0x000000ffff197210 */ /* 0x000fe20000fe64ff */
[----:B------:R-:W-:Y:S01]  /*21c10*/  VIADD R22, R23, UR4 ;  /* 0x0000000417167c36 */ /* 0x000fe20008000000 */
[----:B------:R-:W2:Y:S01]  /*21c20*/  LDC R68, c[0x3][0x10] ;  /* 0x00c00400ff447b82 */ /* 0x000ea20000000800 */
[----:B------:R-:W-:Y:S01]  /*21c30*/  VIADD R57, R57, UR8 ;  /* 0x0000000839397c36 */ /* 0x000fe20008000000 */
[----:B------:R-:W-:Y:S01]  /*21c40*/  IADD3 R44, P2, PT, R45, R50, RZ ;  /* 0x000000322d2c7210 */ /* 0x000fe20007f5e0ff */
[----:B------:R-:W-:Y:S02]  /*21c50*/  VIADD R50, R51, UR9 ;  /* 0x0000000933327c36 */ /* 0x000fe40008000000 */
[----:B------:R-:W-:Y:S02]  /*21c60*/  IMAD.MOV.U32 R23, RZ, RZ, RZ ;  /* 0x000000ffff177224 */ /* 0x000fe400078e00ff */
[----:B------:R-:W-:Y:S01]  /*21c70*/  IMAD.X R45, RZ, RZ, RZ, P2 ;  /* 0x000000ffff2d7224 */ /* 0x000fe200010e06ff */
[----:B------:R-:W-:Y:S01]  /*21c80*/  IADD3 R50, P1, PT, R50, R57, RZ ;  /* 0x0000003932327210 */ /* 0x000fe20007f3e0ff */
[----:B------:R-:W-:-:S03]  /*21c90*/  IMAD.WIDE.U32 R22, R26, 0x3d1, R22 ;  /* 0x000003d11a167825 */ /* 0x000fc600078e0016 */
[----:B------:R-:W-:Y:S01]  /*21ca0*/  IADD3.X R51, PT, PT, RZ, RZ, RZ, P1, !PT ;  /* 0x000000ffff337210 */ /* 0x000fe20000ffe4ff */
[----:B------:R-:W-:Y:S01]  /*21cb0*/  IMAD.WIDE.U32 R44, R79, R75, R44 ;  /* 0x0000004b4f2c7225 */ /* 0x000fe200078e002c */
[----:B------:R-:W-:Y:S02]  /*21cc0*/  IADD3 R66, P2, P3, R22, R25, R66 ;  /* 0x0000001916427210 */ /* 0x000fe40007b5e042 */
[----:B------:R-:W-:Y:S01]  /*21cd0*/  SEL R25, RZ, 0x1, P0 ;  /* 0x00000001ff197807 */ /* 0x000fe20000000000 */
[----:B------:R-:W-:Y:S01]  /*21ce0*/  VIADD R22, R23, UR4 ;  /* 0x0000000417167c36 */ /* 0x000fe20008000000 */
[----:B------:R-:W-:Y:S01]  /*21cf0*/  IADD3.X R29, PT, PT, RZ, RZ, RZ, P2, P3 ;  /* 0x000000ffff1d7210 */ /* 0x000fe200017e64ff */
[----:B------:R-:W-:Y:S01]  /*21d00*/  IMAD.MOV.U32 R23, RZ, RZ, RZ ;  /* 0x000000ffff177224 */ /* 0x000fe200078e00ff */
[----:B------:R-:W-:Y:S01]  /*21d10*/  IADD3 R25, P1, P4, R42, R66, R25 ;  /* 0x000000422a197210 */ /* 0x000fe20007c3e019 */
[----:B------:R-:W-:Y:S01]  /*21d20*/  IMAD.WIDE.U32 R50, R79, R80, R50 ;  /* 0x000000504f327225 */ /* 0x000fe200078e0032 */
[----:B------:R-:W3:Y:S03]  /*21d30*/  LDC R66, c[0x3][0x14] ;  /* 0x00c00500ff427b82 */ /* 0x000ee60000000800 */
[----:B------:R-:W-:-:S02]  /*21d40*/  VIADD R43, R45, UR8 ;  /* 0x000000082d2b7c36 */ /* 0x000fc40008000000 */
[----:B------:R-:W-:-:S03]  /*21d50*/  IMAD.WIDE.U32 R22, R24, 0x3d1, R22 ;  /* 0x000003d118167825 */ /* 0x000fc600078e0016 */
[----:B------:R-:W-:Y:S01]  /*21d60*/  IADD3 R42, P0, PT, R43, R50, RZ ;  /* 0x000000322b2a7210 */ /* 0x000fe20007f1e0ff */
[----:B------:R-:W-:Y:S01]  /*21d70*/  VIADD R51, R51, UR9 ;  /* 0x0000000933337c36 */ /* 0x000fe20008000000 */
        /* <DEDUP_REMOVED lines=11> */
[----:B------:R-:W-:Y:S02]  /*21e30*/  IADD3 R62, P3, P4, R22, R29, R62 ;  /* 0x0000001d163e7210 */ /* 0x000fe40007c7e03e */
[----:B------:R-:W-:Y:S02]  /*21e40*/  IADD3 R50, PT, PT, R23, UR4, RZ ;  /* 0x0000000417327c10 */ /* 0x000fe4000fffe0ff */
[----:B------:R-:W-:Y:S01]  /*21e50*/  IADD3 R22, P2, PT, R30, R51, RZ ;  /* 0x000000331e167210 */ /* 0x000fe20007f5e0ff */
[----:B------:R-:W-:Y:S01]  /*21e60*/  IMAD.MOV.U32 R51, RZ, RZ, RZ ;  /* 0x000000ffff337224 */ /* 0x000fe200078e00ff */
[----:B------:R-:W-:Y:S02]  /*21e70*/  IADD3.X R23, PT, PT, RZ, RZ, RZ, P1, P0 ;  /* 0x000000ffff177210 */ /* 0x000fe40000fe04ff */
        /* <DEDUP_REMOVED lines=22> */
[----:B------:R-:W-:Y:S01]  /*21fe0*/  IADD3 R29, P2, P3, R22, R29, R70 ;  /* 0x0000001d161d7210 */ /* 0x000fe20007b5e046 */
[----:B------:R-:W-:Y:S01]  /*21ff0*/  IMAD.MOV.U32 R70, RZ, RZ, RZ ;  /* 0x000000ffff467224 */ /* 0x000fe200078e00ff */
        /* <DEDUP_REMOVED lines=9> */
[----:B------:R-:W5:Y:S02]  /*22090*/  LDCU UR4, c[0x3][URZ] ;  /* 0x00c00000ff0477ac */ /* 0x000f640008000800 */
[----:B------:R-:W-:Y:S02]  /*220a0*/  IMAD R43, R46, 0x3d1, R23 ;  /* 0x000003d12e2b7824 */ /* 0x000fe400078e0217 */
[----:B------:R-:W-:Y:S02]  /*220b0*/  IMAD.X R23, RZ, RZ, RZ, P0 ;  /* 0x000000ffff177224 */ /* 0x000fe400000e06ff */
[----:B------:R-:W-:-:S05]  /*220c0*/  IMAD.IADD R22, R30, 0x1, R43 ;  /* 0x000000011e167824 */ /* 0x000fca00078e022b */
[----:B------:R-:W-:-:S04]  /*220d0*/  IADD3 R22, P0, P1, R22, R23, R27 ;  /* 0x0000001716167210 */ /* 0x000fc8000791e01b */
[----:B------:R-:W-:Y:S01]  /*220e0*/  IADD3.X R64, PT, PT, RZ, RZ, RZ, P0, P1 ;  /* 0x000000ffff407210 */ /* 0x000fe200007e24ff */
[----:B------:R-:W-:-:S03]  /*220f0*/  IMAD.MOV.U32 R76, RZ, RZ, R22 ;  /* 0x000000ffff4c7224 */ /* 0x000fc600078e0016 */
[----:B------:R-:W-:Y:S01]  /*22100*/  IADD3 R64, P0, P1, R46, R64, R25 ;  /* 0x000000402e407210 */ /* 0x000fe2000791e019 */
[----:B------:R-:W-:-:S03]  /*22110*/  IMAD.MOV.U32 R25, RZ, RZ, RZ ;  /* 0x000000ffff197224 */ /* 0x000fc600078e00ff */
[----:B------:R-:W-:-:S04]  /*22120*/  IADD3.X R65, PT, PT, RZ, RZ, RZ, P0, P1 ;  /* 0x000000ffff417210 */ /* 0x000fc800007e24ff */
[----:B------:R-:W-:-:S05]  /*22130*/  IADD3 R65, P0, PT, R65, R26, RZ ;  /* 0x0000001a41417210 */ /* 0x000fca0007f1e0ff */
[----:B------:R-:W-:-:S05]  /*22140*/  IMAD.X R27, RZ, RZ, RZ, P0 ;  /* 0x000000ffff1b7224 */ /* 0x000fca00000e06ff */
[----:B------:R-:W-:Y:S02]  /*22150*/  IADD3 R27, P0, PT, R27, R24, RZ ;  /* 0x000000181b1b7210 */ /* 0x000fe40007f1e0ff */
[----:B-----5:R-:W-:-:S03]  /*22160*/  MOV R24, UR4 ;  /* 0x0000000400187c02 */ /* 0x020fc60008000f00 */
        /* <DEDUP_REMOVED lines=11> */
[----:B------:R-:W-:Y:S01]  /*22220*/  MOV R26, R64 ;  /* 0x00000040001a7202 */ /* 0x000fe20000000f00 */
[----:B------:R-:W-:-:S07]  /*22230*/  IMAD.MOV.U32 R23, RZ, RZ, R65 ;  /* 0x000000ffff177224 */ /* 0x000fce00078e0041 */
.L_x_349:
        /* <DEDUP_REMOVED lines=33> */
.L_x_348:
[----:B------:R-:W-:Y:S05]  /*22450*/  BSYNC.RELIABLE B6 ;  /* 0x0000000000067941 */ /* 0x000fea0003800100 */
.L_x_347:
[----:B------:R-:W-:-:S05]  /*22460*/  IADD3 R21, P0, PT, -R24, R21, RZ ;  /* 0x0000001518157210 */ /* 0x000fca0007f1e1ff */
[----:B------:R-:W-:-:S05]  /*22470*/  IMAD.X R22, RZ, RZ, ~R25, P0 ;  /* 0x000000ffff167224 */ /* 0x000fca00000e0e19 */
        /* <DEDUP_REMOVED lines=28> */
.L_x_346:
[----:B------:R-:W-:Y:S05]  /*22640*/  BSYNC.RECONVERGENT B5 ;  /* 0x0000000000057941 */ /* 0x000fea0003800200 */
.L_x_345:
        /* <DEDUP_REMOVED lines=35> */
[----:B----4-:R-:W-:-:S04]  /*22880*/  IADD3 R65, P0, P1, R34, R23, R65 ;  /* 0x0000001722417210 */ /* 0x010fc8000791e041 */
        /* <DEDUP_REMOVED lines=8> */
.L_x_351:
[----:B------:R-:W-:Y:S05]  /*22910*/  BSYNC.RECONVERGENT B5 ;  /* 0x0000000000057941 */ /* 0x000fea0003800200 */
.L_x_350:
[----:B------:R-:W-:Y:S01]  /*22920*/  IADD3 R30, P0, PT, R21, -R87, RZ ;  /* 0x80000057151e7210 */ /* 0x000fe20007f1e0ff */
        /* <DEDUP_REMOVED lines=42> */
.L_x_353:
[----:B------:R-:W-:Y:S05]  /*22bd0*/  BSYNC.RECONVERGENT B5 ;  /* 0x0000000000057941 */ /* 0x000fea0003800200 */
.L_x_352:
        /* <DEDUP_REMOVED lines=43> */
.L_x_355:
[----:B------:R-:W-:Y:S05]  /*22e90*/  BSYNC.RECONVERGENT B5 ;  /* 0x0000000000057941 */ /* 0x000fea0003800200 */
.L_x_354:
        /* <DEDUP_REMOVED lines=38> */
[----:B------:R-:W-:Y:S02]  /*23100*/  IMAD.MOV.U32 R23, RZ, RZ, RZ ;  /* 0x000000ffff177224 */ /* 0x000fe400078e00ff */
[----:B------:R-:W-:Y:S02]  /*23110*/  VIADD R27, R27, UR16 ;  /* 0x000000101b1b7c36 */ /* 0x000fe40008000000 */
[----:B------:R-:W-:-:S03]  /*23120*/  IMAD.WIDE.U32 R22, R55, R83, R22 ;  /* 0x0000005337167225 */ /* 0x000fc600078e0016 */
[----:B------:R-:W-:Y:S01]  /*23130*/  IADD3 R48, P1, PT, R27, R48, RZ ;  /* 0x000000301b307210 */ /* 0x000fe20007f3e0ff */
[----:B------:R-:W-:-:S03]  /*23140*/  VIADD R43, R49, UR6 ;  /* 0x00000006312b7c36 */ /* 0x000fc60008000000 */
[----:B------:R-:W-:Y:S02]  /*23150*/  IADD3.X R49, PT, PT, RZ, RZ, RZ, P1, !PT ;  /* 0x000000ffff317210 */ /* 0x000fe40000ffe4ff */
[----:B------:R-:W-:Y:S01]  /*23160*/  IADD3 R42, P0, PT, R43, R22, RZ ;  /* 0x000000162b2a7210 */ /* 0x000fe20007f1e0ff */
[----:B------:R-:W-:Y:S02]  /*23170*/  VIADD R22, R23, UR8 ;  /* 0x0000000817167c36 */ /* 0x000fe40008000000 */
[----:B------:R-:W-:-:S04]  /*23180*/  IMAD.WIDE.U32 R48, R20, R21, R48 ;  /* 0x0000001514307225 */ /* 0x000fc800078e0030 */
[----:B------:R-:W-:Y:S02]  /*23190*/  IMAD.X R43, RZ, RZ, RZ, P0 ;  /* 0x000000ffff2b7224 */ /* 0x000fe400000e06ff */
[----:B------:R-:W-:Y:S02]  /*231a0*/  IMAD.MOV.U32 R23, RZ, RZ, RZ ;  /* 0x000000ffff177224 */ /* 0x000fe400078e00ff */
[----:B------:R-:W-:-:S04]  /*231b0*/  IMAD.WIDE.U32 R42, R54, R85, R42 ;  /* 0x00000055362a7225 */ /* 0x000fc800078e002a */
[----:B------:R-:W-:Y:S02]  /*231c0*/  VIADD R51, R49, UR5 ;  /* 0x0000000531337c36 */ /* 0x000fe40008000000 */
[----:B------:R-:W-:Y:S02]  /*231d0*/  HFMA2 R49, -RZ, RZ, 0, 0 ;  /* 0x00000000ff317431 */ /* 0x000fe400000001ff */
[----:B------:R-:W-:Y:S01]  /*231e0*/  IMAD.WIDE.U32 R22, R55, R81, R22 ;  /* 0x0000005137167225 */ /* 0x000fe200078e0016 */
[----:B------:R-:W-:-:S03]  /*231f0*/  IADD3 R50, P1, PT, R51, R42, RZ ;  /* 0x0000002a33327210 */ /* 0x000fc60007f3e0ff */
[----:B------:R-:W-:Y:S02]  /*23200*/  VIADD R43, R43, UR7 ;  /* 0x000000072b2b7c36 */ /* 0x000fe40008000000 */
[----:B------:R-:W-:Y:S02]  /*23210*/  VIADD R44, R23, UR9 ;  /* 0x00000009172c7c36 */ /* 0x000fe40008000000 */
        /* <DEDUP_REMOVED lines=20> */
[----:B------:R-:W-:Y:S02]  /*23360*/  HFMA2 R51, -RZ, RZ, 0, 0 ;  /* 0x00000000ff337431 */ /* 0x000fe400000001ff */
[----:B------:R-:W-:Y:S02]  /*23370*/  IMAD.MOV.U32 R23, RZ, RZ, RZ ;  /* 0x000000ffff177224 */ /* 0x000fe400078e00ff */
        /* <DEDUP_REMOVED lines=9> */
[----:B------:R-:W-:Y:S01]  /*23410*/  IMAD.WIDE.U32 R42, R84, R82, R42 ;  /* 0x00000052542a7225 */ /* 0x000fe200078e002a */
[----:B------:R-:W-:-:S03]  /*23420*/  IADD3.X R45, PT, PT, RZ, RZ, RZ, P1, !PT ;  /* 0x000000ffff2d7210 */ /* 0x000fc60000ffe4ff */
[----:B------:R-:W-:Y:S02]  /*23430*/  IMAD.X R23, RZ, RZ, RZ, P0 ;  /* 0x000000ffff177224 */ /* 0x000fe400000e06ff */
[----:B------:R-:W-:-:S04]  /*23440*/  IMAD.WIDE.U32 R50, R59, R74, R50 ;  /* 0x0000004a3b327225 */ /* 0x000fc800078e0032 */
        /* <DEDUP_REMOVED lines=8> */
[----:B------:R-:W-:Y:S01]  /*234d0*/  VIADD R27, R45, UR8 ;  /* 0x000000082d1b7c36 */ /* 0x000fe20008000000 */
[----:B------:R-:W-:Y:S01]  /*234e0*/  IADD3 R42, P0, PT, R43, R42, RZ ;  /* 0x0000002a2b2a7210 */ /* 0x000fe20007f1e0ff */
[----:B------:R-:W-:-:S04]  /*234f0*/  IMAD.WIDE.U32 R56, R77, R54, R56 ;  /* 0x000000364d387225 */ /* 0x000fc800078e0038 */
[----:B------:R-:W-:Y:S01]  /*23500*/  IMAD.X R45, RZ, RZ, RZ, P1 ;  /* 0x000000ffff2d7224 */ /* 0x000fe200008e06ff */
[----:B------:R-:W-:Y:S01]  /*23510*/  IADD3 R22, P1, PT, R27, R22, RZ ;  /* 0x000000161b167210 */ /* 0x000fe20007f3e0ff */
[----:B------:R-:W-:Y:S02]  /*23520*/  IMAD.X R43, RZ, RZ, RZ, P0 ;  /* 0x000000ffff2b7224 */ /* 0x000fe400000e06ff */
        /* <DEDUP_REMOVED lines=13> */
[----:B------:R-:W-:Y:S01]  /*23600*/  IMAD.WIDE.U32 R42, R59, R75, R42 ;  /* 0x0000004b3b2a7225 */ /* 0x000fe200078e002a */
[----:B------:R-:W-:-:S03]  /*23610*/  IADD3.X R23, PT, PT, RZ, RZ, RZ, P1, !PT ;  /* 0x000000ffff177210 */ /* 0x000fc60000ffe4ff */
[----:B------:R-:W-:Y:S02]  /*23620*/  VIADD R27, R45, UR6 ;  /* 0x000000062d1b7c36 */ /* 0x000fe40008000000 */
[----:B------:R-:W-:Y:S02]  /*23630*/  VIADD R45, R43, UR15 ;  /* 0x0000000f2b2d7c36 */ /* 0x000fe40008000000 */
        /* <DEDUP_REMOVED lines=8> */
[----:B------:R-:W-:Y:S01]  /*236c0*/  VIADD R56, R57, UR15 ;  /* 0x0000000f39387c36 */ /* 0x000fe20008000000 */
[----:B------:R-:W-:Y:S01]  /*236d0*/  IADD3.X R23, PT, PT, RZ, RZ, RZ, P2, !PT ;  /* 0x000000ffff177210 */ /* 0x000fe200017fe4ff */
[----:B------:R-:W-:Y:S02]  /*236e0*/  VIADD R55, R55, UR10 ;  /* 0x0000000a37377c36 */ /* 0x000fe40008000000 */
[----:B------:R-:W-:-:S03]  /*236f0*/  IMAD.WIDE.U32 R44, R75, R21, R44 ;  /* 0x000000154b2c7225 */ /* 0x000fc600078e002c */
[----:B------:R-:W-:Y:S01]  /*23700*/  IADD3 R56, P0, PT, R55, R56, RZ ;  /* 0x0000003837387210 */ /* 0x000fe20007f1e0ff */
[----:B------:R-:W-:-:S04]  /*23710*/  IMAD.WIDE.U32 R22, R74, R85, R22 ;  /* 0x000000554a167225 */ /* 0x000fc800078e0016 */
[----:B------:R-:W-:Y:S02]  /*23720*/  VIADD R27, R45, UR5 ;  /* 0x000000052d1b7c36 */ /* 0x000fe40008000000 */
[----:B------:R-:W-:Y:S02]  /*23730*/  IMAD.X R55, RZ, RZ, RZ, P1 ;  /* 0x000000ffff377224 */ /* 0x000fe400008e06ff */
[----:B------:R-:W-:Y:S01]  /*23740*/  VIADD R23, R23, UR7 ;  /* 0x0000000717177c36 */ /* 0x000fe20008000000 */
[----:B------:R-:W-:Y:S01]  /*23750*/  IADD3 R22, P1, PT, R27, R22, RZ ;  /* 0x000000161b167210 */ /* 0x000fe20007f3e0ff */
[----:B------:R-:W-:-:S04]  /*23760*/  IMAD.WIDE.U32 R54, R84, R81, R54 ;  /* 0x0000005154367225 */ /* 0x000fc800078e0036 */
[----:B------:R-:W-:Y:S02]  /*23770*/  IMAD.MOV.U32 R45, RZ, RZ, RZ ;  /* 0x000000ffff2d7224 */ /* 0x000fe400078e00ff */
[----:B------:R-:W-:Y:S01]  /*23780*/  IMAD.X R57, RZ, RZ, RZ, P0 ;  /* 0x000000ffff397224 */ /* 0x000fe200000e06ff */
[----:B------:R-:W-:Y:S01]  /*23790*/  IADD3 R54, P0, PT, R23, R54, RZ ;  /* 0x0000003617367210 */ /* 0x000fe20007f1e0ff */
[----:B------:R-:W-:Y:S02]  /*237a0*/  IMAD.X R23, RZ, RZ, RZ, P1 ;  /* 0x000000ffff177224 */ /* 0x000fe400008e06ff */
[----:B------:R-:W-:-:S04]  /*237b0*/  IMAD.WIDE.U32 R44, R59, R80, R44 ;  /* 0x000000503b2c7225 */ /* 0x000fc800078e002c */
[----:B------:R-:W-:Y:S01]  /*237c0*/  IMAD.WIDE.U32 R22, R75, R82, R22 ;  /* 0x000000524b167225 */ /* 0x000fe200078e0016 */
[----:B------:R-:W-:-:S03]  /*237d0*/  IADD3 R43, PT, PT, R45, UR19, RZ ;  /* 0x000000132d2b7c10 */ /* 0x000fc6000fffe0ff */
[----:B------:R-:W-:Y:S01]  /*237e0*/  VIADD R27, R55, UR9 ;  /* 0x00000009371b7c36 */ /* 0x000fe20008000000 */
[----:B------:R-:W-:Y:S01]  /*237f0*/  IADD3 R22, P1, PT, R43, R22, RZ ;  /* 0x000000162b167210 */ /* 0x000fe20007f3e0ff */
[----:B------:R-:W-:Y:S02]  /*23800*/  IMAD.X R55, RZ, RZ, RZ, P0 ;  /* 0x000000ffff377224 */ /* 0x000fe400000e06ff */
[----:B------:R-:W-:-:S04]  /*23810*/  IMAD.WIDE.U32 R56, R77, R20, R56 ;  /* 0x000000144d387225 */ /* 0x000fc800078e0038 */
[----:B------:R-:W-:Y:S01]  /*23820*/  VIADD R43, R23, UR6 ;  /* 0x00000006172b7c36 */ /* 0x000fe20008000000 */
[----:B------:R-:W-:Y:S01]  /*23830*/  IADD3 R20, P0, PT, R27, R56, RZ ;  /* 0x000000381b147210 */ /* 0x000fe20007f1e0ff */
[----:B------:R-:W-:-:S04]  /*23840*/  IMAD.WIDE.U32 R54, R74, R83, R54 ;  /* 0x000000534a367225 */ /* 0x000fc800078e0036 */
[----:B------:R-:W-:Y:S01]  /*23850*/  IMAD.X R23, RZ, RZ, RZ, P1 ;  /* 0x000000ffff177224 */ /* 0x000fe200008e06ff */
[----:B------:R-:W-:Y:S01]  /*23860*/  IADD3 R56, P1, PT, R43, R54, RZ ;  /* 0x000000362b387210 */ /* 0x000fe20007f3e0ff */
[----:B------:R-:W-:Y:S02]  /*23870*/  VIADD R27, R57, UR16 ;  /* 0x00000010391b7c36 */ /* 0x000fe40008000000 */
[----:B------:R-:W-:-:S04]  /*23880*/  IMAD.WIDE.U32 R22, R80, R21, R22 ;  /* 0x0000001550167225 */ /* 0x000fc800078e0016 */
[----:B------:R-:W-:Y:S02]  /*23890*/  IMAD.X R57, RZ, RZ, RZ, P1 ;  /* 0x000000ffff397224 */ /* 0x000fe400008e06ff */
[----:B------:R-:W-:Y:S02]  /*238a0*/  VIADD R23, R23, UR5 ;  /* 0x0000000517177c36 */ /* 0x000fe40008000000 */
[----:B------:R-:W-:-:S03]  /*238b0*/  IMAD.WIDE.U32 R56, R75, R85, R56 ;  /* 0x000000554b387225 */ /* 0x000fc600078e0038 */
[----:B------:R-:W-:Y:S01]  /*238c0*/  IADD3 R58, P1, PT, R23, R56, RZ ;  /* 0x00000038173a7210 */ /* 0x000fe20007f3e0ff */
[----:B------:R-:W-:Y:S02]  /*238d0*/  IMAD.MOV.U32 R23, RZ, RZ, RZ ;  /* 0x000000ffff177224 */ /* 0x000fe400078e00ff */
[----:B------:R-:W-:Y:S01]  /*238e0*/  IMAD.WIDE.U32 R22, R59, R79, R22 ;  /* 0x0000004f3b167225 */ /* 0x000fe200078e0016 */
[----:B------:R-:W-:-:S03]  /*238f0*/  IADD3.X R59, PT, PT, RZ, RZ, RZ, P1, !PT ;  /* 0x000000ffff3b7210 */ /* 0x000fc60000ffe4ff */
[----:B------:R-:W-:Y:S02]  /*23900*/  VIADD R23, R23, UR4 ;  /* 0x0000000417177c36 */ /* 0x000fe40008000000 */
[----:B------:R-:W-:-:S03]  /*23910*/  IMAD.WIDE.U32 R58, R80, R82, R58 ;  /* 0x00000052503a7225 */ /* 0x000fc600078e003a */
[----:B------:R-:W-:Y:S01]  /*23920*/  IADD3 R54, P1, PT, R23, R58, RZ ;  /* 0x0000003a17367210 */ /* 0x000fe20007f3e0ff */
[----:B------:R-:W-:-:S04]  /*23930*/  VIADD R23, R55, UR8 ;  /* 0x0000000837177c36 */ /* 0x000fc80008000000 */
[----:B------:R-:W-:Y:S02]  /*23940*/  IMAD.X R55, RZ, RZ, RZ, P1 ;  /* 0x000000ffff377224 */ /* 0x000fe400008e06ff */
[----:B------:R-:W-:-:S04]  /*23950*/  IMAD.WIDE.U32 R54, R79, R21, R54 ;  /* 0x000000154f367225 */ /* 0x000fc800078e0036 */
[----:B------:R-:W-:Y:S02]  /*23960*/  IMAD.X R21, RZ, RZ, RZ, P0 ;  /* 0x000000ffff157224 */ /* 0x000fe400000e06ff */
[----:B------:R-:W-:-:S04]  /*23970*/  IMAD.WIDE.U32 R20, R84, R78, R20 ;  /* 0x0000004e54147225 */ /* 0x000fc800078e0014 */
[----:B------:R-:W-:Y:S01]  /*23980*/  VIADD R58, R21, UR10 ;  /* 0x0000000a153a7c36 */ /* 0x000fe20008000000 */
[----:B------:R-:W-:Y:S01]  /*23990*/  IADD3 R56, P2, PT, R23, R20, RZ ;  /* 0x0000001417387210 */ /* 0x000fe20007f5e0ff */
[----:B------:R-:W-:-:S04]  /*239a0*/  IMAD.WIDE.U32 R20, R54, 0x3d1, RZ ;  /* 0x000003d136147825 */ /* 0x000fc800078e00ff */
[----:B------:R-:W-:-:S05]  /*239b0*/  IMAD.IADD R23, R46, 0x1, R20 ;  /* 0x000000012e177824 */ /* 0x000fca00078e0214 */
[----:B------:R-:W-:Y:S02]  /*239c0*/  ISETP.GE.U32.AND P0, PT, R23, R46, PT ;  /* 0x0000002e1700720c */ /* 0x000fe40003f06070 */
[----:B------:R-:W-:Y:S01]  /*239d0*/  IADD3 R46, P1, PT, R58, R27, RZ ;  /* 0x0000001b3a2e7210 */ /* 0x000fe20007f3e0ff */
[----:B------:R-:W-:Y:S01]  /*239e0*/  VIADD R27, R57, UR7 ;  /* 0x00000007391b7c36 */ /* 0x000fe20008000000 */
[----:B------:R-:W-:-:S03]  /*239f0*/  IADD3.X R57, PT, PT, RZ, RZ, RZ, P2, !PT ;  /* 0x000000ffff397210 */ /* 0x000fc600017fe4ff */
[----:B------:R-:W-:Y:S02]  /*23a00*/  IMAD.X R47, RZ, RZ, RZ, P1 ;  /* 0x000000ffff2f7224 */ /* 0x000fe400008e06ff */
[----:B------:R-:W-:-:S04]  /*23a10*/  IMAD.WIDE.U32 R56, R74, R81, R56 ;  /* 0x000000514a387225 */ /* 0x000fc800078e0038 */
[----:B------:R-:W-:Y:S01]  /*23a20*/  IMAD.WIDE.U32 R46, R77, R84, R46 ;  /* 0x000000544d2e7225 */ /* 0x000fe200078e002e */
[----:B------:R-:W-:-:S03]  /*23a30*/  IADD3 R58, P1, PT, R27, R56, RZ ;  /* 0x000000381b3a7210 */ /* 0x000fc60007f3e0ff */
[----:B------:R-:W-:Y:S02]  /*23a40*/  VIADD R57, R57, UR9 ;  /* 0x0000000939397c36 */ /* 0x000fe40008000000 */
[----:B------:R-:W-:Y:S02]  /*23a50*/  VIADD R27, R59, UR6 ;  /* 0x000000063b1b7c36 */ /* 0x000fe40008000000 */
[----:B------:R-:W-:Y:S01]  /*23a60*/  IMAD.X R59, RZ, RZ, RZ, P1 ;  /* 0x000000ffff3b7224 */ /* 0x000fe200008e06ff */
        /* <DEDUP_REMOVED lines=8> */
[----:B------:R-:W-:Y:S01]  /*23af0*/  IMAD.X R47, RZ, RZ, RZ, P3 ;  /* 0x000000ffff2f7224 */ /* 0x000fe200018e06ff */
[----:B------:R-:W-:Y:S01]  /*23b00*/  IADD3 R57, PT, PT, R57, UR10, RZ ;  /* 0x0000000a39397c10 */ /* 0x000fe2000fffe0ff */
[----:B------:R-:W-:Y:S02]  /*23b10*/  VIADD R27, R55, UR5 ;  /* 0x00000005371b7c36 */ /* 0x000fe40008000000 */
[----:B------:R-:W-:Y:S01]  /*23b20*/  IMAD.WIDE.U32 R46, R80, R85, R46 ;  /* 0x00000055502e7225 */ /* 0x000fe200078e002e */
[----:B------:R-:W-:-:S03]  /*23b30*/  IADD3 R58, P1, PT, R57, R58, RZ ;  /* 0x0000003a393a7210 */ /* 0x000fc60007f3e0ff */
[----:B------:R-:W-:Y:S01]  /*23b40*/  IMAD.X R57, RZ, RZ, RZ, P2 ;  /* 0x000000ffff397224 */ /* 0x000fe200010e06ff */
[----:B------:R-:W-:Y:S01]  /*23b50*/  IADD3 R46, P3, PT, R27, R46, RZ ;  /* 0x0000002e1b2e7210 */ /* 0x000fe20007f7e0ff */
[----:B------:R-:W-:Y:S02]  /*23b60*/  VIADD R27, R47, UR7 ;  /* 0x000000072f1b7c36 */ /* 0x000fe40008000000 */
[----:B------:R-:W-:-:S04]  /*23b70*/  IMAD.WIDE.U32 R86, R75, R81, R56 ;  /* 0x000000514b567225 */ /* 0x000fc800078e0038 */
[----:B------:R-:W-:Y:S01]  /*23b80*/  IMAD.X R59, RZ, RZ, RZ, P1 ;  /* 0x000000ffff3b7224 */ /* 0x000fe200008e06ff */
[----:B------:R-:W-:Y:S01]  /*23b90*/  IADD3 R56, P1, PT, R27, R86, RZ ;  /* 0x000000561b387210 */ /* 0x000fe20007f3e0ff */
[----:B------:R-:W-:Y:S01]  /*23ba0*/  IMAD.X R47, RZ, RZ, RZ, P3 ;  /* 0x000000ffff2f7224 */ /* 0x000fe200018e06ff */
[----:B------:R-:W-:Y:S01]  /*23bb0*/  IADD3 R87, PT, PT, R87, UR9, RZ ;  /* 0x0000000957577c10 */ /* 0x000fe2000fffe0ff */
[----:B------:R-:W-:Y:S01]  /*23bc0*/  IMAD.WIDE.U32 R58, R77, R74, R58 ;  /* 0x0000004a4d3a7225 */ /* 0x000fe200078e003a */
[----:B------:R-:W-:-:S03]  /*23bd0*/  IADD3 R74, PT, PT, R21, UR4, RZ ;  /* 0x00000004154a7c10 */ /* 0x000fc6000fffe0ff */
        /* <DEDUP_REMOVED lines=10> */
[----:B------:R-:W-:Y:S01]  /*23c80*/  VIADD R20, R87, UR10 ;  /* 0x0000000a57147c36 */ /* 0x000fe20008000000 */
[----:B------:R-:W-:Y:S01]  /*23c90*/  IADD3 R58, P2, PT, R57, R86, RZ ;  /* 0x00000056393a7210 */ /* 0x000fe20007f5e0ff */
[----:B------:R-:W-:-:S03]  /*23ca0*/  IMAD.X R57, RZ, RZ, RZ, P3 ;  /* 0x000000ffff397224 */ /* 0x000fc600018e06ff */
[----:B------:R-:W-:Y:S01]  /*23cb0*/  IADD3 R20, P1, PT, R20, R59, RZ ;  /* 0x0000003b14147210 */ /* 0x000fe20007f3e0ff */
[----:B------:R-:W-:-:S04]  /*23cc0*/  IMAD.WIDE.U32 R56, R79, R85, R56 ;  /* 0x000000554f387225 */ /* 0x000fc800078e0038 */
[----:B------:R-:W-:Y:S02]  /*23cd0*/  IMAD.X R59, RZ, RZ, RZ, P2 ;  /* 0x000000ffff3b7224 */ /* 0x000fe400010e06ff */
[----:B------:R-:W-:Y:S02]  /*23ce0*/  IMAD.X R21, RZ, RZ, RZ, P1 ;  /* 0x000000ffff157224 */ /* 0x000fe400008e06ff */
[----:B------:R-:W-:-:S04]  /*23cf0*/  IMAD.WIDE.U32 R58, R80, R81, R58 ;  /* 0x00000051503a7225 */ /* 0x000fc800078e003a */
[----:B------:R-:W-:Y:S02]  /*23d00*/  VIADD R27, R57, UR7 ;  /* 0x00000007391b7c36 */ /* 0x000fe40008000000 */
[----:B------:R-:W-:-:S03]  /*23d10*/  IMAD.WIDE.U32 R20, R77, R75, R20 ;  /* 0x0000004b4d147225 */ /* 0x000fc600078e0014 */
[----:B------:R-:W-:Y:S01]  /*23d20*/  IADD3 R58, P3, PT, R27, R58, RZ ;  /* 0x0000003a1b3a7210 */ /* 0x000fe20007f7e0ff */
[----:B------:R-:W-:Y:S01]  /*23d30*/  IMAD.MOV.U32 R75, RZ, RZ, RZ ;  /* 0x000000ffff4b7224 */ /* 0x000fe200078e00ff */
[----:B------:R-:W-:Y:S01]  /*23d40*/  SEL R27, RZ, 0x1, P0 ;  /* 0x00000001ff1b7807 */ /* 0x000fe20000000000 */
[----:B------:R-:W-:Y:S02]  /*23d50*/  VIADD R53, R59, UR9 ;  /* 0x000000093b357c36 */ /* 0x000fe40008000000 */
[----:B------:R-:W-:-:S04]  /*23d60*/  IMAD.WIDE.U32 R74, R46, 0x3d1, R74 ;  /* 0x000003d12e4a7825 */ /* 0x000fc800078e004a */
[----:B------:R-:W-:Y:S01]  /*23d70*/  IMAD.X R59, RZ, RZ, RZ, P3 ;  /* 0x000000ffff3b7224 */ /* 0x000fe200018e06ff */
[----:B------:R-:W-:Y:S01]  /*23d80*/  IADD3 R27, P1, P0, R74, R52, R27 ;  /* 0x000000344a1b7210 */ /* 0x000fe2000783e01b */
[----:B------:R-:W-:Y:S01]  /*23d90*/  VIADD R43, R21, UR15 ;  /* 0x0000000f152b7c36 */ /* 0x000fe20008000000 */
[----:B------:R-:W-:Y:S01]  /*23da0*/  IADD3 R52, P2, PT, R53, R20, RZ ;  /* 0x0000001435347210 */ /* 0x000fe20007f5e0ff */
[----:B------:R-:W-:Y:S01]  /*23db0*/  IMAD.WIDE.U32 R58, R79, R83, R58 ;  /* 0x000000534f3a7225 */ /* 0x000fe200078e003a */
[----:B------:R-:W-:-:S03]  /*23dc0*/  IADD3 R54, PT, PT, R27, R54, RZ ;  /* 0x000000361b367210 */ /* 0x000fc60007ffe0ff */
[----:B------:R-:W-:Y:S01]  /*23dd0*/  IMAD.X R53, RZ, RZ, RZ, P2 ;  /* 0x000000ffff357224 */ /* 0x000fe200010e06ff */
[----:B------:R-:W-:Y:S01]  /*23de0*/  ISETP.GE.U32.AND P2, PT, R54, R27, PT ;  /* 0x0000001b3600720c */ /* 0x000fe20003f46070 */
[----:B------:R-:W-:Y:S01]  /*23df0*/  VIADD R74, R75, UR4 ;  /* 0x000000044b4a7c36 */ /* 0x000fe20008000000 */
[----:B------:R-:W-:Y:S01]  /*23e00*/  IADD3.X R27, PT, PT, RZ, RZ, RZ, P1, P0 ;  /* 0x000000ffff1b7210 */ /* 0x000fe20000fe04ff */
[----:B------:R-:W-:-:S04]  /*23e10*/  IMAD.WIDE.U32 R52, R80, R78, R52 ;  /* 0x0000004e50347225 */ /* 0x000fc800078e0034 */
[----:B------:R-:W-:Y:S02]  /*23e20*/  VIADD R21, R59, UR8 ;  /* 0x000000083b157c36 */ /* 0x000fe40008000000 */
[----:B------:R-:W-:Y:S02]  /*23e30*/  IMAD.MOV.U32 R75, RZ, RZ, RZ ;  /* 0x000000ffff4b7224 */ /* 0x000fe400078e00ff */
[----:B------:R-:W-:Y:S01]  /*23e40*/  VIADD R20, R53, UR10 ;  /* 0x0000000a35147c36 */ /* 0x000fe20008000000 */
[----:B------:R-:W-:Y:S01]  /*23e50*/  IADD3 R52, P4, PT, R21, R52, RZ ;  /* 0x0000003415347210 */ /* 0x000fe20007f9e0ff */
[----:B------:R-:W-:-:S03]  /*23e60*/  IMAD.WIDE.U32 R74, R56, 0x3d1, R74 ;  /* 0x000003d1384a7825 */ /* 0x000fc600078e004a */
[----:B------:R-:W-:Y:S01]  /*23e70*/  IADD3 R20, P3, PT, R20, R43, RZ ;  /* 0x0000002b14147210 */ /* 0x000fe20007f7e0ff */
[----:B------:R-:W-:Y:S01]  /*23e80*/  IMAD.X R53, RZ, RZ, RZ, P4 ;  /* 0x000000ffff357224 */ /* 0x000fe200020e06ff */
[----:B------:R-:W-:Y:S01]  /*23e90*/  IADD3 R26, P0, P1, R74, R27, R26 ;  /* 0x0000001b4a1a7210 */ /* 0x000fe2000791e01a */
[----:B------:R-:W-:Y:S02]  /*23ea0*/  VIADD R74, R75, UR4 ;  /* 0x000000044b4a7c36 */ /* 0x000fe40008000000 */
[----:B------:R-:W-:Y:S02]  /*23eb0*/  HFMA2 R75, -RZ, RZ, 0, 0 ;  /* 0x00000000ff4b7431 */ /* 0x000fe400000001ff */
[----:B------:R-:W-:Y:S01]  /*23ec0*/  IMAD.X R21, RZ, RZ, RZ, P3 ;  /* 0x000000ffff157224 */ /* 0x000fe200018e06ff */
[----:B------:R-:W-:Y:S01]  /*23ed0*/  SEL R43, RZ, 0x1, P2 ;  /* 0x00000001ff2b7807 */ /* 0x000fe20001000000 */
[----:B------:R-:W-:Y:S01]  /*23ee0*/  IMAD.WIDE.U32 R52, R79, R81, R52 ;  /* 0x000000514f347225 */ /* 0x000fe200078e0034 */
[----:B------:R-:W-:-:S02]  /*23ef0*/  IADD3.X R27, PT, PT, RZ, RZ, RZ, P0, P1 ;  /* 0x000000ffff1b7210 */ /* 0x000fc400007e24ff */
[----:B------:R-:W-:Y:S01]  /*23f00*/  IADD3 R43, P1, P4, R46, R26, R43 ;  /* 0x0000001a2e2b7210 */ /* 0x000fe20007c3e02b */
[----:B------:R-:W-:-:S04]  /*23f10*/  IMAD.WIDE.U32 R20, R77, R80, R20 ;  /* 0x000000504d147225 */ /* 0x000fc800078e0014 */
[----:B------:R-:W-:Y:S02]  /*23f20*/  VIADD R45, R53, UR9 ;  /* 0x00000009352d7c36 */ /* 0x000fe40008000000 */
        /* <DEDUP_REMOVED lines=10> */
[----:B------:R-:W-:-:S04]  /*23fd0*/  IMAD.WIDE.U32 R26, R79, R78, R26 ;  /* 0x0000004e4f1a7225 */ /* 0x000fc800078e001a */
[----:B------:R-:W-:-:S04]  /*23fe0*/  IMAD.WIDE.U32 R74, R52, 0x3d1, R74 ;  /* 0x000003d1344a7825 */ /* 0x000fc800078e004a */
[----:B------:R-:W-:Y:S01]  /*23ff0*/  VIADD R46, R27, UR10 ;  /* 0x0000000a1b2e7c36 */ /* 0x000fe20008000000 */
[----:B------:R-:W-:Y:S01]  /*24000*/  IADD3 R50, P3, P4, R74, R21, R50 ;  /* 0x000000154a327210 */ /* 0x000fe20007c7e032 */
[----:B------:R-:W-:Y:S01]  /*24010*/  VIADD R20, R75, UR4 ;  /* 0x000000044b147c36 */ /* 0x000fe20008000000 */
[----:B------:R-:W-:Y:S02]  /*24020*/  MOV R21, RZ ;  /* 0x000000ff00157202 */ /* 0x000fe40000000f00 */
[----:B------:R-:W-:Y:S02]  /*24030*/  IADD3 R46, P2, PT, R46, R47, RZ ;  /* 0x0000002f2e2e7210 */ /* 0x000fe40007f5e0ff */
[----:B------:R-:W-:Y:S01]  /*24040*/  IADD3.X R27, PT, PT, RZ, RZ, RZ, P1, P0 ;  /* 0x000000ffff1b7210 */ /* 0x000fe20000fe04ff */
[----:B------:R-:W-:Y:S01]  /*24050*/  IMAD.WIDE.U32 R20, R26, 0x3d1, R20 ;  /* 0x000003d11a147825 */ /* 0x000fe200078e0014 */
[----:B------:R-:W-:-:S03]  /*24060*/  IADD3.X R45, PT, PT, RZ, RZ, RZ, P3, P4 ;  /* 0x000000ffff2d7210 */ /* 0x000fc60001fe84ff */
[----:B------:R-:W-:Y:S01]  /*24070*/  IMAD.X R47, RZ, RZ, RZ, P2 ;  /* 0x000000ffff2f7224 */ /* 0x000fe200010e06ff */
[----:B------:R-:W-:Y:S01]  /*24080*/  IADD3 R58, P2, P3, R58, R27, R50 ;  /* 0x0000001b3a3a7210 */ /* 0x000fe20007b5e032 */
[----:B------:R-:W-:Y:S01]  /*24090*/  IMAD.MOV.U32 R50, RZ, RZ, R76 ;  /* 0x000000ffff327224 */ /* 0x000fe200078e004c */
        /* <DEDUP_REMOVED lines=46> */
[----:B------:R-:W-:-:S04]  /*24380*/  IADD3 R26, P0, PT, R21, R26, RZ ;  /* 0x0000001a151a7210 */ /* 0x000fc80007f1e0ff */
[----:B------:R-:W-:Y:S01]  /*24390*/  IADD3.X R81, PT, PT, R46, RZ, RZ, P0, !PT ;  /* 0x000000ff2e517210 */ /* 0x000fe200007fe4ff */
[----:B------:R-:W-:-:S03]  /*243a0*/  IMAD.MOV.U32 R84, RZ, RZ, R26 ;  /* 0x000000ffff547224 */ /* 0x000fc600078e001a */
[----:B------:R-:W-:-:S13]  /*243b0*/  ISETP.GE.U32.AND P0, PT, R81, R28, PT ;  /* 0x0000001c5100720c */ /* 0x000fda0003f06070 */
[----:B------:R-:W-:Y:S05]  /*243c0*/  @!P0 BRA `(.L_x_357) ;  /* 0x0000000400048947 */ /* 0x000fea0003800000 */
[----:B------:R-:W0:Y:S01]  /*243d0*/  LDC R28, c[0x3][0x1c] ;  /* 0x00c00700ff1c7b82 */ /* 0x000e220000000800 */
[----:B------:R-:W-:-:S07]  /*243e0*/  IMAD.MOV.U32 R21, RZ, RZ, R83 ;  /* 0x000000ffff157224 */ /* 0x000fce00078e0053 */
.L_x_360:
        /* <DEDUP_REMOVED lines=32> */
.L_x_359:
[----:B------:R-:W-:Y:S05]  /*245f0*/  BSYNC.RELIABLE B6 ;  /* 0x0000000000067941 */ /* 0x000fea0003800100 */
.L_x_358:
        /* <DEDUP_REMOVED lines=30> */
.L_x_357:
[----:B------:R-:W-:Y:S05]  /*247e0*/  BSYNC.RECONVERGENT B5 ;  /* 0x0000000000057941 */ /* 0x000fea0003800200 */
.L_x_356:
        /* <DEDUP_REMOVED lines=12> */
[----:B------:R-:W-:Y:S03]  /*248b0*/  BSSY.RECONVERGENT B5, `(.L_x_361) ;  /* 0x0000183000057945 */ /* 0x000fe60003800200 */
[----:B------:R-:W-:Y:S01]  /*248c0*/  IADD3 R22, PT, PT, R47, UR5, RZ ;  /* 0x000000052f167c10 */ /* 0x000fe2000fffe0ff */
[----:B------:R-:W-:-:S02]  /*248d0*/  IMAD.MOV.U32 R47, RZ, RZ, RZ ;  /* 0x000000ffff2f7224 */ /* 0x000fc400078e00ff */
        /* <DEDUP_REMOVED lines=12> */
[----:B------:R-:W-:-:S03]  /*249a0*/  IMAD.WIDE.U32 R44, R60, R39, R44 ;  /* 0x000000273c2c7225 */ /* 0x000fc600078e002c */
[----:B------:R-:W-:Y:S01]  /*249b0*/  IADD3.X R43, PT, PT, RZ, RZ, RZ, P0, !PT ;  /* 0x000000ffff2b7210 */ /* 0x000fe200007fe4ff */
[----:B------:R-:W-:Y:S02]  /*249c0*/  VIADD R22, R23, UR7 ;  /* 0x0000000717167c36 */ /* 0x000fe40008000000 */
[----:B------:R-:W-:Y:S02]  /*249d0*/  VIADD R21, R45, UR6 ;  /* 0x000000062d157c36 */ /* 0x000fe40008000000 */
[----:B------:R-:W-:-:S04]  /*249e0*/  IMAD.WIDE.U32 R42, R40, R39, R42 ;  /* 0x00000027282a7225 */ /* 0x000fc800078e002a */
[----:B------:R-:W-:Y:S01]  /*249f0*/  IMAD.MOV.U32 R23, RZ, RZ, RZ ;  /* 0x000000ffff177224 */ /* 0x000fe200078e00ff */
[----:B------:R-:W-:Y:S01]  /*24a00*/  IADD3 R42, P1, PT, R21, R42, RZ ;  /* 0x0000002a152a7210 */ /* 0x000fe20007f3e0ff */
[----:B------:R-:W-:Y:S02]  /*24a10*/  VIADD R27, R43, UR6 ;  /* 0x000000062b1b7c36 */ /* 0x000fe40008000000 */
[----:B------:R-:W-:-:S04]  /*24a20*/  IMAD.WIDE.U32 R22, R60, R33, R22 ;  /* 0x000000213c167225 */ /* 0x000fc800078e0016 */
[----:B------:R-:W-:Y:S01]  /*24a30*/  IMAD.X R43, RZ, RZ, RZ, P1 ;  /* 0x000000ffff2b7224 */ /* 0x000fe200008e06ff */
[----:B------:R-:W-:Y:S02]  /*24a40*/  IADD3 R20, P0, PT, R27, R22, RZ ;  /* 0x000000161b147210 */ /* 0x000fe40007f1e0ff */
[----:B------:R-:W-:Y:S01]  /*24a50*/  IADD3 R22, PT, PT, R23, UR8, RZ ;  /* 0x0000000817167c10 */ /* 0x000fe2000fffe0ff */
        /* <DEDUP_REMOVED lines=100> */
[----:B------:R-:W-:Y:S02]  /*250a0*/  IMAD.MOV.U32 R21, RZ, RZ, RZ ;  /* 0x000000ffff157224 */ /* 0x000fe400078e00ff */
        /* <DEDUP_REMOVED lines=79> */
[----:B------:R-:W-:Y:S01]  /*255a0*/  IMAD.IADD R21, R48, 0x1, R56 ;  /* 0x0000000130157824 */ /* 0x000fe200078e0238 */
[----:B------:R-:W-:Y:S01]  /*255b0*/  IADD3 R49, PT, PT, R59, UR7, RZ ;  /* 0x000000073b317c10 */ /* 0x000fe2000fffe0ff */
[----:B------:R-:W-:Y:S02]  /*255c0*/  IMAD.X R79, RZ, RZ, RZ, P0 ;  /* 0x000000ffff4f7224 */ /* 0x000fe400000e06ff */
[----:B------:R-:W-:Y:S01]  /*255d0*/  IMAD.WIDE.U32 R76, R31, R32, R76 ;  /* 0x000000201f4c7225 */ /* 0x000fe200078e004c */
[----:B------:R-:W-:-:S03]  /*255e0*/  ISETP.GE.U32.AND P0, PT, R21, R48, PT ;  /* 0x000000301500720c */ /* 0x000fc60003f06070 */
[----:B------:R-:W-:Y:S01]  /*255f0*/  VIADD R38, R57, UR4 ;  /* 0x0000000439267c36 */ /* 0x000fe20008000000 */
[----:B------:R-:W-:Y:S01]  /*25600*/  IADD3 R48, P1, PT, R49, R76, RZ ;  /* 0x0000004c31307210 */ /* 0x000fe20007f3e0ff */
[----:B------:R-:W-:Y:S01]  /*25610*/  IMAD.MOV.U32 R39, RZ, RZ, RZ ;  /* 0x000000ffff277224 */ /* 0x000fe200078e00ff */
[----:B------:R-:W-:Y:S01]  /*25620*/  SEL R23, RZ, 0x1, P0 ;  /* 0x00000001ff177807 */ /* 0x000fe20000000000 */
[----:B------:R-:W-:-:S04]  /*25630*/  IMAD.WIDE.U32 R78, R41, R31, R78 ;  /* 0x0000001f294e7225 */ /* 0x000fc800078e004e */
[----:B------:R-:W-:Y:S01]  /*25640*/  VIADD R57, R77, UR10 ;  /* 0x0000000a4d397c36 */ /* 0x000fe20008000000 */
[----:B------:R-:W-:Y:S01]  /*25650*/  IADD3 R55, PT, PT, R79, UR9, RZ ;  /* 0x000000094f377c10 */ /* 0x000fe2000fffe0ff */
[----:B------:R-:W-:-:S03]  /*25660*/  IMAD.WIDE.U32 R38, R74, 0x3d1, R38 ;  /* 0x000003d14a267825 */ /* 0x000fc600078e0026 */
[----:B------:R-:W-:Y:S01]  /*25670*/  IADD3 R56, P0, PT, R57, R78, RZ ;  /* 0x0000004e39387210 */ /* 0x000fe20007f1e0ff */
[----:B------:R-:W-:Y:S01]  /*25680*/  IMAD.X R49, RZ, RZ, RZ, P1 ;  /* 0x000000ffff317224 */ /* 0x000fe200008e06ff */
[----:B------:R-:W-:Y:S01]  /*25690*/  IADD3 R46, P2, P3, R38, R46, R23 ;  /* 0x0000002e262e7210 */ /* 0x000fe20007b5e017 */
[----:B------:R-:W-:Y:S02]  /*256a0*/  VIADD R38, R39, UR4 ;  /* 0x0000000427267c36 */ /* 0x000fe40008000000 */
        /* <DEDUP_REMOVED lines=10> */
[----:B------:R-:W-:Y:S02]  /*25750*/  IMAD.MOV.U32 R33, RZ, RZ, RZ ;  /* 0x000000ffff217224 */ /* 0x000fe400078e00ff */
        /* <DEDUP_REMOVED lines=8> */
[----:B------:R-:W-:Y:S01]  /*257e0*/  IADD3 R74, P1, P4, R74, R44, R27 ;  /* 0x0000002c4a4a7210 */ /* 0x000fe20007c3e01b */
[----:B------:R-:W-:-:S02]  /*257f0*/  VIADD R45, R47, UR9 ;  /* 0x000000092f2d7c36 */ /* 0x000fc40008000000 */
[----:B------:R-:W-:Y:S01]  /*25800*/  IMAD.WIDE.U32 R54, R41, R32, R54 ;  /* 0x0000002029367225 */ /* 0x000fe200078e0036 */
[----:B------:R-:W-:-:S03]  /*25810*/  IADD3.X R27, PT, PT, RZ, RZ, RZ, P1, P4 ;  /* 0x000000ffff1b7210 */ /* 0x000fc60000fe84ff */
[----:B------:R-:W-:Y:S01]  /*25820*/  VIADD R38, R39, UR4 ;  /* 0x0000000427267c36 */ /* 0x000fe20008000000 */
[----:B------:R-:W-:Y:S01]  /*25830*/  IADD3 R44, P0, PT, R45, R54, RZ ;  /* 0x000000362d2c7210 */ /* 0x000fe20007f1e0ff */
[----:B------:R-:W-:Y:S02]  /*25840*/  IMAD.MOV.U32 R39, RZ, RZ, RZ ;  /* 0x000000ffff277224 */ /* 0x000fe400078e00ff */
[----:B------:R-:W-:Y:S02]  /*25850*/  VIADD R54, R55, UR10 ;  /* 0x0000000a37367c36 */ /* 0x000fe40008000000 */
[----:B------:R-:W-:-:S04]  /*25860*/  IMAD.WIDE.U32 R38, R48, 0x3d1, R38 ;  /* 0x000003d130267825 */ /* 0x000fc800078e0026 */
[----:B------:R-:W-:Y:S01]  /*25870*/  IMAD.X R45, RZ, RZ, RZ, P0 ;  /* 0x000000ffff2d7224 */ /* 0x000fe200000e06ff */
[----:B------:R-:W-:Y:S02]  /*25880*/  IADD3 R42, P2, P3, R38, R31, R42 ;  /* 0x0000001f262a7210 */ /* 0x000fe40007b5e02a */
[----:B------:R-:W-:Y:S01]  /*25890*/  IADD3 R38, PT, PT, R39, UR4, RZ ;  /* 0x0000000427267c10 */ /* 0x000fe2000fffe0ff */
[----:B------:R-:W-:Y:S01]  /*258a0*/  IMAD.MOV.U32 R39, RZ, RZ, RZ ;  /* 0x000000ffff277224 */ /* 0x000fe200078e00ff */
[----:B------:R-:W-:Y:S01]  /*258b0*/  IADD3 R58, P1, P0, R58, R27, R42 ;  /* 0x0000001b3a3a7210 */ /* 0x000fe2000783e02a */
[----:B------:R-:W-:Y:S01]  /*258c0*/  IMAD.WIDE.U32 R44, R41, R32, R44 ;  /* 0x00000020292c7225 */ /* 0x000fe200078e002c */
[----:B------:R-:W-:Y:S02]  /*258d0*/  IADD3.X R27, PT, PT, RZ, RZ, RZ, P2, P3 ;  /* 0x000000ffff1b7210 */ /* 0x000fe400017e64ff */
[----:B------:R-:W-:Y:S01]  /*258e0*/  IADD3.X R49, PT, PT, RZ, RZ, RZ, P1, P0 ;  /* 0x000000ffff317210 */ /* 0x000fe20000fe04ff */
[----:B------:R-:W-:-:S04]  /*258f0*/  IMAD.WIDE.U32 R38, R46, 0x3d1, R38 ;  /* 0x000003d12e267825 */ /* 0x000fc800078e0026 */
[----:B------:R-:W-:Y:S01]  /*25900*/  VIADD R31, R45, UR10 ;  /* 0x0000000a2d1f7c36 */ /* 0x000fe20008000000 */
[----:B------:R-:W-:Y:S01]  /*25910*/  IADD3 R38, P3, P4, R38, R27, R26 ;  /* 0x0000001b26267210 */ /* 0x000fe20007c7e01a */
[----:B------:R-:W-:-:S03]  /*25920*/  VIADD R32, R39, UR4 ;  /* 0x0000000427207c36 */ /* 0x000fc60008000000 */
[----:B------:R-:W-:Y:S01]  /*25930*/  IADD3 R26, P2, PT, R31, R54, RZ ;  /* 0x000000361f1a7210 */ /* 0x000fe20007f5e0ff */
[----:B------:R-:W-:Y:S01]  /*25940*/  IMAD.WIDE.U32 R32, R44, 0x3d1, R32 ;  /* 0x000003d12c207825 */ /* 0x000fe200078e0020 */
[----:B------:R-:W-:-:S03]  /*25950*/  IADD3.X R31, PT, PT, RZ, RZ, RZ, P3, P4 ;  /* 0x000000ffff1f7210 */ /* 0x000fc60001fe84ff */
[----:B------:R-:W-:Y:S01]  /*25960*/  IMAD.X R27, RZ, RZ, RZ, P2 ;  /* 0x000000ffff1b7224 */ /* 0x000fe200010e06ff */
[----:B------:R-:W-:Y:S02]  /*25970*/  IADD3 R22, P0, P1, R32, R31, R22 ;  /* 0x0000001f20167210 */ /* 0x000fe4000791e016 */
[----:B------:R-:W-:Y:S01]  /*25980*/  IADD3 R32, PT, PT, R33, UR4, RZ ;  /* 0x0000000421207c10 */ /* 0x000fe2000fffe0ff */
[----:B------:R-:W-:Y:S01]  /*25990*/  IMAD.WIDE.U32 R26, R41, R41, R26 ;  /* 0x00000029291a7225 */ /* 0x000fe200078e001a */
[----:B------:R-:W-:Y:S02]  /*259a0*/  IADD3 R49, P2, P3, R48, R49, R38 ;  /* 0x0000003130317210 */ /* 0x000fe40007b5e026 */
[----:B------:R-:W-:Y:S01]  /*259b0*/  IADD3.X R31, PT, PT, RZ, RZ, RZ, P0, P1 ;  /* 0x000000ffff1f7210 */ /* 0x000fe200007e24ff */
[----:B------:R-:W-:Y:S01]  /*259c0*/  IMAD.MOV.U32 R33, RZ, RZ, RZ ;  /* 0x000000ffff217224 */ /* 0x000fe200078e00ff */
[----:B------:R-:W-:Y:S01]  /*259d0*/  IADD3.X R47, PT, PT, RZ, RZ, RZ, P2, P3 ;  /* 0x000000ffff2f7210 */ /* 0x000fe200017e64ff */
[----:B------:R-:W-:-:S03]  /*259e0*/  IMAD.WIDE.U32 R32, R26, 0x3d1, R32 ;  /* 0x000003d11a207825 */ /* 0x000fc600078e0020 */
[----:B------:R-:W-:Y:S02]  /*259f0*/  IADD3 R47, P2, P3, R46, R47, R22 ;  /* 0x0000002f2e2f7210 */ /* 0x000fe40007b5e016 */
[----:B------:R-:W-:Y:S01]  /*25a00*/  IADD3 R20, P0, P1, R32, R31, R20 ;  /* 0x0000001f20147210 */ /* 0x000fe2000791e014 */
[----:B------:R-:W-:Y:S01]  /*25a10*/  VIADD R32, R33, UR4 ;  /* 0x0000000421207c36 */ /* 0x000fe20008000000 */
[----:B------:R-:W-:Y:S01]  /*25a20*/  IADD3.X R45, PT, PT, RZ, RZ, RZ, P2, P3 ;  /* 0x000000ffff2d7210 */ /* 0x000fe200017e64ff */
[----:B------:R-:W-:Y:S01]  /*25a30*/  IMAD.MOV.U32 R33, RZ, RZ, RZ ;  /* 0x000000ffff217224 */ /* 0x000fe200078e00ff */
[----:B------:R-:W-:Y:S02]  /*25a40*/  IADD3.X R39, PT, PT, RZ, RZ, RZ, P0, P1 ;  /* 0x000000ffff277210 */ /* 0x000fe400007e24ff */
[----:B------:R-:W-:Y:S01]  /*25a50*/  IADD3 R45, P2, P3, R44, R45, R20 ;  /* 0x0000002d2c2d7210 */ /* 0x000fe20007b5e014 */
[----:B------:R-:W-:-:S03]  /*25a60*/  IMAD.WIDE.U32 R32, R27, 0x3d1, R32 ;  /* 0x000003d11b207825 */ /* 0x000fc600078e0020 */
        /* <DEDUP_REMOVED lines=15> */
[----:B------:R-:W-:Y:S01]  /*25b60*/  IMAD.MOV.U32 R57, RZ, RZ, R21 ;  /* 0x000000ffff397224 */ /* 0x000fe200078e0015 */
[----:B------:R-:W-:-:S04]  /*25b70*/  IADD3 R46, PT, PT, R46, R27, RZ ;  /* 0x0000001b2e2e7210 */ /* 0x000fc80007ffe0ff */
[----:B------:R-:W-:-:S04]  /*25b80*/  IADD3 R46, P0, P1, R46, R22, R23 ;  /* 0x000000162e2e7210 */ /* 0x000fc8000791e017 */
[----:B------:R-:W-:Y:S01]  /*25b90*/  IADD3.X R41, PT, PT, RZ, RZ, RZ, P0, P1 ;  /* 0x000000ffff297210 */ /* 0x000fe200007e24ff */
[----:B------:R-:W-:-:S03]  /*25ba0*/  IMAD.MOV.U32 R48, RZ, RZ, R46 ;  /* 0x000000ffff307224 */ /* 0x000fc600078e002e */
        /* <DEDUP_REMOVED lines=9> */
[----:B------:R-:W-:Y:S01]  /*25c40*/  MOV R26, R20 ;  /* 0x00000014001a7202 */ /* 0x000fe20000000f00 */
        /* <DEDUP_REMOVED lines=8> */
[----:B------:R-:W-:-:S07]  /*25cd0*/  IMAD.MOV.U32 R44, RZ, RZ, R42 ;  /* 0x000000ffff2c7224 */ /* 0x000fce00078e002a */
.L_x_365:
        /* <DEDUP_REMOVED lines=32> */
.L_x_364:
[----:B------:R-:W-:Y:S05]  /*25ee0*/  BSYNC.RELIABLE B6 ;  /* 0x0000000000067941 */ /* 0x000fea0003800100 */
.L_x_363:
[----:B------:R-:W-:-:S05]  /*25ef0*/  IADD3 R21, P0, PT, -R24, R21, RZ ;  /* 0x0000001518157210 */ /* 0x000fca0007f1e1ff */
[----:B------:R-:W-:Y:S02]  /*25f00*/  IMAD.X R22, RZ, RZ, ~R25, P0 ;  /* 0x000000ffff167224 */ /* 0x000fe400000e0e19 */
        /* <DEDUP_REMOVED lines=29> */
.L_x_362:
[----:B------:R-:W-:Y:S05]  /*260e0*/  BSYNC.RECONVERGENT B5 ;  /* 0x0000000000057941 */ /* 0x000fea0003800200 */
.L_x_361:
        /* <DEDUP_REMOVED lines=12> */
[----:B------:R-:W-:Y:S01]  /*261b0*/  SHF.L.U64.HI R43, R42, 0x1, R39 ;  /* 0x000000012a2b7819 */ /* 0x000fe20000010227 */
[----:B------:R-:W-:Y:S01]  /*261c0*/  IMAD.SHL.U32 R57, R57, 0x2, RZ ;  /* 0x0000000239397824 */ /* 0x000fe200078e00ff */
[----:B------:R-:W-:-:S02]  /*261d0*/  ISETP.GT.U32.AND P0, PT, R22, -0x1, PT ;  /* 0xffffffff1600780c */ /* 0x000fc40003f04070 */
[C---:B------:R-:W-:Y:S01]  /*261e0*/  SHF.L.U64.HI R46, R33.reuse, 0x1, R38 ;  /* 0x00000001212e7819 */ /* 0x040fe20000010226 */
[----:B------:R-:W-:Y:S01]  /*261f0*/  IMAD.SHL.U32 R33, R33, 0x2, RZ ;  /* 0x0000000221217824 */ /* 0x000fe200078e00ff */
[----:B------:R-:W-:Y:S02]  /*26200*/  ISETP.GT.U32.AND.EX P0, PT, R23, RZ, PT, P0 ;  /* 0x000000ff1700720c */ /* 0x000fe40003f04100 */
[----:B------:R-:W-:Y:S02]  /*26210*/  SHF.L.U32 R23, R42, 0x1, RZ ;  /* 0x000000012a177819 */ /* 0x000fe400000006ff */
[C---:B------:R-:W-:Y:S01]  /*26220*/  SHF.L.U64.HI R32, R31.reuse, 0x1, R32 ;  /* 0x000000011f207819 */ /* 0x040fe20000010220 */
[----:B------:R-:W-:Y:S01]  /*26230*/  IMAD.SHL.U32 R31, R31, 0x2, RZ ;  /* 0x000000021f1f7824 */ /* 0x000fe200078e00ff */
[C---:B------:R-:W-:Y:S01]  /*26240*/  SHF.L.U64.HI R42, R27.reuse, 0x1, R40 ;  /* 0x000000011b2a7819 */ /* 0x040fe20000010228 */
[----:B------:R-:W-:Y:S01]  /*26250*/  IMAD.SHL.U32 R27, R27, 0x2, RZ ;  /* 0x000000021b1b7824 */ /* 0x000fe200078e00ff */
[----:B------:R-:W-:-:S02]  /*26260*/  LOP3.LUT R41, R41, 0x1, RZ, 0xc0, !PT ;  /* 0x0000000129297812 */ /* 0x000fc400078ec0ff */
[----:B------:R-:W-:Y:S02]  /*26270*/  LOP3.LUT R43, R43, 0x1, RZ, 0xc0, !PT ;  /* 0x000000012b2b7812 */ /* 0x000fe400078ec0ff */
[----:B------:R-:W-:Y:S02]  /*26280*/  LOP3.LUT R46, R46, 0x1, RZ, 0xc0, !PT ;  /* 0x000000012e2e7812 */ /* 0x000fe400078ec0ff */
[----:B------:R-:W-:Y:S02]  /*26290*/  LOP3.LUT R40, R32, 0x1, RZ, 0xc0, !PT ;  /* 0x0000000120287812 */ /* 0x000fe400078ec0ff */
[----:B------:R-:W-:Y:S02]  /*262a0*/  LOP3.LUT R42, R42, 0x1, RZ, 0xc0, !PT ;  /* 0x000000012a2a7812 */ /* 0x000fe400078ec0ff */
[----:B------:R-:W-:Y:S02]  /*262b0*/  LOP3.LUT R32, R41, 0xfffffffe, R23, 0xf8, !PT ;  /* 0xfffffffe29207812 */ /* 0x000fe400078ef817 */
[----:B------:R-:W-:-:S02]  /*262c0*/  LOP3.LUT R33, R43, 0xfffffffe, R33, 0xf8, !PT ;  /* 0xfffffffe2b217812 */ /* 0x000fc400078ef821 */
        /* <DEDUP_REMOVED lines=38> */
.L_x_368:
[----:B------:R-:W-:Y:S05]  /*26530*/  BSYNC.RELIABLE B6 ;  /* 0x0000000000067941 */ /* 0x000fea0003800100 */
.L_x_367:
        /* <DEDUP_REMOVED lines=22> */
.L_x_369:
[----:B------:R-:W-:Y:S05]  /*266a0*/  BSYNC.RECONVERGENT B5 ;  /* 0x0000000000057941 */ /* 0x000fea0003800200 */
.L_x_366:
[----:B------:R-:W-:Y:S01]  /*266b0*/  SHF.L.U64.HI R20, R26, 0x1, R20 ;  /* 0x000000011a147819 */ /* 0x000fe20000010214 */
[----:B------:R-:W-:Y:S01]  /*266c0*/  IMAD.MOV.U32 R21, RZ, RZ, RZ ;  /* 0x000000ffff157224 */ /* 0x000fe200078e00ff */
[----:B------:R-:W-:Y:S01]  /*266d0*/  SHF.R.U32.HI R38, RZ, 0x1f, R57 ;  /* 0x0000001fff267819 */ /* 0x000fe20000011639 */
[----:B------:R-:W-:Y:S01]  /*266e0*/  IMAD.SHL.U32 R39, R44, 0x2, RZ ;  /* 0x000000022c277824 */ /* 0x000fe200078e00ff */
[----:B------:R-:W-:Y:S01]  /*266f0*/  LOP3.LUT R20, R20, 0x1, RZ, 0xc0, !PT ;  /* 0x0000000114147812 */ /* 0x000fe200078ec0ff */
[----:B------:R-:W-:Y:S01]  /*26700*/  IMAD.SHL.U32 R26, R26, 0x2, RZ ;  /* 0x000000021a1a7824 */ /* 0x000fe200078e00ff */
[C---:B------:R-:W-:Y:S01]  /*26710*/  SHF.L.U64.HI R46, R33.reuse, 0x1, R46 ;  /* 0x00000001212e7819 */ /* 0x040fe2000001022e */
[----:B------:R-:W-:Y:S01]  /*26720*/  IMAD.SHL.U32 R33, R33, 0x2, RZ ;  /* 0x0000000221217824 */ /* 0x000fe200078e00ff */
[----:B------:R-:W-:Y:S01]  /*26730*/  LOP3.LUT R38, R38, 0xfffffffe, R39, 0xf8, !PT ;  /* 0xfffffffe26267812 */ /* 0x000fe200078ef827 */
[----:B------:R-:W-:Y:S01]  /*26740*/  IMAD.WIDE.U32 R22, R22, 0x2, R20 ;  /* 0x0000000216167825 */ /* 0x000fe200078e0014 */
[----:B------:R-:W-:Y:S01]  /*26750*/  SHF.L.U64.HI R39, R32, 0x1, R43 ;  /* 0x0000000120277819 */ /* 0x000fe2000001022b */
[----:B------:R-:W-:Y:S01]  /*26760*/  BSSY.RECONVERGENT B5, `(.L_x_370) ;  /* 0x0000051000057945 */ /* 0x000fe20003800200 */
[----:B------:R-:W-:-:S03]  /*26770*/  SHF.L.U64.HI R41, R44, 0x1, R41 ;  /* 0x000000012c297819 */ /* 0x000fc60000010229 */
[----:B------:R-:W-:Y:S01]  /*26780*/  BSSY.RELIABLE B6, `(.L_x_371) ;  /* 0x0000038000067945 */ /* 0x000fe20003800100 */
[----:B------:R-:W-:Y:S01]  /*26790*/  ISETP.GT.U32.AND P0, PT, R22, -0x1, PT ;  /* 0xffffffff1600780c */ /* 0x000fe20003f04070 */
[----:B------:R-:W-:Y:S01]  /*267a0*/  IMAD.SHL.U32 R57, R57, 0x2, RZ ;  /* 0x0000000239397824 */ /* 0x000fe200078e00ff */
[C---:B------:R-:W-:Y:S01]  /*267b0*/  SHF.L.U64.HI R44, R31.reuse, 0x1, R40 ;  /* 0x000000011f2c7819 */ /* 0x040fe20000010228 */
[----:B------:R-:W-:Y:S01]  /*267c0*/  IMAD.SHL.U32 R31, R31, 0x2, RZ ;  /* 0x000000021f1f7824 */ /* 0x000fe200078e00ff */
[----:B------:R-:W-:Y:S02]  /*267d0*/  ISETP.GT.U32.AND.EX P0, PT, R23, RZ, PT, P0 ;  /* 0x000000ff1700720c */ /* 0x000fe40003f04100 */
[----:B------:R-:W-:Y:S02]  /*267e0*/  LOP3.LUT R39, R39, 0x1, RZ, 0xc0, !PT ;  /* 0x0000000127277812 */ /* 0x000fe400078ec0ff */
[----:B------:R-:W-:Y:S02]  /*267f0*/  LOP3.LUT R46, R46, 0x1, RZ, 0xc0, !PT ;  /* 0x000000012e2e7812 */ /* 0x000fe400078ec0ff */
[C---:B------:R-:W-:Y:S01]  /*26800*/  SHF.L.U64.HI R42, R27.reuse, 0x1, R42 ;  /* 0x000000011b2a7819 */ /* 0x040fe2000001022a */
[----:B------:R-:W-:Y:S01]  /*26810*/  IMAD.SHL.U32 R27, R27, 0x2, RZ ;  /* 0x000000021b1b7824 */ /* 0x000fe200078e00ff */
[----:B------:R-:W-:-:S02]  /*26820*/  LOP3.LUT R44, R44, 0x1, RZ, 0xc0, !PT ;  /* 0x000000012c2c7812 */ /* 0x000fc400078ec0ff */
[----:B------:R-:W-:Y:S02]  /*26830*/  LOP3.LUT R33, R39, 0xfffffffe, R33, 0xf8, !PT ;  /* 0xfffffffe27217812 */ /* 0x000fe400078ef821 */
[----:B------:R-:W-:Y:S02]  /*26840*/  LOP3.LUT R43, R46, 0xfffffffe, R31, 0xf8, !PT ;  /* 0xfffffffe2e2b7812 */ /* 0x000fe400078ef81f */
[----:B------:R-:W-:Y:S01]  /*26850*/  SHF.L.U32 R32, R32, 0x1, RZ ;  /* 0x0000000120207819 */ /* 0x000fe200000006ff */
[----:B------:R-:W-:Y:S01]  /*26860*/  IMAD.MOV.U32 R31, RZ, RZ, R33 ;  /* 0x000000ffff1f7224 */ /* 0x000fe200078e0021 */
[----:B------:R-:W-:Y:S02]  /*26870*/  LOP3.LUT R41, R41, 0x1, RZ, 0xc0, !PT ;  /* 0x0000000129297812 */ /* 0x000fe400078ec0ff */
[----:B------:R-:W-:Y:S02]  /*26880*/  LOP3.LUT R42, R42, 0x1, RZ, 0xc0, !PT ;  /* 0x000000012a2a7812 */ /* 0x000fe400078ec0ff */
[----:B------:R-:W-:Y:S01]  /*26890*/  LOP3.LUT R23, R44, 0xfffffffe, R27, 0xf8, !PT ;  /* 0xfffffffe2c177812 */ /* 0x000fe200078ef81b */
[----:B------:R-:W-:Y:S01]  /*268a0*/  IMAD.MOV.U32 R27, RZ, RZ, R43 ;  /* 0x000000ffff1b7224 */ /* 0x000fe200078e002b */
[----:B------:R-:W-:-:S02]  /*268b0*/  LOP3.LUT R32, R41, 0xfffffffe, R32, 0xf8, !PT ;  /* 0xfffffffe29207812 */ /* 0x000fc400078ef820 */
        /* <DEDUP_REMOVED lines=36> */
.L_x_372:
[----:B------:R-:W-:Y:S05]  /*26b00*/  BSYNC.RELIABLE B6 ;  /* 0x0000000000067941 */ /* 0x000fea0003800100 */
.L_x_371:
        /* <DEDUP_REMOVED lines=22> */
.L_x_373:
[----:B------:R-:W-:Y:S05]  /*26c70*/  BSYNC.RECONVERGENT B5 ;  /* 0x0000000000057941 */ /* 0x000fea0003800200 */
.L_x_370:
        /* <DEDUP_REMOVED lines=14> */
[C---:B------:R-:W-:Y:S01]  /*26d60*/  SHF.L.U64.HI R33, R31.reuse, 0x1, R46 ;  /* 0x000000011f217819 */ /* 0x040fe2000001022e */
[----:B------:R-:W-:Y:S01]  /*26d70*/  IMAD.SHL.U32 R38, R32, 0x2, RZ ;  /* 0x0000000220267824 */ /* 0x000fe200078e00ff */
[----:B------:R-:W-:Y:S01]  /*26d80*/  ISETP.GT.U32.AND P0, PT, R20, -0x1, PT ;  /* 0xffffffff1400780c */ /* 0x000fe20003f04070 */
[----:B------:R-:W-:Y:S01]  /*26d90*/  IMAD.SHL.U32 R32, R31, 0x2, RZ ;  /* 0x000000021f207824 */ /* 0x000fe200078e00ff */
[----:B------:R-:W-:Y:S01]  /*26da0*/  LOP3.LUT R41, R41, 0x1, RZ, 0xc0, !PT ;  /* 0x0000000129297812 */ /* 0x000fe200078ec0ff */
[----:B------:R-:W-:Y:S01]  /*26db0*/  IMAD.SHL.U32 R22, R23, 0x2, RZ ;  /* 0x0000000217167824 */ /* 0x000fe200078e00ff */
[----:B------:R-:W-:-:S02]  /*26dc0*/  ISETP.GT.U32.AND.EX P0, PT, R21, RZ, PT, P0 ;  /* 0x000000ff1500720c */ /* 0x000fc40003f04100 */
[----:B------:R-:W-:Y:S01]  /*26dd0*/  LOP3.LUT R49, R39, 0xfffffffe, R32, 0xf8, !PT ;  /* 0xfffffffe27317812 */ /* 0x000fe200078ef820 */
[C---:B------:R-:W-:Y:S01]  /*26de0*/  IMAD.SHL.U32 R32, R27.reuse, 0x2, RZ ;  /* 0x000000021b207824 */ /* 0x040fe200078e00ff */
[----:B------:R-:W-:Y:S02]  /*26df0*/  SHF.L.U64.HI R31, R27, 0x1, R44 ;  /* 0x000000011b1f7819 */ /* 0x000fe4000001022c */
[----:B------:R-:W-:Y:S02]  /*26e00*/  SHF.L.U64.HI R27, R23, 0x1, R42 ;  /* 0x00000001171b7819 */ /* 0x000fe4000001022a */
        /* <DEDUP_REMOVED lines=44> */
.L_x_376:
[----:B------:R-:W-:Y:S05]  /*270d0*/  BSYNC.RELIABLE B6 ;  /* 0x0000000000067941 */ /* 0x000fea0003800100 */
.L_x_375:
        /* <DEDUP_REMOVED lines=22> */
.L_x_377:
[----:B------:R-:W-:Y:S05]  /*27240*/  BSYNC.RECONVERGENT B5 ;  /* 0x0000000000057941 */ /* 0x000fea0003800200 */
.L_x_374:
[-C--:B------:R-:W-:Y:S01]  /*27250*/  IMAD.WIDE.U32 R32, R12, R4.reuse, RZ ;  /* 0x000000040c207225 */ /* 0x080fe200078e00ff */
[----:B------:R-:W-:Y:S03]  /*27260*/  BSSY.RECONVERGENT B5, `(.L_x_378) ;  /* 0x00000cb000057945 */ /* 0x000fe60003800200 */
[----:B------:R-:W-:Y:S02]  /*27270*/  IMAD.MOV.U32 R26, RZ, RZ, R33 ;  /* 0x000000ffff1a7224 */ /* 0x000fe400078e0021 */
[----:B------:R-:W-:Y:S02]  /*27280*/  IMAD.MOV.U32 R27, RZ, RZ, RZ ;  /* 0x000000ffff1b7224 */ /* 0x000fe400078e00ff */
[----:B------:R-:W-:Y:S02]  /*27290*/  IMAD.MOV.U32 R45, RZ, RZ, RZ ;  /* 0x000000ffff2d7224 */ /* 0x000fe400078e00ff */
[----:B------:R-:W-:-:S04]  /*272a0*/  IMAD.WIDE.U32 R26, R11, R4, R26 ;  /* 0x000000040b1a7225 */ /* 0x000fc800078e001a */
[----:B------:R-:W-:Y:S02]  /*272b0*/  IMAD.MOV.U32 R44, RZ, RZ, R27 ;  /* 0x000000ffff2c7224 */ /* 0x000fe400078e001b */
[----:B------:R-:W-:Y:S02]  /*272c0*/  HFMA2 R27, -RZ, RZ, 0, 0 ;  /* 0x00000000ff1b7431 */ /* 0x000fe400000001ff */
        /* <DEDUP_REMOVED lines=67> */
[----:B------:R-:W-:-:S04]  /*27700*/  IMAD.WIDE.U32 R44, R5, R19, R44 ;  /* 0x00000013052c7225 */ /* 0x000fc800078e002c */
[----:B------:R-:W-:-:S04]  /*27710*/  IMAD.WIDE.U32 R42, R7, R18, R42 ;  /* 0x00000012072a7225 */ /* 0x000fc800078e002a */
[----:B------:R-:W-:-:S04]  /*27720*/  IMAD.WIDE.U32 R56, R9, R17, R40 ;  /* 0x0000001109387225 */ /* 0x000fc800078e0028 */
[----:B------:R-:W-:Y:S01]  /*27730*/  IMAD.X R47, RZ, RZ, RZ, P1 ;  /* 0x000000ffff2f7224 */ /* 0x000fe200008e06ff */
[----:B------:R-:W-:Y:S01]  /*27740*/  IADD3 R42, P1, PT, R42, R57, RZ ;  /* 0x000000392a2a7210 */ /* 0x000fe20007f3e0ff */
[----:B------:R-:W-:Y:S01]  /*27750*/  IMAD.X R19, RZ, RZ, -0x1, P0 ;  /* 0xffffffffff137424 */ /* 0x000fe200000e06ff */
[----:B------:R-:W-:Y:S01]  /*27760*/  IADD3 R40, P0, PT, R44, R43, RZ ;  /* 0x0000002b2c287210 */ /* 0x000fe20007f1e0ff */
[----:B------:R-:W-:Y:S01]  /*27770*/  IMAD.WIDE.U32 R46, R11, R16, R46 ;  /* 0x000000100b2e7225 */ /* 0x000fe200078e002e */
[----:B------:R-:W-:Y:S02]  /*27780*/  IADD3.X R43, PT, PT, RZ, RZ, RZ, P1, !PT ;  /* 0x000000ffff2b7210 */ /* 0x000fe40000ffe4ff */
[----:B------:R-:W-:Y:S01]  /*27790*/  SHF.R.U32.HI R19, RZ, 0x1f, R19 ;  /* 0x0000001fff137819 */ /* 0x000fe20000011613 */
[----:B------:R-:W-:Y:S01]  /*277a0*/  IMAD.X R41, RZ, RZ, RZ, P0 ;  /* 0x000000ffff297224 */ /* 0x000fe200000e06ff */
[----:B------:R-:W-:Y:S01]  /*277b0*/  IADD3 R56, P2, PT, R56, R47, RZ ;  /* 0x0000002f38387210 */ /* 0x000fe20007f5e0ff */
[----:B------:R-:W-:Y:S01]  /*277c0*/  IMAD.WIDE.U32 R42, R8, R17, R42 ;  /* 0x00000011082a7225 */ /* 0x000fe200078e002a */
[----:B------:R-:W-:-:S03]  /*277d0*/  IADD3 R48, P0, P1, R80, -R19, -R48 ;  /* 0x8000001350307210 */ /* 0x000fc6000791e830 */
[----:B------:R-:W-:-:S04]  /*277e0*/  IMAD.WIDE.U32 R40, R6, R18, R40 ;  /* 0x0000001206287225 */ /* 0x000fc800078e0028 */
[----:B------:R-:W-:Y:S01]  /*277f0*/  IMAD.X R57, RZ, RZ, RZ, P2 ;  /* 0x000000ffff397224 */ /* 0x000fe200010e06ff */
[----:B------:R-:W-:Y:S01]  /*27800*/  IADD3 R40, P2, PT, R40, R43, RZ ;  /* 0x0000002b28287210 */ /* 0x000fe20007f5e0ff */
[----:B------:R-:W-:Y:S02]  /*27810*/  IMAD.MOV.U32 R4, RZ, RZ, -0x1 ;  /* 0xffffffffff047424 */ /* 0x000fe400078e00ff */
[----:B------:R-:W-:-:S03]  /*27820*/  IMAD.WIDE.U32 R56, R10, R16, R56 ;  /* 0x000000100a387225 */ /* 0x000fc600078e0038 */
[----:B------:R-:W-:Y:S01]  /*27830*/  IADD3.X R19, PT, PT, RZ, -0x1, R4, P0, P1 ;  /* 0xffffffffff137810 */ /* 0x000fe200007e2404 */
[----:B------:R-:W-:Y:S01]  /*27840*/  IMAD.MOV.U32 R47, RZ, RZ, RZ ;  /* 0x000000ffff2f7224 */ /* 0x000fe200078e00ff */
[----:B------:R-:W-:Y:S01]  /*27850*/  IADD3 R44, P0, PT, R45, R41, RZ ;  /* 0x000000292d2c7210 */ /* 0x000fe20007f1e0ff */
[----:B------:R-:W-:Y:S01]  /*27860*/  IMAD.X R41, RZ, RZ, RZ, P2 ;  /* 0x000000ffff297224 */ /* 0x000fe200010e06ff */
[----:B------:R-:W-:Y:S01]  /*27870*/  IADD3 R42, P2, PT, R42, R57, RZ ;  /* 0x000000392a2a7210 */ /* 0x000fe20007f5e0ff */
[----:B------:R-:W-:Y:S01]  /*27880*/  IMAD.WIDE.U32 R46, R12, R15, R46 ;  /* 0x0000000f0c2e7225 */ /* 0x000fe200078e002e */
[----:B------:R-:W-:-:S03]  /*27890*/  SHF.R.U32.HI R19, RZ, 0x1f, R19 ;  /* 0x0000001fff137819 */ /* 0x000fc60000011613 */
[----:B------:R-:W-:Y:S01]  /*278a0*/  IMAD.X R45, RZ, RZ, RZ, P0 ;  /* 0x000000ffff2d7224 */ /* 0x000fe200000e06ff */
[----:B------:R-:W-:Y:S01]  /*278b0*/  IADD3 R31, P0, P1, R82, -R19, -R31 ;  /* 0x80000013521f7210 */ /* 0x000fe2000791e81f */
[----:B------:R-:W-:Y:S01]  /*278c0*/  IMAD.X R43, RZ, RZ, RZ, P2 ;  /* 0x000000ffff2b7224 */ /* 0x000fe200010e06ff */
[----:B------:R-:W-:Y:S01]  /*278d0*/  IADD3 R56, P3, PT, R56, R47, RZ ;  /* 0x0000002f38387210 */ /* 0x000fe20007f7e0ff */
[----:B------:R-:W-:Y:S01]  /*278e0*/  IMAD.WIDE.U32 R44, R5, R18, R44 ;  /* 0x00000012052c7225 */ /* 0x000fe200078e002c */
[----:B------:R-:W-:-:S03]  /*278f0*/  IADD3.X R19, PT, PT, RZ, -0x1, R4, P0, P1 ;  /* 0xffffffffff137810 */ /* 0x000fc600007e2404 */
[----:B------:R-:W-:-:S04]  /*27900*/  IMAD.WIDE.U32 R40, R7, R17, R40 ;  /* 0x0000001107287225 */ /* 0x000fc800078e0028 */
[----:B------:R-:W-:Y:S01]  /*27910*/  IMAD.WIDE.U32 R42, R9, R16, R42 ;  /* 0x00000010092a7225 */ /* 0x000fe200078e002a */
[----:B------:R-:W-:Y:S02]  /*27920*/  IADD3 R18, P0, PT, R44, R41, RZ ;  /* 0x000000292c127210 */ /* 0x000fe40007f1e0ff */
[----:B------:R-:W-:Y:S01]  /*27930*/  SHF.R.U32.HI R44, RZ, 0x1f, R19 ;  /* 0x0000001fff2c7819 */ /* 0x000fe20000011613 */
[----:B------:R-:W-:Y:S01]  /*27940*/  IMAD.X R57, RZ, RZ, RZ, P3 ;  /* 0x000000ffff397224 */ /* 0x000fe200018e06ff */
[----:B------:R-:W-:Y:S02]  /*27950*/  IADD3 R40, P2, PT, R40, R43, RZ ;  /* 0x0000002b28287210 */ /* 0x000fe40007f5e0ff */
[----:B------:R-:W-:Y:S01]  /*27960*/  IADD3.X R19, PT, PT, RZ, RZ, RZ, P0, !PT ;  /* 0x000000ffff137210 */ /* 0x000fe200007fe4ff */
[----:B------:R-:W-:Y:S01]  /*27970*/  IMAD.WIDE.U32 R56, R11, R15, R56 ;  /* 0x0000000f0b387225 */ /* 0x000fe200078e0038 */
[----:B------:R-:W-:-:S03]  /*27980*/  IADD3 R49, P0, P1, R83, -R44, -R49 ;  /* 0x8000002c53317210 */ /* 0x000fc6000791e831 */
[----:B------:R-:W-:Y:S01]  /*27990*/  IMAD.X R41, RZ, RZ, RZ, P2 ;  /* 0x000000ffff297224 */ /* 0x000fe200010e06ff */
[----:B------:R-:W-:Y:S01]  /*279a0*/  IADD3.X R51, PT, PT, RZ, -0x1, R4, P0, P1 ;  /* 0xffffffffff337810 */ /* 0x000fe200007e2404 */
[----:B------:R-:W-:Y:S01]  /*279b0*/  IMAD.WIDE.U32 R18, R6, R17, R18 ;  /* 0x0000001106127225 */ /* 0x000fe200078e0012 */
[----:B------:R-:W-:-:S03]  /*279c0*/  IADD3 R42, P3, PT, R42, R57, RZ ;  /* 0x000000392a2a7210 */ /* 0x000fc60007f7e0ff */
[----:B------:R-:W-:Y:S01]  /*279d0*/  IMAD.WIDE.U32 R40, R8, R16, R40 ;  /* 0x0000001008287225 */ /* 0x000fe200078e0028 */
[----:B------:R-:W-:Y:S02]  /*279e0*/  IADD3 R44, P0, PT, R45, R19, RZ ;  /* 0x000000132d2c7210 */ /* 0x000fe40007f1e0ff */
[----:B------:R-:W-:Y:S01]  /*279f0*/  SHF.R.U32.HI R19, RZ, 0x1f, R51 ;  /* 0x0000001fff137819 */ /* 0x000fe20000011633 */
[----:B------:R-:W-:Y:S01]  /*27a00*/  IMAD.X R43, RZ, RZ, RZ, P3 ;  /* 0x000000ffff2b7224 */ /* 0x000fe200018e06ff */
[----:B------:R-:W-:Y:S01]  /*27a10*/  IADD3 R18, P2, PT, R18, R41, RZ ;  /* 0x0000002912127210 */ /* 0x000fe20007f5e0ff */
[----:B------:R-:W-:Y:S01]  /*27a20*/  IMAD.X R45, RZ, RZ, RZ, P0 ;  /* 0x000000ffff2d7224 */ /* 0x000fe200000e06ff */
[----:B------:R-:W-:Y:S01]  /*27a30*/  IADD3 R85, P0, P1, R85, -R19, -R52 ;  /* 0x8000001355557210 */ /* 0x000fe2000791e834 */
[----:B------:R-:W-:Y:S02]  /*27a40*/  IMAD.MOV.U32 R57, RZ, RZ, RZ ;  /* 0x000000ffff397224 */ /* 0x000fe400078e00ff */
[----:B------:R-:W-:Y:S01]  /*27a50*/  IMAD.X R19, RZ, RZ, RZ, P2 ;  /* 0x000000ffff137224 */ /* 0x000fe200010e06ff */
[----:B------:R-:W-:Y:S01]  /*27a60*/  IADD3.X R52, PT, PT, RZ, -0x1, R4, P0, P1 ;  /* 0xffffffffff347810 */ /* 0x000fe200007e2404 */
[----:B------:R-:W-:-:S03]  /*27a70*/  IMAD.WIDE.U32 R42, R10, R15, R42 ;  /* 0x0000000f0a2a7225 */ /* 0x000fc600078e002a */
[----:B------:R-:W-:Y:S01]  /*27a80*/  SHF.R.U32.HI R52, RZ, 0x1f, R52 ;  /* 0x0000001fff347819 */ /* 0x000fe20000011634 */
[----:B------:R-:W-:Y:S01]  /*27a90*/  IMAD.WIDE.U32 R56, R12, R14, R56 ;  /* 0x0000000e0c387225 */ /* 0x000fe200078e0038 */
[----:B------:R-:W-:-:S03]  /*27aa0*/  IADD3 R40, P3, PT, R40, R43, RZ ;  /* 0x0000002b28287210 */ /* 0x000fc60007f7e0ff */
[----:B------:R-:W-:Y:S01]  /*27ab0*/  IMAD.WIDE.U32 R44, R5, R17, R44 ;  /* 0x00000011052c7225 */ /* 0x000fe200078e002c */
[----:B------:R-:W-:-:S03]  /*27ac0*/  IADD3 R42, P4, PT, R42, R57, RZ ;  /* 0x000000392a2a7210 */ /* 0x000fc60007f9e0ff */
[----:B------:R-:W-:-:S04]  /*27ad0*/  IMAD.WIDE.U32 R74, R7, R16, R18 ;  /* 0x00000010074a7225 */ /* 0x000fc800078e0012 */
[----:B------:R-:W-:Y:S01]  /*27ae0*/  IMAD.X R41, RZ, RZ, RZ, P3 ;  /* 0x000000ffff297224 */ /* 0x000fe200018e06ff */
[----:B------:R-:W-:Y:S01]  /*27af0*/  IADD3 R18, P0, PT, R44, R75, RZ ;  /* 0x0000004b2c127210 */ /* 0x000fe20007f1e0ff */
[----:B------:R-:W-:Y:S02]  /*27b00*/  IMAD.X R43, RZ, RZ, RZ, P4 ;  /* 0x000000ffff2b7224 */ /* 0x000fe400020e06ff */
[----:B------:R-:W-:Y:S01]  /*27b10*/  IMAD.WIDE.U32 R40, R9, R15, R40 ;  /* 0x0000000f09287225 */ /* 0x000fe200078e0028 */
[----:B------:R-:W-:Y:S02]  /*27b20*/  IADD3.X R19, PT, PT, RZ, RZ, RZ, P0, !PT ;  /* 0x000000ffff137210 */ /* 0x000fe400007fe4ff */
[----:B------:R-:W-:Y:S01]  /*27b30*/  IADD3 R53, P0, P1, R87, -R52, -R53 ;  /* 0x8000003457357210 */ /* 0x000fe2000791e835 */
[----:B------:R-:W-:Y:S01]  /*27b40*/  IMAD.WIDE.U32 R42, R11, R14, R42 ;  /* 0x0000000e0b2a7225 */ /* 0x000fe200078e002a */
[----:B------:R-:W-:Y:S02]  /*27b50*/  IADD3 R74, P2, PT, R74, R41, RZ ;  /* 0x000000294a4a7210 */ /* 0x000fe40007f5e0ff */
[----:B------:R-:W-:Y:S01]  /*27b60*/  IADD3.X R17, PT, PT, RZ, -0x1, R4, P0, P1 ;  /* 0xffffffffff117810 */ /* 0x000fe200007e2404 */
[----:B------:R-:W-:Y:S01]  /*27b70*/  IMAD.WIDE.U32 R18, R6, R16, R18 ;  /* 0x0000001006127225 */ /* 0x000fe200078e0012 */
[----:B------:R-:W-:-:S02]  /*27b80*/  IADD3 R40, P3, PT, R40, R43, RZ ;  /* 0x0000002b28287210 */ /* 0x000fc40007f7e0ff */
[----:B------:R-:W-:Y:S01]  /*27b90*/  SHF.R.U32.HI R17, RZ, 0x1f, R17 ;  /* 0x0000001fff117819 */ /* 0x000fe20000011611 */
[----:B------:R-:W-:Y:S01]  /*27ba0*/  IMAD.MOV.U32 R43, RZ, RZ, RZ ;  /* 0x000000ffff2b7224 */ /* 0x000fe200078e00ff */
[----:B------:R-:W-:Y:S01]  /*27bb0*/  IADD3 R44, P0, PT, R45, R19, RZ ;  /* 0x000000132d2c7210 */ /* 0x000fe20007f1e0ff */
[----:B------:R-:W-:Y:S02]  /*27bc0*/  IMAD.X R41, RZ, RZ, RZ, P3 ;  /* 0x000000ffff297224 */ /* 0x000fe400018e06ff */
[----:B------:R-:W-:Y:S02]  /*27bd0*/  IMAD.X R75, RZ, RZ, RZ, P2 ;  /* 0x000000ffff4b7224 */ /* 0x000fe400010e06ff */
[----:B------:R-:W-:Y:S01]  /*27be0*/  IMAD.X R45, RZ, RZ, RZ, P0 ;  /* 0x000000ffff2d7224 */ /* 0x000fe200000e06ff */
[----:B------:R-:W-:Y:S01]  /*27bf0*/  IADD3 R84, P0, P1, R84, -R17, -R54 ;  /* 0x8000001154547210 */ /* 0x000fe2000791e836 */
[----:B------:R-:W-:-:S03]  /*27c00*/  IMAD.WIDE.U32 R42, R12, R13, R42 ;  /* 0x0000000d0c2a7225 */ /* 0x000fc600078e002a */
[----:B------:R-:W-:Y:S01]  /*27c10*/  IADD3.X R12, PT, PT, RZ, -0x1, R4, P0, P1 ;  /* 0xffffffffff0c7810 */ /* 0x000fe200007e2404 */
[----:B------:R-:W-:-:S03]  /*27c20*/  IMAD.WIDE.U32 R40, R10, R14, R40 ;  /* 0x0000000e0a287225 */ /* 0x000fc600078e0028 */
[----:B------:R-:W-:Y:S01]  /*27c30*/  SHF.R.U32.HI R12, RZ, 0x1f, R12 ;  /* 0x0000001fff0c7819 */ /* 0x000fe2000001160c */
[----:B------:R-:W-:Y:S01]  /*27c40*/  IMAD.WIDE.U32 R74, R8, R15, R74 ;  /* 0x0000000f084a7225 */ /* 0x000fe200078e004a */
[----:B------:R-:W-:Y:S02]  /*27c50*/  IADD3 R40, P4, PT, R40, R43, RZ ;  /* 0x0000002b28287210 */ /* 0x000fe40007f9e0ff */
[----:B------:R-:W-:Y:S01]  /*27c60*/  IADD3 R55, P0, P1, R81, -R12, -R55 ;  /* 0x8000000c51377210 */ /* 0x000fe2000791e837 */
[----:B------:R-:W-:Y:S01]  /*27c70*/  IMAD.WIDE.U32 R44, R5, R16, R44 ;  /* 0x00000010052c7225 */ /* 0x000fe200078e002c */
[----:B------:R-:W-:Y:S02]  /*27c80*/  IADD3 R18, P2, PT, R18, R75, RZ ;  /* 0x0000004b12127210 */ /* 0x000fe40007f5e0ff */
[----:B------:R-:W-:Y:S01]  /*27c90*/  IADD3 R74, P3, PT, R74, R41, RZ ;  /* 0x000000294a4a7210 */ /* 0x000fe20007f7e0ff */
[----:B------:R-:W-:Y:S01]  /*27ca0*/  IMAD.X R41, RZ, RZ, RZ, P4 ;  /* 0x000000ffff297224 */ /* 0x000fe200020e06ff */
[----:B------:R-:W-:Y:S01]  /*27cb0*/  IADD3.X R4, PT, PT, RZ, -0x1, R4, P0, P1 ;  /* 0xffffffffff047810 */ /* 0x000fe200007e2404 */
[----:B------:R-:W-:Y:S01]  /*27cc0*/  IMAD.X R19, RZ, RZ, RZ, P2 ;  /* 0x000000ffff137224 */ /* 0x000fe200010e06ff */
[----:B------:R-:W-:Y:S01]  /*27cd0*/  ISETP.GT.U32.AND P0, PT, R55, -0x1, PT ;  /* 0xffffffff3700780c */ /* 0x000fe20003f04070 */
[----:B------:R-:W-:-:S02]  /*27ce0*/  IMAD.X R75, RZ, RZ, RZ, P3 ;  /* 0x000000ffff4b7224 */ /* 0x000fc400018e06ff */
[----:B------:R-:W-:Y:S01]  /*27cf0*/  IMAD.WIDE.U32 R40, R11, R13, R40 ;  /* 0x0000000d0b287225 */ /* 0x000fe200078e0028 */
[----:B------:R-:W-:-:S03]  /*27d00*/  ISETP.GT.AND.EX P0, PT, R4, -0x1, PT, P0 ;  /* 0xffffffff0400780c */ /* 0x000fc60003f04300 */
[----:B------:R-:W-:-:S04]  /*27d10*/  IMAD.WIDE.U32 R18, R7, R15, R18 ;  /* 0x0000000f07127225 */ /* 0x000fc800078e0012 */
[----:B------:R-:W-:Y:S01]  /*27d20*/  IMAD.WIDE.U32 R16, R9, R14, R74 ;  /* 0x0000000e09107225 */ /* 0x000fe200078e004a */
[----:B------:R-:W-:Y:S02]  /*27d30*/  IADD3 R74, P2, PT, R44, R19, RZ ;  /* 0x000000132c4a7210 */ /* 0x000fe40007f5e0ff */
[----:B------:R-:W-:Y:S02]  /*27d40*/  IADD3 R16, P4, PT, R16, R41, RZ ;  /* 0x0000002910107210 */ /* 0x000fe40007f9e0ff */
[----:B------:R-:W-:Y:S02]  /*27d50*/  IADD3 R18, P3, PT, R18, R17, RZ ;  /* 0x0000001112127210 */ /* 0x000fe40007f7e0ff */
[----:B------:R-:W-:Y:S01]  /*27d60*/  IADD3.X R75, PT, PT, RZ, RZ, RZ, P2, !PT ;  /* 0x000000ffff4b7210 */ /* 0x000fe200017fe4ff */
[----:B------:R-:W-:Y:S02]  /*27d70*/  IMAD.X R17, RZ, RZ, RZ, P4 ;  /* 0x000000ffff117224 */ /* 0x000fe400020e06ff */
[----:B------:R-:W-:-:S02]  /*27d80*/  IMAD.X R19, RZ, RZ, RZ, P3 ;  /* 0x000000ffff137224 */ /* 0x000fc400018e06ff */
[----:B------:R-:W-:-:S04]  /*27d90*/  IMAD.WIDE.U32 R74, R6, R15, R74 ;  /* 0x0000000f064a7225 */ /* 0x000fc800078e004a */
[----:B------:R-:W-:Y:S01]  /*27da0*/  IMAD.WIDE.U32 R18, R8, R14, R18 ;  /* 0x0000000e08127225 */ /* 0x000fe200078e0012 */
[----:B------:R-:W-:-:S03]  /*27db0*/  IADD3 R44, P1, PT, R45, R75, RZ ;  /* 0x0000004b2d2c7210 */ /* 0x000fc60007f3e0ff */
[----:B------:R-:W-:Y:S01]  /*27dc0*/  IMAD.WIDE.U32 R16, R10, R13, R16 ;  /* 0x0000000d0a107225 */ /* 0x000fe200078e0010 */
[----:B------:R-:W-:-:S04]  /*27dd0*/  IADD3 R74, P2, PT, R74, R19, RZ ;  /* 0x000000134a4a7210 */ /* 0x000fc80007f5e0ff */
        /* <DEDUP_REMOVED lines=19> */
.L_x_379:
[----:B------:R-:W-:Y:S05]  /*27f10*/  BSYNC.RECONVERGENT B5 ;  /* 0x0000000000057941 */ /* 0x000fea0003800200 */
.L_x_378:
[----:B------:R-:W-:Y:S01]  /*27f20*/  IMAD.IADD R17, R32, 0x1, R18 ;  /* 0x0000000120117824 */ /* 0x000fe200078e0212 */
[----:B------:R-:W-:Y:S01]  /*27f30*/  IADD3.X R77, PT, PT, RZ, RZ, RZ, P3, !PT ;  /* 0x000000ffff4d7210 */ /* 0x000fe20001ffe4ff */
[----:B------:R-:W-:Y:S01]  /*27f40*/  IMAD.X R45, RZ, RZ, RZ, P1 ;  /* 0x000000ffff2d7224 */ /* 0x000fe200008e06ff */
[----:B------:R-:W-:Y:S01]  /*27f50*/  UMOV UR4, URZ ;  /* 0x000000ff00047c82 */ /* 0x000fe20008000000 */
[----:B------:R-:W-:Y:S01]  /*27f60*/  IMAD.X R75, RZ, RZ, RZ, P2 ;  /* 0x000000ffff4b7224 */ /* 0x000fe200010e06ff */
[----:B------:R-:W-:Y:S01]  /*27f70*/  ISETP.GE.U32.AND P0, PT, R17, R32, PT ;  /* 0x000000201100720c */ /* 0x000fe20003f06070 */
[----:B------:R-:W-:Y:S01]  /*27f80*/  IMAD.WIDE.U32 R44, R5, R15, R44 ;  /* 0x0000000f052c7225 */ /* 0x000fe200078e002c */
[----:B------:R-:W-:Y:S01]  /*27f90*/  BSSY.RECONVERGENT B5, `(.L_x_380) ;  /* 0x00000ad000057945 */ /* 0x000fe20003800200 */
[----:B------:R-:W-:Y:S02]  /*27fa0*/  MOV R33, R85 ;  /* 0x0000005500217202 */ /* 0x000fe40000000f00 */
[----:B------:R-:W-:Y:S01]  /*27fb0*/  IMAD.WIDE.U32 R74, R7, R14, R74 ;  /* 0x0000000e074a7225 */ /* 0x000fe200078e004a */
[----:B------:R-:W-:-:S03]  /*27fc0*/  SEL R27, RZ, 0x1, P0 ;  /* 0x00000001ff1b7807 */ /* 0x000fc60000000000 */
[----:B------:R-:W-:Y:S01]  /*27fd0*/  IMAD.WIDE.U32 R76, R9, R13, R76 ;  /* 0x0000000d094c7225 */ /* 0x000fe200078e004c */
[----:B------:R-:W-:-:S03]  /*27fe0*/  IADD3 R18, P1, PT, R44, R75, RZ ;  /* 0x0000004b2c127210 */ /* 0x000fc60007f3e0ff */
[----:B------:R-:W-:Y:S01]  /*27ff0*/  VIADD R10, R19, UR4 ;  /* 0x00000004130a7c36 */ /* 0x000fe20008000000 */
[----:B------:R-:W-:Y:S01]  /*28000*/  IADD3 R74, P0, PT, R74, R77, RZ ;  /* 0x0000004d4a4a7210 */ /* 0x000fe20007f1e0ff */
[----:B------:R-:W-:Y:S02]  /*28010*/  IMAD.MOV.U32 R11, RZ, RZ, RZ ;  /* 0x000000ffff0b7224 */ /* 0x000fe400078e00ff */
[----:B------:R-:W-:Y:S02]  /*28020*/  IMAD.X R19, RZ, RZ, RZ, P1 ;  /* 0x000000ffff137224 */ /* 0x000fe400008e06ff */
[----:B------:R-:W-:Y:S02]  /*28030*/  IMAD.X R75, RZ, RZ, RZ, P0 ;  /* 0x000000ffff4b7224 */ /* 0x000fe400000e06ff */
[----:B------:R-:W-:-:S04]  /*28040*/  IMAD.WIDE.U32 R10, R16, 0x3d1, R10 ;  /* 0x000003d1100a7825 */ /* 0x000fc800078e000a */
[----:B------:R-:W-:Y:S01]  /*28050*/  IMAD.WIDE.U32 R18, R6, R14, R18 ;  /* 0x0000000e06127225 */ /* 0x000fe200078e0012 */
[----:B------:R-:W-:-:S03]  /*28060*/  IADD3 R27, P1, P2, R10, R26, R27 ;  /* 0x0000001a0a1b7210 */ /* 0x000fc60007a3e01b */
[----:B------:R-:W-:Y:S01]  /*28070*/  IMAD.WIDE.U32 R74, R8, R13, R74 ;  /* 0x0000000d084a7225 */ /* 0x000fe200078e004a */
[----:B------:R-:W-:Y:S02]  /*28080*/  IADD3 R44, P0, PT, R45, R19, RZ ;  /* 0x000000132d2c7210 */ /* 0x000fe40007f1e0ff */
[----:B------:R-:W-:Y:S01]  /*28090*/  IADD3.X R9, PT, PT, RZ, RZ, RZ, P1, P2 ;  /* 0x000000ffff097210 */ /* 0x000fe20000fe44ff */
[----:B------:R-:W-:Y:S01]  /*280a0*/  VIADD R10, R11, UR4 ;  /* 0x000000040b0a7c36 */ /* 0x000fe20008000000 */
[----:B------:R-:W-:Y:S01]  /*280b0*/  IADD3 R18, P3, PT, R18, R75, RZ ;  /* 0x0000004b12127210 */ /* 0x000fe20007f7e0ff */
[----:B------:R-:W-:Y:S02]  /*280c0*/  IMAD.MOV.U32 R11, RZ, RZ, RZ ;  /* 0x000000ffff0b7224 */ /* 0x000fe400078e00ff */
[----:B------:R-:W-:Y:S01]  /*280d0*/  IMAD.X R45, RZ, RZ, RZ, P0 ;  /* 0x000000ffff2d7224 */ /* 0x000fe200000e06ff */
[----:B------:R-:W-:Y:S01]  /*280e0*/  IADD3.X R19, PT, PT, RZ, RZ, RZ, P3, !PT ;  /* 0x000000ffff137210 */ /* 0x000fe20001ffe4ff */
[----:B------:R-:W-:-:S04]  /*280f0*/  IMAD.WIDE.U32 R10, R76, 0x3d1, R10 ;  /* 0x000003d14c0a7825 */ /* 0x000fc800078e000a */
[----:B------:R-:W-:Y:S01]  /*28100*/  IMAD.IADD R40, R40, 0x1, R27 ;  /* 0x0000000128287824 */ /* 0x000fe200078e021b */
[----:B------:R-:W-:Y:S01]  /*28110*/  IADD3 R22, P0, P1, R10, R9, R22 ;  /* 0x000000090a167210 */ /* 0x000fe2000791e016 */
[----:B------:R-:W-:-:S03]  /*28120*/  IMAD.WIDE.U32 R44, R5, R14, R44 ;  /* 0x0000000e052c7225 */ /* 0x000fc600078e002c */
[----:B------:R-:W-:Y:S01]  /*28130*/  ISETP.GE.U32.AND P2, PT, R40, R27, PT ;  /* 0x0000001b2800720c */ /* 0x000fe20003f46070 */
[----:B------:R-:W-:Y:S01]  /*28140*/  IMAD.WIDE.U32 R18, R7, R13, R18 ;  /* 0x0000000d07127225 */ /* 0x000fe200078e0012 */
[----:B------:R-:W-:Y:S02]  /*28150*/  IADD3.X R7, PT, PT, RZ, RZ, RZ, P0, P1 ;  /* 0x000000ffff077210 */ /* 0x000fe400007e24ff */
[----:B------:R-:W-:Y:S01]  /*28160*/  SEL R9, RZ, 0x1, P2 ;  /* 0x00000001ff097807 */ /* 0x000fe20001000000 */
[----:B------:R-:W-:Y:S01]  /*28170*/  VIADD R10, R11, UR4 ;  /* 0x000000040b0a7c36 */ /* 0x000fe20008000000 */
[----:B------:R-:W-:Y:S01]  /*28180*/  IADD3 R14, P4, PT, R44, R19, RZ ;  /* 0x000000132c0e7210 */ /* 0x000fe20007f9e0ff */
[----:B------:R-:W-:Y:S01]  /*28190*/  IMAD.MOV.U32 R11, RZ, RZ, RZ ;  /* 0x000000ffff0b7224 */ /* 0x000fe200078e00ff */
[----:B------:R-:W-:Y:S01]  /*281a0*/  IADD3 R16, P3, P2, R16, R22, R9 ;  /* 0x0000001610107210 */ /* 0x000fe20007a7e009 */
[----:B------:R-:W-:Y:S02]  /*281b0*/  IMAD.MOV.U32 R9, RZ, RZ, RZ ;  /* 0x000000ffff097224 */ /* 0x000fe400078e00ff */
[----:B------:R-:W-:-:S04]  /*281c0*/  IMAD.WIDE.U32 R10, R74, 0x3d1, R10 ;  /* 0x000003d14a0a7825 */ /* 0x000fc800078e000a */
[----:B------:R-:W-:Y:S01]  /*281d0*/  IMAD.X R15, RZ, RZ, RZ, P4 ;  /* 0x000000ffff0f7224 */ /* 0x000fe200020e06ff */
[----:B------:R-:W-:Y:S01]  /*281e0*/  IADD3 R10, P0, P1, R10, R7, R20 ;  /* 0x000000070a0a7210 */ /* 0x000fe2000791e014 */
[----:B------:R-:W-:Y:S01]  /*281f0*/  VIADD R8, R11, UR4 ;  /* 0x000000040b087c36 */ /* 0x000fe20008000000 */
        /* <DEDUP_REMOVED lines=10> */
[----:B------:R-:W-:Y:S01]  /*282a0*/  IMAD.MOV.U32 R32, RZ, RZ, R48 ;  /* 0x000000ffff207224 */ /* 0x000fe200078e0030 */
[----:B------:R-:W-:Y:S01]  /*282b0*/  IADD3.X R45, PT, PT, RZ, RZ, RZ, P0, !PT ;  /* 0x000000ffff2d7210 */ /* 0x000fe200007fe4ff */
[----:B------:R-:W-:Y:S01]  /*282c0*/  IMAD.WIDE.U32 R6, R14, 0x3d1, R6 ;  /* 0x000003d10e067825 */ /* 0x000fe200078e0006 */
[----:B------:R-:W-:Y:S02]  /*282d0*/  IADD3.X R11, PT, PT, RZ, RZ, RZ, P1, P2 ;  /* 0x000000ffff0b7210 */ /* 0x000fe40000fe44ff */
[----:B------:R-:W-:Y:S01]  /*282e0*/  IADD3 R74, P2, P3, R74, R9, R8 ;  /* 0x000000094a4a7210 */ /* 0x000fe20007b5e008 */
[----:B------:R-:W-:Y:S01]  /*282f0*/  IMAD.WIDE.U32 R44, R5, R13, R44 ;  /* 0x0000000d052c7225 */ /* 0x000fe200078e002c */
[----:B------:R-:W-:-:S02]  /*28300*/  IADD3 R46, P0, P1, R6, R11, R46 ;  /* 0x0000000b062e7210 */ /* 0x000fc4000791e02e */
[----:B------:R-:W-:Y:S01]  /*28310*/  IADD3.X R5, PT, PT, RZ, RZ, RZ, P2, P3 ;  /* 0x000000ffff057210 */ /* 0x000fe200017e64ff */
[----:B------:R-:W-:Y:S02]  /*28320*/  VIADD R6, R7, UR4 ;  /* 0x0000000407067c36 */ /* 0x000fe40008000000 */
[----:B------:R-:W-:Y:S01]  /*28330*/  IMAD.MOV.U32 R7, RZ, RZ, RZ ;  /* 0x000000ffff077224 */ /* 0x000fe200078e00ff */
[----:B------:R-:W-:Y:S01]  /*28340*/  IADD3 R18, P2, P3, R18, R5, R46 ;  /* 0x0000000512127210 */ /* 0x000fe20007b5e02e */
[----:B------:R-:W-:Y:S01]  /*28350*/  IMAD.MOV.U32 R54, RZ, RZ, R49 ;  /* 0x000000ffff367224 */ /* 0x000fe200078e0031 */
[----:B------:R-:W-:Y:S01]  /*28360*/  IADD3.X R5, PT, PT, RZ, RZ, RZ, P0, P1 ;  /* 0x000000ffff057210 */ /* 0x000fe200007e24ff */
[----:B------:R-:W-:Y:S01]  /*28370*/  IMAD.WIDE.U32 R6, R44, 0x3d1, R6 ;  /* 0x000003d12c067825 */ /* 0x000fe200078e0006 */
[----:B------:R-:W-:-:S03]  /*28380*/  IADD3.X R15, PT, PT, RZ, RZ, RZ, P2, P3 ;  /* 0x000000ffff0f7210 */ /* 0x000fc600017e64ff */
[----:B------:R-:W-:Y:S01]  /*28390*/  VIADD R4, R7, UR4 ;  /* 0x0000000407047c36 */ /* 0x000fe20008000000 */
[----:B------:R-:W-:Y:S01]  /*283a0*/  IADD3 R56, P0, P1, R6, R5, R56 ;  /* 0x0000000506387210 */ /* 0x000fe2000791e038 */
[----:B------:R-:W-:-:S03]  /*283b0*/  IMAD.MOV.U32 R5, RZ, RZ, RZ ;  /* 0x000000ffff057224 */ /* 0x000fc600078e00ff */
[----:B------:R-:W-:Y:S01]  /*283c0*/  IADD3 R15, P2, P3, R14, R15, R56 ;  /* 0x0000000f0e0f7210 */ /* 0x000fe20007b5e038 */
[----:B------:R-:W-:Y:S01]  /*283d0*/  IMAD.WIDE.U32 R4, R45, 0x3d1, R4 ;  /* 0x000003d12d047825 */ /* 0x000fe200078e0004 */
[----:B------:R-:W-:Y:S02]  /*283e0*/  IADD3.X R9, PT, PT, RZ, RZ, RZ, P0, P1 ;  /* 0x000000ffff097210 */ /* 0x000fe400007e24ff */
[----:B------:R-:W-:Y:S01]  /*283f0*/  IADD3.X R7, PT, PT, RZ, RZ, RZ, P2, P3 ;  /* 0x000000ffff077210 */ /* 0x000fe200017e64ff */
[----:B------:R-:W-:Y:S01]  /*28400*/  IMAD.MOV.U32 R56, RZ, RZ, R53 ;  /* 0x000000ffff387224 */ /* 0x000fe200078e0035 */
[----:B------:R-:W-:Y:S01]  /*28410*/  IADD3 R10, P0, P1, R4, R9, R42 ;  /* 0x00000009040a7210 */ /* 0x000fe2000791e02a */
[----:B------:R-:W-:Y:S02]  /*28420*/  VIADD R4, R5, UR4 ;  /* 0x0000000405047c36 */ /* 0x000fe40008000000 */
[----:B------:R-:W-:Y:S01]  /*28430*/  IMAD.MOV.U32 R53, RZ, RZ, R84 ;  /* 0x000000ffff357224 */ /* 0x000fe200078e0054 */
[----:B------:R-:W-:-:S02]  /*28440*/  IADD3 R10, P2, P3, R44, R7, R10 ;  /* 0x000000072c0a7210 */ /* 0x000fc40007b5e00a */
        /* <DEDUP_REMOVED lines=20> */
[----:B------:R-:W-:-:S05]  /*28590*/  IADD3 R9, P0, PT, R19, R74, RZ ;  /* 0x0000004a13097210 */ /* 0x000fca0007f1e0ff */
[----:B------:R-:W-:-:S05]  /*285a0*/  IMAD.X R17, RZ, RZ, RZ, P0 ;  /* 0x000000ffff117224 */ /* 0x000fca00000e06ff */
[----:B------:R-:W-:Y:S01]  /*285b0*/  IADD3 R11, P0, PT, R17, R18, RZ ;  /* 0x00000012110b7210 */ /* 0x000fe20007f1e0ff */
[----:B------:R-:W-:-:S04]  /*285c0*/  IMAD.MOV.U32 R18, RZ, RZ, R6 ;  /* 0x000000ffff127224 */ /* 0x000fc800078e0006 */
[----:B------:R-:W-:-:S05]  /*285d0*/  IMAD.X R16, RZ, RZ, RZ, P0 ;  /* 0x000000ffff107224 */ /* 0x000fca00000e06ff */
[----:B------:R-:W-:Y:S02]  /*285e0*/  IADD3 R8, P0, PT, R16, R15, RZ ;  /* 0x0000000f10087210 */ /* 0x000fe40007f1e0ff */
[----:B------:R-:W-:-:S03]  /*285f0*/  MOV R15, R11 ;  /* 0x0000000b000f7202 */ /* 0x000fc60000000f00 */
[----:B------:R-:W-:Y:S02]  /*28600*/  IMAD.X R13, RZ, RZ, RZ, P0 ;  /* 0x000000ffff0d7224 */ /* 0x000fe400000e06ff */
[----:B------:R-:W-:Y:S02]  /*28610*/  IMAD.MOV.U32 R14, RZ, RZ, R8 ;  /* 0x000000ffff0e7224 */ /* 0x000fe400078e0008 */
[----:B------:R-:W-:Y:S02]  /*28620*/  IMAD.IADD R7, R13, 0x1, R10 ;  /* 0x000000010d077824 */ /* 0x000fe400078e020a */
[----:B------:R-:W-:-:S03]  /*28630*/  IMAD.MOV.U32 R10, RZ, RZ, R9 ;  /* 0x000000ffff0a7224 */ /* 0x000fc600078e0009 */
[----:B------:R-:W-:-:S13]  /*28640*/  ISETP.GE.U32.AND P0, PT, R7, R28, PT ;  /* 0x0000001c0700720c */ /* 0x000fda0003f06070 */
[----:B------:R-:W-:Y:S05]  /*28650*/  @!P0 BRA `(.L_x_381) ;  /* 0x0000000400008947 */ /* 0x000fea0003800000 */
[----:B------:R-:W0:Y:S02]  /*28660*/  LDC R28, c[0x3][0x1c] ;  /* 0x00c00700ff1c7b82 */ /* 0x000e240000000800 */
.L_x_384:
        /* <DEDUP_REMOVED lines=32> */
.L_x_383:
[----:B------:R-:W-:Y:S05]  /*28870*/  BSYNC.RELIABLE B6 ;  /* 0x0000000000067941 */ /* 0x000fea0003800100 */
.L_x_382:
        /* <DEDUP_REMOVED lines=11> */
[----:B------:R-:W-:-:S04]  /*28930*/  IADD3.X R19, PT, PT, RZ, -0x1, ~R36, P0, P1 ;  /* 0xffffffffff137810 */ /* 0x000fc800007e2c24 */
        /* <DEDUP_REMOVED lines=18> */
.L_x_381:
[----:B------:R-:W-:Y:S05]  /*28a60*/  BSYNC.RECONVERGENT B5 ;  /* 0x0000000000057941 */ /* 0x000fea0003800200 */
.L_x_380:
[----:B------:R-:W-:Y:S01]  /*28a70*/  SHF.L.U64.HI R6, R20, 0x1, R23 ;  /* 0x0000000114067819 */ /* 0x000fe20000010217 */
        /* <DEDUP_REMOVED lines=17> */
[----:B------:R-:W-:Y:S01]  /*28b90*/  LOP3.LUT R18, R9, 0xfffffffe, R8, 0xf8, !PT ;  /* 0xfffffffe09127812 */ /* 0x000fe200078ef808 */
[----:B------:R-:W-:Y:S01]  /*28ba0*/  IMAD.SHL.U32 R8, R15, 0x2, RZ ;  /* 0x000000020f087824 */ /* 0x000fe200078e00ff */
[----:B------:R-:W-:Y:S02]  /*28bb0*/  ISETP.GT.U32.AND.EX P0, PT, R5, RZ, PT, P0 ;  /* 0x000000ff0500720c */ /* 0x000fe40003f04100 */
[C---:B------:R-:W-:Y:S01]  /*28bc0*/  SHF.L.U64.HI R9, R10.reuse, 0x1, R17 ;  /* 0x000000010a097819 */ /* 0x040fe20000010211 */
[----:B------:R-:W-:Y:S01]  /*28bd0*/  IMAD.SHL.U32 R10, R10, 0x2, RZ ;  /* 0x000000020a0a7824 */ /* 0x000fe200078e00ff */
[----:B------:R-:W-:-:S02]  /*28be0*/  SHF.L.U64.HI R7, R15, 0x1, R16 ;  /* 0x000000010f077819 */ /* 0x000fc40000010210 */
        /* <DEDUP_REMOVED lines=8> */
[----:B------:R-:W-:Y:S01]  /*28c70*/  MOV R85, R4 ;  /* 0x0000000400557202 */ /* 0x000fe20000000f00 */
[----:B------:R-:W-:Y:S06]  /*28c80*/  @P0 BRA `(.L_x_386) ;  /* 0x00000000009c0947 */ /* 0x000fec0003800000 */
[----:B------:R-:W-:Y:S01]  /*28c90*/  ISETP.GE.U32.AND P0, PT, R85, R28, PT ;  /* 0x0000001c5500720c */ /* 0x000fe20003f06070 */
[----:B------:R-:W-:Y:S02]  /*28ca0*/  IMAD.MOV.U32 R60, RZ, RZ, R18 ;  /* 0x000000ffff3c7224 */ /* 0x000fe400078e0012 */
        /* <DEDUP_REMOVED lines=37> */
.L_x_386:
[----:B------:R-:W-:Y:S05]  /*28f00*/  BSYNC.RELIABLE B5 ;  /* 0x0000000000057941 */ /* 0x000fea0003800100 */
.L_x_385:
        /* <DEDUP_REMOVED lines=23> */
.L_x_313:
[----:B------:R-:W-:Y:S05]  /*29080*/  BSYNC.RELIABLE B4 ;  /* 0x0000000000047941 */ /* 0x000fea0003800100 */
.L_x_312:
[----:B------:R-:W-:Y:S01]  /*29090*/  IADD3 R4, P0, PT, -R30, R65, RZ ;  /* 0x000000411e047210 */ /* 0x000fe20007f1e1ff */
[----:B------:R-:W-:Y:S01]  /*290a0*/  IMAD.MOV.U32 R15, RZ, RZ, -0x1 ;  /* 0xffffffffff0f7424 */ /* 0x000fe200078e00ff */
[----:B------:R-:W-:Y:S01]  /*290b0*/  IADD3 R19, P1, PT, -R72, R41, RZ ;  /* 0x0000002948137210 */ /* 0x000fe20007f3e1ff */
[----:B------:R-:W-:Y:S01]  /*290c0*/  BSSY.RECONVERGENT B4, `(.L_x_387) ;  /* 0x0000044000047945 */ /* 0x000fe20003800200 */
[----:B------:R-:W-:-:S03]  /*290d0*/  IADD3.X R13, PT, PT, RZ, -0x1, RZ, P0, !PT ;  /* 0xffffffffff0d7810 */ /* 0x000fc600007fe4ff */
[----:B------:R-:W-:Y:S01]  /*290e0*/  IMAD.X R17, RZ, RZ, -0x1, P1 ;  /* 0xffffffffff117424 */ /* 0x000fe200008e06ff */
[----:B------:R-:W-:-:S04]  /*290f0*/  SHF.R.U32.HI R13, RZ, 0x1f, R13 ;  /* 0x0000001fff0d7819 */ /* 0x000fc8000001160d */
[----:B------:R-:W-:Y:S02]  /*29100*/  SHF.R.U32.HI R17, RZ, 0x1f, R17 ;  /* 0x0000001fff117819 */ /* 0x000fe40000011611 */
[----:B------:R-:W-:Y:S02]  /*29110*/  IADD3 R13, P0, P1, R66, -R13, -R31 ;  /* 0x8000000d420d7210 */ /* 0x000fe4000791e81f */
[----:B------:R-:W-:Y:S02]  /*29120*/  IADD3 R20, P2, P3, R38, -R17, -R74 ;  /* 0x8000001126147210 */ /* 0x000fe40007b5e84a */
[--C-:B------:R-:W-:Y:S02]  /*29130*/  IADD3.X R14, PT, PT, RZ, -0x1, R15.reuse, P0, P1 ;  /* 0xffffffffff0e7810 */ /* 0x100fe400007e240f */
[----:B------:R-:W-:Y:S02]  /*29140*/  IADD3.X R41, PT, PT, RZ, -0x1, R15, P2, P3 ;  /* 0xffffffffff297810 */ /* 0x000fe400017e640f */
[----:B------:R-:W-:-:S02]  /*29150*/  SHF.R.U32.HI R14, RZ, 0x1f, R14 ;  /* 0x0000001fff0e7819 */ /* 0x000fc4000001160e */
        /* <DEDUP_REMOVED lines=33> */
[----:B------:R-:W-:Y:S02]  /*29370*/  ISETP.GT.U32.AND P1, PT, R67, -0x1, PT ;  /* 0xffffffff4300780c */ /* 0x000fe40003f24070 */
[--C-:B------:R-:W-:Y:S02]  /*29380*/  IADD3.X R16, PT, PT, RZ, -0x1, R15.reuse, P0, P2 ;  /* 0xffffffffff107810 */ /* 0x100fe400007e440f */
[----:B------:R-:W-:-:S02]  /*29390*/  IADD3.X R15, PT, PT, RZ, -0x1, R15, P3, P4 ;  /* 0xffffffffff0f7810 */ /* 0x000fc40001fe840f */
[----:B------:R-:W-:Y:S02]  /*293a0*/  ISETP.GT.AND.EX P1, PT, R16, -0x1, PT, P1 ;  /* 0xffffffff1000780c */ /* 0x000fe40003f24310 */
[----:B------:R-:W-:-:S04]  /*293b0*/  ISETP.GT.U32.AND P0, PT, R59, -0x1, PT ;  /* 0xffffffff3b00780c */ /* 0x000fc80003f04070 */
[----:B------:R-:W-:-:S07]  /*293c0*/  ISETP.GT.AND.EX P0, PT, R15, -0x1, PT, P0 ;  /* 0xffffffff0f00780c */ /* 0x000fce0003f04300 */
[----:B------:R-:W-:Y:S06]  /*293d0*/  @P1 BRA `(.L_x_388) ;  /* 0x0000000000481947 */ /* 0x000fec0003800000 */
[----:B------:R-:W0:Y:S01]  /*293e0*/  LDCU UR4, c[0x3][URZ] ;  /* 0x00c00000ff0477ac */ /* 0x000e220008000800 */
[----:B------:R-:W1:Y:S01]  /*293f0*/  LDCU UR5, c[0x3][0x8] ;  /* 0x00c00100ff0577ac */ /* 0x000e620008000800 */
[----:B0-----:R-:W-:-:S05]  /*29400*/  VIADD R4, R4, UR4 ;  /* 0x0000000404047c36 */ /* 0x001fca0008000000 */
[----:B------:R-:W-:-:S04]  /*29410*/  ISETP.GE.U32.AND P1, PT, R4, UR4, PT ;  /* 0x0000000404007c0c */ /* 0x000fc8000bf26070 */
[----:B------:R-:W-:-:S04]  /*29420*/  SEL R16, RZ, 0x1, P1 ;  /* 0x00000001ff107807 */ /* 0x000fc80000800000 */
[----:B------:R-:W-:-:S04]  /*29430*/  IADD3 R13, P1, P2, R45, R13, R16 ;  /* 0x0000000d2d0d7210 */ /* 0x000fc80007a3e010 */
[----:B------:R-:W-:-:S04]  /*29440*/  IADD3.X R16, PT, PT, R42, RZ, RZ, P1, P2 ;  /* 0x000000ff2a107210 */ /* 0x000fc80000fe44ff */
[----:B-1----:R-:W-:-:S04]  /*29450*/  IADD3 R69, P1, P2, R16, UR5, R69 ;  /* 0x0000000510457c10 */ /* 0x002fc8000fa3e045 */
[----:B------:R-:W-:-:S04]  /*29460*/  IADD3.X R15, PT, PT, RZ, RZ, RZ, P1, P2 ;  /* 0x000000ffff0f7210 */ /* 0x000fc80000fe44ff */
        /* <DEDUP_REMOVED lines=9> */
.L_x_388:
[----:B------:R-:W-:Y:S05]  /*29500*/  BSYNC.RECONVERGENT B4 ;  /* 0x0000000000047941 */ /* 0x000fea0003800200 */
.L_x_387:
[----:B------:R-:W-:Y:S04]  /*29510*/  BSSY.RECONVERGENT B4, `(.L_x_389) ;  /* 0x0000014000047945 */ /* 0x000fe80003800200 */
[----:B------:R-:W-:Y:S05]  /*29520*/  @P0 BRA `(.L_x_390) ;  /* 0x0000000000480947 */ /* 0x000fea0003800000 */
        /* <DEDUP_REMOVED lines=18> */
.L_x_390:
[----:B------:R-:W-:Y:S05]  /*29650*/  BSYNC.RECONVERGENT B4 ;  /* 0x0000000000047941 */ /* 0x000fea0003800200 */
.L_x_389:
        /* <DEDUP_REMOVED lines=150> */
[----:B----4-:R-:W-:Y:S01]  /*29fc0*/  IADD3 R34, P0, PT, R27, R22, RZ ;  /* 0x000000161b227210 */ /* 0x010fe20007f1e0ff */
        /* <DEDUP_REMOVED lines=92> */
[----:B------:R-:W-:Y:S02]  /*2a590*/  IADD3.X R35, PT, PT, RZ, RZ, RZ, P2, !PT ;  /* 0x000000ffff237210 */ /* 0x000fe400017fe4ff */
[----:B------:R-:W-:Y:S01]  /*2a5a0*/  IADD3 R36, P1, PT, R36, R43, RZ ;  /* 0x0000002b24247210 */ /* 0x000fe20007f3e0ff */
[----:B------:R-:W-:-:S04]  /*2a5b0*/  IMAD.WIDE.U32 R22, R24, 0x3d1, R22 ;  /* 0x000003d118167825 */ /* 0x000fc800078e0016 */
[----:B------:R-:W-:Y:S01]  /*2a5c0*/  IMAD.X R37, RZ, RZ, RZ, P1 ;  /* 0x000000ffff257224 */ /* 0x000fe200008e06ff */
[----:B------:R-:W-:Y:S01]  /*2a5d0*/  IADD3 R54, P2, P3, R22, R17, R54 ;  /* 0x0000001116367210 */ /* 0x000fe20007b5e036 */
[----:B------:R-:W-:Y:S01]  /*2a5e0*/  IMAD.WIDE.U32 R34, R67, R70, R34 ;  /* 0x0000004643227225 */ /* 0x000fe200078e0022 */
[----:B------:R-:W-:Y:S02]  /*2a5f0*/  SEL R17, RZ, 0x1, P0 ;  /* 0x00000001ff117807 */ /* 0x000fe40000000000 */
[----:B------:R-:W-:Y:S01]  /*2a600*/  IADD3.X R21, PT, PT, RZ, RZ, RZ, P2, P3 ;  /* 0x000000ffff157210 */ /* 0x000fe200017e64ff */
[----:B------:R-:W-:Y:S01]  /*2a610*/  VIADD R22, R23, UR4 ;  /* 0x0000000417167c36 */ /* 0x000fe20008000000 */
[----:B------:R-:W-:Y:S01]  /*2a620*/  IADD3 R17, P1, P4, R26, R54, R17 ;  /* 0x000000361a117210 */ /* 0x000fe20007c3e011 */
[----:B------:R-:W-:Y:S02]  /*2a630*/  IMAD.MOV.U32 R23, RZ, RZ, RZ ;  /* 0x000000ffff177224 */ /* 0x000fe400078e00ff */
[----:B------:R-:W-:-:S04]  /*2a640*/  IMAD.WIDE.U32 R36, R67, R14, R36 ;  /* 0x0000000e43247225 */ /* 0x000fc800078e0024 */
[----:B------:R-:W-:Y:S02]  /*2a650*/  VIADD R27, R35, UR8 ;  /* 0x00000008231b7c36 */ /* 0x000fe40008000000 */
[----:B------:R-:W-:-:S03]  /*2a660*/  IMAD.WIDE.U32 R22, R16, 0x3d1, R22 ;  /* 0x000003d110167825 */ /* 0x000fc600078e0016 */
[----:B------:R-:W-:Y:S02]  /*2a670*/  IADD3 R26, P0, PT, R27, R36, RZ ;  /* 0x000000241b1a7210 */ /* 0x000fe40007f1e0ff */
[----:B------:R-:W-:Y:S01]  /*2a680*/  IADD3 R52, P2, P3, R22, R21, R52 ;  /* 0x0000001516347210 */ /* 0x000fe20007b5e034 */
[----:B------:R-:W-:Y:S01]  /*2a690*/  VIADD R22, R23, UR4 ;  /* 0x0000000417167c36 */ /* 0x000fe20008000000 */
[----:B------:R-:W-:Y:S01]  /*2a6a0*/  IADD3.X R21, PT, PT, RZ, RZ, RZ, P1, P4 ;  /* 0x000000ffff157210 */ /* 0x000fe20000fe84ff */
[----:B------:R-:W-:Y:S01]  /*2a6b0*/  IMAD.MOV.U32 R23, RZ, RZ, RZ ;  /* 0x000000ffff177224 */ /* 0x000fe200078e00ff */
[----:B------:R-:W-:Y:S01]  /*2a6c0*/  IADD3.X R25, PT, PT, RZ, RZ, RZ, P2, P3 ;  /* 0x000000ffff197210 */ /* 0x000fe200017e64ff */
[----:B------:R-:W-:Y:S01]  /*2a6d0*/  IMAD.X R27, RZ, RZ, RZ, P0 ;  /* 0x000000ffff1b7224 */ /* 0x000fe200000e06ff */
[----:B------:R-:W-:Y:S01]  /*2a6e0*/  IADD3 R21, P1, P0, R24, R21, R52 ;  /* 0x0000001518157210 */ /* 0x000fe2000783e034 */
[----:B------:R-:W-:Y:S01]  /*2a6f0*/  IMAD.WIDE.U32 R22, R34, 0x3d1, R22 ;  /* 0x000003d122167825 */ /* 0x000fe200078e0016 */
[----:B------:R-:W-:-:S03]  /*2a700*/  IADD3 R36, PT, PT, R37, UR9, RZ ;  /* 0x0000000925247c10 */ /* 0x000fc6000fffe0ff */
[----:B------:R-:W-:Y:S01]  /*2a710*/  IMAD.WIDE.U32 R26, R67, R14, R26 ;  /* 0x0000000e431a7225 */ /* 0x000fe200078e001a */
[----:B------:R-:W-:-:S03]  /*2a720*/  IADD3 R48, P3, P4, R22, R25, R48 ;  /* 0x0000001916307210 */ /* 0x000fc60007c7e030 */
[----:B------:R-:W-:Y:S02]  /*2a730*/  VIADD R27, R27, UR9 ;  /* 0x000000091b1b7c36 */ /* 0x000fe40008000000 */
[----:B------:R-:W-:Y:S01]  /*2a740*/  VIADD R24, R23, UR4 ;  /* 0x0000000417187c36 */ /* 0x000fe20008000000 */
[----:B------:R-:W-:Y:S01]  /*2a750*/  IADD3.X R23, PT, PT, RZ, RZ, RZ, P1, P0 ;  /* 0x000000ffff177210 */ /* 0x000fe20000fe04ff */
[----:B------:R-:W-:Y:S01]  /*2a760*/  IMAD.MOV.U32 R25, RZ, RZ, RZ ;  /* 0x000000ffff197224 */ /* 0x000fe200078e00ff */
        /* <DEDUP_REMOVED lines=47> */
[----:B------:R-:W-:-:S04]  /*2aa60*/  IADD3 R17, P0, PT, R17, R34, RZ ;  /* 0x0000002211117210 */ /* 0x000fc80007f1e0ff */
[----:B------:R-:W-:Y:S01]  /*2aa70*/  IADD3.X R16, PT, PT, RZ, RZ, RZ, P0, !PT ;  /* 0x000000ffff107210 */ /* 0x000fe200007fe4ff */
        /* <DEDUP_REMOVED lines=8> */
.L_x_395:
        /* <DEDUP_REMOVED lines=38> */
.L_x_394:
[----:B------:R-:W-:Y:S05]  /*2ad60*/  BSYNC.RELIABLE B5 ;  /* 0x0000000000057941 */ /* 0x000fea0003800100 */
.L_x_393:
[----:B------:R-:W0:Y:S01]  /*2ad70*/  LDCU.128 UR4, c[0x3][URZ] ;  /* 0x00c00000ff0477ac */ /* 0x000e220008000c00 */
[----:B------:R-:W-:Y:S01]  /*2ad80*/  IMAD.MOV.U32 R22, RZ, RZ, -0x1 ;  /* 0xffffffffff167424 */ /* 0x000fe200078e00ff */
[----:B0-----:R-:W-:-:S04]  /*2ad90*/  IADD3 R46, P0, PT, R46, -UR4, RZ ;  /* 0x800000042e2e7c10 */ /* 0x001fc8000ff1e0ff */
[----:B------:R-:W-:-:S04]  /*2ada0*/  IADD3.X R16, PT, PT, RZ, -0x1, RZ, P0, !PT ;  /* 0xffffffffff107810 */ /* 0x000fc800007fe4ff */
[----:B------:R-:W-:-:S04]  /*2adb0*/  SHF.R.U32.HI R16, RZ, 0x1f, R16 ;  /* 0x0000001fff107819 */ /* 0x000fc80000011610 */
[----:B------:R-:W-:Y:S01]  /*2adc0*/  IADD3 R65, P0, P1, R65, -UR5, -R16 ;  /* 0x8000000541417c10 */ /* 0x000fe2000f91e810 */
[----:B------:R-:W0:Y:S03]  /*2add0*/  LDCU.64 UR4, c[0x3][0x10] ;  /* 0x00c00200ff0477ac */ /* 0x000e260008000a00 */
[----:B------:R-:W-:Y:S01]  /*2ade0*/  IADD3.X R16, PT, PT, RZ, -0x1, R22, P0, P1 ;  /* 0xffffffffff107810 */ /* 0x000fe200007e2416 */
[----:B------:R-:W-:-:S03]  /*2adf0*/  IMAD.MOV.U32 R25, RZ, RZ, R65 ;  /* 0x000000ffff197224 */ /* 0x000fc600078e0041 */
[----:B------:R-:W-:-:S04]  /*2ae00*/  SHF.R.U32.HI R16, RZ, 0x1f, R16 ;  /* 0x0000001fff107819 */ /* 0x000fc80000011610 */
[----:B------:R-:W-:-:S04]  /*2ae10*/  IADD3 R73, P0, P1, R73, -UR6, -R16 ;  /* 0x8000000649497c10 */ /* 0x000fc8000f91e810 */
[----:B------:R-:W-:Y:S01]  /*2ae20*/  IADD3.X R17, PT, PT, RZ, -0x1, R22, P0, P1 ;  /* 0xffffffffff117810 */ /* 0x000fe200007e2416 */
[----:B------:R-:W-:-:S03]  /*2ae30*/  IMAD.MOV.U32 R24, RZ, RZ, R73 ;  /* 0x000000ffff187224 */ /* 0x000fc600078e0049 */
[----:B------:R-:W-:-:S04]  /*2ae40*/  SHF.R.U32.HI R17, RZ, 0x1f, R17 ;  /* 0x0000001fff117819 */ /* 0x000fc80000011611 */
[----:B------:R-:W-:-:S04]  /*2ae50*/  IADD3 R40, P0, P1, R40, -UR7, -R17 ;  /* 0x8000000728287c10 */ /* 0x000fc8000f91e811 */
[----:B------:R-:W-:Y:S01]  /*2ae60*/  IADD3.X R16, PT, PT, RZ, -0x1, R22, P0, P1 ;  /* 0xffffffffff107810 */ /* 0x000fe200007e2416 */
[----:B------:R-:W-:-:S03]  /*2ae70*/  IMAD.MOV.U32 R23, RZ, RZ, R40 ;  /* 0x000000ffff177224 */ /* 0x000fc600078e0028 */
[----:B------:R-:W-:-:S04]  /*2ae80*/  SHF.R.U32.HI R16, RZ, 0x1f, R16 ;  /* 0x0000001fff107819 */ /* 0x000fc80000011610 */
[----:B0-----:R-:W-:Y:S01]  /*2ae90*/  IADD3 R15, P0, P1, R15, -UR4, -R16 ;  /* 0x800000040f0f7c10 */ /* 0x001fe2000f91e810 */
[----:B------:R-:W0:Y:S03]  /*2aea0*/  LDCU UR4, c[0x3][0x18] ;  /* 0x00c00300ff0477ac */ /* 0x000e260008000800 */
[----:B------:R-:W-:-:S04]  /*2aeb0*/  IADD3.X R17, PT, PT, RZ, -0x1, R22, P0, P1 ;  /* 0xffffffffff117810 */ /* 0x000fc800007e2416 */
[----:B------:R-:W-:-:S04]  /*2aec0*/  SHF.R.U32.HI R17, RZ, 0x1f, R17 ;  /* 0x0000001fff117819 */ /* 0x000fc80000011611 */
[----:B------:R-:W-:-:S04]  /*2aed0*/  IADD3 R18, P0, P1, R18, -UR5, -R17 ;  /* 0x8000000512127c10 */ /* 0x000fc8000f91e811 */
[----:B------:R-:W-:Y:S01]  /*2aee0*/  IADD3.X R16, PT, PT, RZ, -0x1, R22, P0, P1 ;  /* 0xffffffffff107810 */ /* 0x000fe200007e2416 */
[----:B------:R-:W-:-:S03]  /*2aef0*/  IMAD.MOV.U32 R17, RZ, RZ, R18 ;  /* 0x000000ffff117224 */ /* 0x000fc600078e0012 */
[----:B------:R-:W-:-:S04]  /*2af00*/  SHF.R.U32.HI R16, RZ, 0x1f, R16 ;  /* 0x0000001fff107819 */ /* 0x000fc80000011610 */
[----:B0-----:R-:W-:-:S04]  /*2af10*/  IADD3 R61, P0, P1, R61, -UR4, -R16 ;  /* 0x800000043d3d7c10 */ /* 0x001fc8000f91e810 */
[----:B------:R-:W-:Y:S01]  /*2af20*/  IADD3.X R16, PT, PT, RZ, -0x1, R22, P0, P1 ;  /* 0xffffffffff107810 */ /* 0x000fe200007e2416 */
[----:B------:R-:W-:-:S03]  /*2af30*/  IMAD.MOV.U32 R22, RZ, RZ, R15 ;  /* 0x000000ffff167224 */ /* 0x000fc600078e000f */
[----:B------:R-:W-:-:S04]  /*2af40*/  SHF.R.U32.HI R16, RZ, 0x1f, R16 ;  /* 0x0000001fff107819 */ /* 0x000fc80000011610 */
[----:B------:R-:W-:Y:S01]  /*2af50*/  IADD3 R21, PT, PT, R21, -R28, -R16 ;  /* 0x8000001c15157210 */ /* 0x000fe20007ffe810 */
[----:B------:R-:W-:-:S03]  /*2af60*/  IMAD.MOV.U32 R16, RZ, RZ, R61 ;  /* 0x000000ffff107224 */ /* 0x000fc600078e003d */
[----:B------:R-:W-:-:S13]  /*2af70*/  ISETP.GE.U32.AND P0, PT, R21, R28, PT ;  /* 0x0000001c1500720c */ /* 0x000fda0003f06070 */
[----:B------:R-:W-:Y:S05]  /*2af80*/  @P0 BRA `(.L_x_395) ;  /* 0xfffffff800dc0947 */ /* 0x000fea000383ffff */
.L_x_392:
[----:B------:R-:W-:Y:S05]  /*2af90*/  BSYNC.RECONVERGENT B4 ;  /* 0x0000000000047941 */ /* 0x000fea0003800200 */
.L_x_391:
        /* <DEDUP_REMOVED lines=10> */
[-C--:B------:R-:W-:Y:S01]  /*2b040*/  IMAD.WIDE.U32 R56, R13, R46.reuse, R56 ;  /* 0x0000002e0d387225 */ /* 0x080fe200078e0038 */
        /* <DEDUP_REMOVED lines=8> */
[----:B------:R-:W-:Y:S03]  /*2b0d0*/  BSSY.RECONVERGENT B4, `(.L_x_396) ;  /* 0x000017b000047945 */ /* 0x000fe60003800200 */
[----:B------:R-:W-:-:S04]  /*2b0e0*/  IMAD.WIDE.U32 R56, R4, R65, R56 ;  /* 0x0000004104387225 */ /* 0x000fc800078e0038 */
[----:B------:R-:W-:-:S05]  /*2b0f0*/  VIADD R55, R57, UR5 ;  /* 0x0000000539377c36 */ /* 0x000fca0008000000 */
[----:B------:R-:W-:Y:S02]  /*2b100*/  IADD3 R54, P0, PT, R55, R22, RZ ;  /* 0x0000001637367210 */ /* 0x000fe40007f1e0ff */
[----:B------:R-:W-:Y:S01]  /*2b110*/  IADD3 R22, PT, PT, R23, UR10, RZ ;  /* 0x0000000a17167c10 */ /* 0x000fe2000fffe0ff */
[----:B------:R-:W-:Y:S02]  /*2b120*/  IMAD.MOV.U32 R23, RZ, RZ, RZ ;  /* 0x000000ffff177224 */ /* 0x000fe400078e00ff */
[----:B------:R-:W-:Y:S02]  /*2b130*/  IMAD.X R55, RZ, RZ, RZ, P0 ;  /* 0x000000ffff377224 */ /* 0x000fe400000e06ff */
[----:B------:R-:W-:-:S04]  /*2b140*/  IMAD.WIDE.U32 R22, R68, R46, R22 ;  /* 0x0000002e44167225 */ /* 0x000fc800078e0016 */
[----:B------:R-:W-:-:S04]  /*2b150*/  IMAD.WIDE.U32 R54, R13, R65, R54 ;  /* 0x000000410d367225 */ /* 0x000fc800078e0036 */
[----:B------:R-:W-:Y:S02]  /*2b160*/  VIADD R53, R55, UR9 ;  /* 0x0000000937357c36 */ /* 0x000fe40008000000 */
[----:B------:R-:W-:-:S03]  /*2b170*/  IMAD.MOV.U32 R55, RZ, RZ, RZ ;  /* 0x000000ffff377224 */ /* 0x000fc600078e00ff */
        /* <DEDUP_REMOVED lines=10> */
[----:B------:R-:W-:-:S03]  /*2b220*/  IMAD.X R53, RZ, RZ, RZ, P1 ;  /* 0x000000ffff357224 */ /* 0x000fc600008e06ff */
[----:B------:R-:W-:Y:S01]  /*2b230*/  IADD3 R16, P0, PT, R25, R22, RZ ;  /* 0x0000001619107210 */ /* 0x000fe20007f1e0ff */
[----:B------:R-:W-:-:S04]  /*2b240*/  IMAD.WIDE.U32 R52, R13, R73, R52 ;  /* 0x000000490d347225 */ /* 0x000fc800078e0034 */
[----:B------:R-:W-:Y:S02]  /*2b250*/  IMAD.X R17, RZ, RZ, RZ, P0 ;  /* 0x000000ffff117224 */ /* 0x000fe400000e06ff */
[----:B------:R-:W-:Y:S02]  /*2b260*/  VIADD R22, R23, UR15 ;  /* 0x0000000f17167c36 */ /* 0x000fe40008000000 */
[----:B------:R-:W-:-:S04]  /*2b270*/  IMAD.WIDE.U32 R16, R68, R65, R16 ;  /* 0x0000004144107225 */ /* 0x000fc800078e0010 */
        /* <DEDUP_REMOVED lines=9> */
[----:B------:R-:W-:Y:S02]  /*2b310*/  VIADD R22, R23, UR16 ;  /* 0x0000001017167c36 */ /* 0x000fe40008000000 */
[----:B------:R-:W-:Y:S02]  /*2b320*/  HFMA2 R23, -RZ, RZ, 0, 0 ;  /* 0x00000000ff177431 */ /* 0x000fe400000001ff */
        /* <DEDUP_REMOVED lines=12> */
[----:B------:R-:W-:Y:S01]  /*2b3f0*/  IMAD.WIDE.U32 R48, R13, R40, R48 ;  /* 0x000000280d307225 */ /* 0x000fe200078e0030 */
[----:B------:R-:W-:-:S03]  /*2b400*/  IADD3 R22, PT, PT, R23, UR17, RZ ;  /* 0x0000001117167c10 */ /* 0x000fc6000fffe0ff */
        /* <DEDUP_REMOVED lines=34> */
[----:B------:R-:W-:-:S04]  /*2b630*/  IMAD.WIDE.U32 R16, R70, R73, R16 ;  /* 0x0000004946107225 */ /* 0x000fc800078e0010 */
[----:B------:R-:W-:Y:S02]  /*2b640*/  VIADD R25, R25, UR11 ;  /* 0x0000000b19197c36 */ /* 0x000fe40008000000 */
[----:B------:R-:W-:Y:S01]  /*2b650*/  IMAD.X R23, RZ, RZ, RZ, P0 ;  /* 0x000000ffff177224 */ /* 0x000fe200000e06ff */
[----:B------:R-:W-:Y:S01]  /*2b660*/  IADD3 R24, P0, PT, R27, R24, RZ ;  /* 0x000000181b187210 */ /* 0x000fe20007f1e0ff */
[----:B------:R-:W-:Y:S01]  /*2b670*/  VIADD R17, R17, UR16 ;  /* 0x0000001011117c36 */ /* 0x000fe20008000000 */
[----:B------:R-:W-:Y:S01]  /*2b680*/  IADD3 R26, P1, PT, R25, R16, RZ ;  /* 0x00000010191a7210 */ /* 0x000fe20007f3e0ff */
[----:B------:R-:W-:-:S03]  /*2b690*/  IMAD.WIDE.U32 R22, R67, R65, R22 ;  /* 0x0000004143167225 */ /* 0x000fc600078e0016 */
        /* <DEDUP_REMOVED lines=17> */
[----:B------:R-:W-:Y:S01]  /*2b7b0*/  VIADD R24, R17, UR17 ;  /* 0x0000001111187c36 */ /* 0x000fe20008000000 */
[----:B------:R-:W-:Y:S01]  /*2b7c0*/  IADD3.X R27, PT, PT, RZ, RZ, RZ, P1, !PT ;  /* 0x000000ffff1b7210 */ /* 0x000fe20000ffe4ff */
        /* <DEDUP_REMOVED lines=11> */
[----:B------:R-:W-:Y:S01]  /*2b880*/  IMAD.WIDE.U32 R24, R67, R73, R24 ;  /* 0x0000004943187225 */ /* 0x000fe200078e0018 */
[----:B------:R-:W-:-:S03]  /*2b890*/  IADD3.X R27, PT, PT, RZ, RZ, RZ, P0, !PT ;  /* 0x000000ffff1b7210 */ /* 0x000fc600007fe4ff */
[----:B------:R-:W-:Y:S01]  /*2b8a0*/  IMAD.MOV.U32 R39, RZ, RZ, RZ ;  /* 0x000000ffff277224 */ /* 0x000fe200078e00ff */
[----:B------:R-:W-:Y:S01]  /*2b8b0*/  IADD3 R16, P0, PT, R17, R24, RZ ;  /* 0x0000001811107210 */ /* 0x000fe20007f1e0ff */
[----:B------:R-:W-:Y:S02]  /*2b8c0*/  IMAD.X R23, RZ, RZ, RZ, P1 ;  /* 0x000000ffff177224 */ /* 0x000fe400008e06ff */
[----:B------:R-:W-:-:S04]  /*2b8d0*/  IMAD.WIDE.U32 R38, R4, R61, R38 ;  /* 0x0000003d04267225 */ /* 0x000fc800078e0026 */
        /* <DEDUP_REMOVED lines=9> */
[----:B------:R-:W-:Y:S02]  /*2b970*/  VIADD R25, R25, UR6 ;  /* 0x0000000619197c36 */ /* 0x000fe40008000000 */
[----:B------:R-:W-:Y:S01]  /*2b980*/  IMAD.X R85, RZ, RZ, RZ, P1 ;  /* 0x000000ffff557224 */ /* 0x000fe200008e06ff */
[----:B------:R-:W-:Y:S01]  /*2b990*/  IADD3 R16, P1, PT, R23, R16, RZ ;  /* 0x0000001017107210 */ /* 0x000fe20007f3e0ff */
        /* <DEDUP_REMOVED lines=60> */
[----:B------:R-:W-:Y:S01]  /*2bd60*/  IMAD.X R37, RZ, RZ, RZ, P1 ;  /* 0x000000ffff257224 */ /* 0x000fe200008e06ff */
[----:B------:R-:W-:Y:S01]  /*2bd70*/  IADD3.X R43, PT, PT, RZ, RZ, RZ, P0, !PT ;  /* 0x000000ffff2b7210 */ /* 0x000fe200007fe4ff */
[----:B------:R-:W-:-:S04]  /*2bd80*/  IMAD.WIDE.U32 R24, R21, R68, R24 ;  /* 0x0000004415187225 */ /* 0x000fc800078e0018 */
[----:B------:R-:W-:Y:S02]  /*2bd90*/  VIADD R16, R23, UR6 ;  /* 0x0000000617107c36 */ /* 0x000fe40008000000 */
[----:B------:R-:W-:Y:S02]  /*2bda0*/  IMAD.IADD R27, R82, 0x1, R22 ;  /* 0x00000001521b7824 */ /* 0x000fe400078e0216 */
[----:B------:R-:W-:-:S03]  /*2bdb0*/  IMAD.WIDE.U32 R36, R70, R61, R36 ;  /* 0x0000003d46247225 */ /* 0x000fc600078e0024 */
[----:B------:R-:W-:Y:S01]  /*2bdc0*/  ISETP.GE.U32.AND P0, PT, R27, R82, PT ;  /* 0x000000521b00720c */ /* 0x000fe20003f06070 */
[----:B------:R-:W-:Y:S02]  /*2bdd0*/  VIADD R23, R25, UR11 ;  /* 0x0000000b19177c36 */ /* 0x000fe40008000000 */
[----:B------:R-:W-:Y:S01]  /*2bde0*/  IMAD.WIDE.U32 R42, R67, R18, R42 ;  /* 0x00000012432a7225 */ /* 0x000fe200078e002a */
[----:B------:R-:W-:Y:S02]  /*2bdf0*/  SEL R25, RZ, 0x1, P0 ;  /* 0x00000001ff197807 */ /* 0x000fe40000000000 */
        /* <DEDUP_REMOVED lines=8> */
[----:B------:R-:W-:-:S04]  /*2be80*/  IMAD.WIDE.U32 R22, R21, R71, R22 ;  /* 0x0000004715167225 */ /* 0x000fc800078e0016 */
[----:B------:R-:W-:Y:S01]  /*2be90*/  IMAD.WIDE.U32 R36, R14, R61, R36 ;  /* 0x0000003d0e247225 */ /* 0x000fe200078e0024 */
[----:B------:R-:W-:Y:S02]  /*2bea0*/  IADD3 R35, PT, PT, R23, UR15, RZ ;  /* 0x0000000f17237c10 */ /* 0x000fe4000fffe0ff */
[----:B------:R-:W-:Y:S01]  /*2beb0*/  IADD3.X R23, PT, PT, RZ, RZ, RZ, P1, P3 ;  /* 0x000000ffff177210 */ /* 0x000fe20000fe64ff */
[----:B------:R-:W-:Y:S01]  /*2bec0*/  IMAD.IADD R57, R56, 0x1, R34 ;  /* 0x0000000138397824 */ /* 0x000fe200078e0222 */
[----:B------:R-:W-:Y:S01]  /*2bed0*/  IADD3 R34, P2, PT, R35, R36, RZ ;  /* 0x0000002423227210 */ /* 0x000fe20007f5e0ff */
[----:B------:R-:W-:Y:S02]  /*2bee0*/  VIADD R16, R17, UR6 ;  /* 0x0000000611107c36 */ /* 0x000fe40008000000 */
[----:B------:R-:W-:Y:S01]  /*2bef0*/  VIADD R43, R43, UR4 ;  /* 0x000000042b2b7c36 */ /* 0x000fe20008000000 */
[----:B------:R-:W-:Y:S01]  /*2bf00*/  ISETP.GE.U32.AND P0, PT, R57, R56, PT ;  /* 0x000000383900720c */ /* 0x000fe20003f06070 */
[----:B------:R-:W-:-:S02]  /*2bf10*/  VIADD R36, R37, UR17 ;  /* 0x0000001125247c36 */ /* 0x000fc40008000000 */
        /* <DEDUP_REMOVED lines=21> */
[----:B------:R-:W-:Y:S02]  /*2c070*/  IADD3.X R23, PT, PT, RZ, RZ, RZ, P2, P3 ;  /* 0x000000ffff177210 */ /* 0x000fe400017e64ff */
[----:B------:R-:W-:Y:S01]  /*2c080*/  IADD3 R54, P1, P0, R24, R17, R54 ;  /* 0x0000001118367210 */ /* 0x000fe2000783e036 */
[----:B------:R-:W-:Y:S02]  /*2c090*/  IMAD.MOV.U32 R17, RZ, RZ, RZ ;  /* 0x000000ffff117224 */ /* 0x000fe400078e00ff */
[----:B------:R-:W-:-:S04]  /*2c0a0*/  IMAD.WIDE.U32 R42, R21, R14, R42 ;  /* 0x0000000e152a7225 */ /* 0x000fc800078e002a */
[----:B------:R-:W-:Y:S01]  /*2c0b0*/  IMAD.WIDE.U32 R16, R34, 0x3d1, R16 ;  /* 0x000003d122107825 */ /* 0x000fe200078e0010 */
[----:B------:R-:W-:-:S03]  /*2c0c0*/  IADD3 R25, PT, PT, R43, UR17, RZ ;  /* 0x000000112b197c10 */ /* 0x000fc6000fffe0ff */
[----:B------:R-:W-:Y:S01]  /*2c0d0*/  VIADD R24, R17, UR4 ;  /* 0x0000000411187c36 */ /* 0x000fe20008000000 */
[----:B------:R-:W-:Y:S02]  /*2c0e0*/  IADD3 R48, P3, P4, R16, R23, R48 ;  /* 0x0000001710307210 */ /* 0x000fe40007c7e030 */
        /* <DEDUP_REMOVED lines=52> */
[----:B------:R-:W0:Y:S02]  /*2c430*/  LDC R28, c[0x3][0x1c] ;  /* 0x00c00700ff1c7b82 */ /* 0x000e240000000800 */
.L_x_400:
        /* <DEDUP_REMOVED lines=28> */
[----:B0-----:R-:W-:-:S13]  /*2c600*/  ISETP.GE.U32.AND P0, PT, R55, R16, PT ;  /* 0x000000103700720c */ /* 0x001fda0003f06070 */
[----:B------:R-:W-:Y:S05]  /*2c610*/  @!P0 BREAK.RELIABLE B5 ;  /* 0x0000000000058942 */ /* 0x000fea0003800100 */
[----:B------:R-:W-:Y:S05]  /*2c620*/  @!P0 BRA `(.L_x_397) ;  /* 0x0000000000948947 */ /* 0x000fea0003800000 */
[----:B------:R-:W-:-:S13]  /*2c630*/  ISETP.LE.U32.AND P0, PT, R55, R16, PT ;  /* 0x000000103700720c */ /* 0x000fda0003f03070 */
[----:B------:R-:W-:Y:S05]  /*2c640*/  @!P0 BRA `(.L_x_399) ;  /* 0x0000000000188947 */ /* 0x000fea0003800000 */
[----:B------:R-:W0:Y:S02]  /*2c650*/  LDCU.64 UR4, c[0x3][URZ] ;  /* 0x00c00000ff0477ac */ /* 0x000e240008000a00 */
[----:B0-----:R-:W-:-:S04]  /*2c660*/  ISETP.GE.U32.AND P0, PT, R56, UR4, PT ;  /* 0x0000000438007c0c */ /* 0x001fc8000bf06070 */
[----:B------:R-:W-:-:S04]  /*2c670*/  ISETP.LE.U32.AND P0, PT, R57, UR5, !P0 ;  /* 0x0000000539007c0c */ /* 0x000fc8000c703070 */
[----:B------:R-:W-:-:S13]  /*2c680*/  ISETP.LT.U32.OR P0, PT, R57, UR5, P0 ;  /* 0x0000000539007c0c */ /* 0x000fda0008701470 */
[----:B------:R-:W-:Y:S05]  /*2c690*/  @P0 BREAK.RELIABLE B5 ;  /* 0x0000000000050942 */ /* 0x000fea0003800100 */
[----:B------:R-:W-:Y:S05]  /*2c6a0*/  @P0 BRA `(.L_x_397) ;  /* 0x0000000000740947 */ /* 0x000fea0003800000 */
.L_x_399:
[----:B------:R-:W-:Y:S05]  /*2c6b0*/  BSYNC.RELIABLE B5 ;  /* 0x0000000000057941 */ /* 0x000fea0003800100 */
.L_x_398:
[----:B------:R-:W0:Y:S01]  /*2c6c0*/  LDCU.128 UR4, c[0x3][URZ] ;  /* 0x00c00000ff0477ac */ /* 0x000e220008000c00 */
[----:B------:R-:W-:Y:S01]  /*2c6d0*/  IMAD.MOV.U32 R22, RZ, RZ, -0x1 ;  /* 0xffffffffff167424 */ /* 0x000fe200078e00ff */
[----:B0-----:R-:W-:-:S05]  /*2c6e0*/  IADD3 R56, P0, PT, R56, -UR4, RZ ;  /* 0x8000000438387c10 */ /* 0x001fca000ff1e0ff */
[----:B------:R-:W-:-:S05]  /*2c6f0*/  IMAD.X R16, RZ, RZ, -0x1, P0 ;  /* 0xffffffffff107424 */ /* 0x000fca00000e06ff */
[----:B------:R-:W-:-:S04]  /*2c700*/  SHF.R.U32.HI R16, RZ, 0x1f, R16 ;  /* 0x0000001fff107819 */ /* 0x000fc80000011610 */
[----:B------:R-:W-:Y:S01]  /*2c710*/  IADD3 R57, P0, P1, R57, -UR5, -R16 ;  /* 0x8000000539397c10 */ /* 0x000fe2000f91e810 */
[----:B------:R-:W0:Y:S03]  /*2c720*/  LDCU.64 UR4, c[0x3][0x10] ;  /* 0x00c00200ff0477ac */ /* 0x000e260008000a00 */
[----:B------:R-:W-:-:S04]  /*2c730*/  IADD3.X R16, PT, PT, RZ, -0x1, R22, P0, P1 ;  /* 0xffffffffff107810 */ /* 0x000fc800007e2416 */
[----:B------:R-:W-:-:S04]  /*2c740*/  SHF.R.U32.HI R16, RZ, 0x1f, R16 ;  /* 0x0000001fff107819 */ /* 0x000fc80000011610 */
[----:B------:R-:W-:-:S04]  /*2c750*/  IADD3 R55, P0, P1, R55, -UR6, -R16 ;  /* 0x8000000637377c10 */ /* 0x000fc8000f91e810 */
[----:B------:R-:W-:-:S04]  /*2c760*/  IADD3.X R17, PT, PT, RZ, -0x1, R22, P0, P1 ;  /* 0xffffffffff117810 */ /* 0x000fc800007e2416 */
[----:B------:R-:W-:-:S04]  /*2c770*/  SHF.R.U32.HI R17, RZ, 0x1f, R17 ;  /* 0x0000001fff117819 */ /* 0x000fc80000011611 */
[----:B------:R-:W-:-:S04]  /*2c780*/  IADD3 R54, P0, P1, R54, -UR7, -R17 ;  /* 0x8000000736367c10 */ /* 0x000fc8000f91e811 */
[----:B------:R-:W-:-:S04]  /*2c790*/  IADD3.X R16, PT, PT, RZ, -0x1, R22, P0, P1 ;  /* 0xffffffffff107810 */ /* 0x000fc800007e2416 */
        /* <DEDUP_REMOVED lines=14> */
.L_x_397:
[----:B------:R-:W-:Y:S05]  /*2c880*/  BSYNC.RECONVERGENT B4 ;  /* 0x0000000000047941 */ /* 0x000fea0003800200 */
.L_x_396:
        /* <DEDUP_REMOVED lines=12> */
[----:B------:R-:W-:Y:S01]  /*2c950*/  UMOV UR4, URZ ;  /* 0x000000ff00047c82 */ /* 0x000fe20008000000 */
[----:B------:R-:W-:Y:S02]  /*2c960*/  BSSY.RECONVERGENT B4, `(.L_x_401) ;  /* 0x000018a000047945 */ /* 0x000fe40003800200 */
        /* <DEDUP_REMOVED lines=29> */
[----:B------:R-:W-:Y:S02]  /*2cb40*/  HFMA2 R25, -RZ, RZ, 0, 0 ;  /* 0x00000000ff197431 */ /* 0x000fe400000001ff */
[----:B------:R-:W-:-:S04]  /*2cb50*/  IMAD.WIDE.U32 R22, R31, R40, R22 ;  /* 0x000000281f167225 */ /* 0x000fc800078e0016 */
[----:B------:R-:W-:Y:S01]  /*2cb60*/  IMAD.MOV.U32 R39, RZ, RZ, RZ ;  /* 0x000000ffff277224 */ /* 0x000fe200078e00ff */
[----:B------:R-:W-:Y:S01]  /*2cb70*/  IADD3 R22, P1, PT, R17, R22, RZ ;  /* 0x0000001611167210 */ /* 0x000fe20007f3e0ff */
[----:B------:R-:W-:Y:S02]  /*2cb80*/  VIADD R23, R23, UR8 ;  /* 0x0000000817177c36 */ /* 0x000fe40008000000 */
[----:B------:R-:W-:-:S04]  /*2cb90*/  IMAD.WIDE.U32 R38, R30, R18, R38 ;  /* 0x000000121e267225 */ /* 0x000fc800078e0026 */
[----:B------:R-:W-:Y:S01]  /*2cba0*/  IMAD.WIDE.U32 R24, R33, R46, R24 ;  /* 0x0000002e21187225 */ /* 0x000fe200078e0018 */
[----:B------:R-:W-:-:S03]  /*2cbb0*/  IADD3 R16, P0, PT, R23, R38, RZ ;  /* 0x0000002617107210 */ /* 0x000fc60007f1e0ff */
[----:B------:R-:W-:Y:S02]  /*2cbc0*/  IMAD.X R23, RZ, RZ, RZ, P1 ;  /* 0x000000ffff177224 */ /* 0x000fe400008e06ff */
[----:B------:R-:W-:Y:S02]  /*2cbd0*/  IMAD.X R17, RZ, RZ, RZ, P0 ;  /* 0x000000ffff117224 */ /* 0x000fe400000e06ff */
        /* <DEDUP_REMOVED lines=9> */
[----:B------:R-:W-:Y:S01]  /*2cc70*/  IMAD.WIDE.U32 R38, R30, R61, R38 ;  /* 0x0000003d1e267225 */ /* 0x000fe200078e0026 */
[----:B------:R-:W-:Y:S02]  /*2cc80*/  IADD3.X R23, PT, PT, RZ, RZ, RZ, P0, !PT ;  /* 0x000000ffff177210 */ /* 0x000fe400007fe4ff */
[----:B------:R-:W-:Y:S01]  /*2cc90*/  IADD3 R34, P0, PT, R17, R38, RZ ;  /* 0x0000002611227210 */ /* 0x000fe20007f1e0ff */
[----:B------:R-:W-:-:S02]  /*2cca0*/  IMAD.X R17, RZ, RZ, RZ, P1 ;  /* 0x000000ffff117224 */ /* 0x000fc400008e06ff */
[----:B------:R-:W-:-:S04]  /*2ccb0*/  IMAD.WIDE.U32 R22, R33, R65, R22 ;  /* 0x0000004121167225 */ /* 0x000fc800078e0016 */
[----:B------:R-:W-:Y:S02]  /*2ccc0*/  IMAD.X R35, RZ, RZ, RZ, P0 ;  /* 0x000000ffff237224 */ /* 0x000fe400000e06ff */
[----:B------:R-:W-:-:S04]  /*2ccd0*/  IMAD.WIDE.U32 R16, R32, R40, R16 ;  /* 0x0000002820107225 */ /* 0x000fc800078e0010 */
[----:B------:R-:W-:Y:S02]  /*2cce0*/  VIADD R23, R23, UR6 ;  /* 0x0000000617177c36 */ /* 0x000fe40008000000 */
[----:B------:R-:W-:Y:S02]  /*2ccf0*/  VIADD R38, R39, UR11 ;  /* 0x0000000b27267c36 */ /* 0x000fe40008000000 */
[----:B------:R-:W-:Y:S01]  /*2cd00*/  IMAD.WIDE.U32 R34, R31, R18, R34 ;  /* 0x000000121f227225 */ /* 0x000fe200078e0022 */
[----:B------:R-:W-:-:S03]  /*2cd10*/  IADD3 R16, P0, PT, R23, R16, RZ ;  /* 0x0000001017107210 */ /* 0x000fc60007f1e0ff */
[----:B------:R-:W-:Y:S01]  /*2cd20*/  IMAD.MOV.U32 R39, RZ, RZ, RZ ;  /* 0x000000ffff277224 */ /* 0x000fe200078e00ff */
[----:B------:R-:W-:Y:S01]  /*2cd30*/  IADD3 R45, PT, PT, R35, UR10, RZ ;  /* 0x0000000a232d7c10 */ /* 0x000fe2000fffe0ff */
[----:B------:R-:W-:Y:S02]  /*2cd40*/  VIADD R25, R17, UR8 ;  /* 0x0000000811197c36 */ /* 0x000fe40008000000 */
[----:B------:R-:W-:-:S03]  /*2cd50*/  IMAD.WIDE.U32 R38, R21, R30, R38 ;  /* 0x0000001e15267225 */ /* 0x000fc600078e0026 */
[----:B------:R-:W-:Y:S01]  /*2cd60*/  IADD3 R34, P1, PT, R25, R34, RZ ;  /* 0x0000002219227210 */ /* 0x000fe20007f3e0ff */
[----:B------:R-:W-:Y:S01]  /*2cd70*/  IMAD.MOV.U32 R23, RZ, RZ, RZ ;  /* 0x000000ffff177224 */ /* 0x000fe200078e00ff */
[----:B------:R-:W-:Y:S01]  /*2cd80*/  IADD3 R39, PT, PT, R39, UR4, RZ ;  /* 0x0000000427277c10 */ /* 0x000fe2000fffe0ff */
[----:B------:R-:W-:Y:S01]  /*2cd90*/  IMAD.X R17, RZ, RZ, RZ, P0 ;  /* 0x000000ffff117224 */ /* 0x000fe200000e06ff */
[----:B------:R-:W-:Y:S01]  /*2cda0*/  IADD3 R44, P0, PT, R45, R38, RZ ;  /* 0x000000262d2c7210 */ /* 0x000fe20007f1e0ff */
[----:B------:R-:W-:-:S04]  /*2cdb0*/  IMAD.WIDE.U32 R22, R62, R46, R22 ;  /* 0x0000002e3e167225 */ /* 0x000fc800078e0016 */
[----:B------:R-:W-:-:S04]  /*2cdc0*/  IMAD.WIDE.U32 R16, R33, R73, R16 ;  /* 0x0000004921107225 */ /* 0x000fc800078e0010 */
[----:B------:R-:W-:Y:S02]  /*2cdd0*/  IMAD.X R35, RZ, RZ, RZ, P1 ;  /* 0x000000ffff237224 */ /* 0x000fe400008e06ff */
[----:B------:R-:W-:Y:S02]  /*2cde0*/  VIADD R23, R23, UR5 ;  /* 0x0000000517177c36 */ /* 0x000fe40008000000 */
[----:B------:R-:W-:Y:S02]  /*2cdf0*/  IMAD.X R45, RZ, RZ, RZ, P0 ;  /* 0x000000ffff2d7224 */ /* 0x000fe400000e06ff */
[----:B------:R-:W-:Y:S01]  /*2ce00*/  VIADD R17, R17, UR7 ;  /* 0x0000000711117c36 */ /* 0x000fe20008000000 */
[----:B------:R-:W-:Y:S01]  /*2ce10*/  IADD3 R16, P1, PT, R23, R16, RZ ;  /* 0x0000001017107210 */ /* 0x000fe20007f3e0ff */
[----:B------:R-:W-:-:S04]  /*2ce20*/  IMAD.WIDE.U32 R34, R32, R15, R34 ;  /* 0x0000000f20227225 */ /* 0x000fc800078e0022 */
        /* <DEDUP_REMOVED lines=54> */
[----:B------:R-:W-:Y:S01]  /*2d190*/  IMAD.WIDE.U32 R30, R63, R73, R30 ;  /* 0x000000493f1e7225 */ /* 0x000fe200078e001e */
[----:B------:R-:W-:-:S03]  /*2d1a0*/  IADD3 R17, PT, PT, R35, UR5, RZ ;  /* 0x0000000523117c10 */ /* 0x000fc6000fffe0ff */
[----:B------:R-:W-:Y:S01]  /*2d1b0*/  IMAD.X R39, RZ, RZ, RZ, P1 ;  /* 0x000000ffff277224 */ /* 0x000fe200008e06ff */
[----:B------:R-:W-:Y:S01]  /*2d1c0*/  IADD3 R30, P1, PT, R17, R30, RZ ;  /* 0x0000001e111e7210 */ /* 0x000fe20007f3e0ff */
[----:B------:R-:W-:Y:S02]  /*2d1d0*/  IMAD.X R83, RZ, RZ, RZ, P0 ;  /* 0x000000ffff537224 */ /* 0x000fe400000e06ff */
[----:B------:R-:W-:Y:S02]  /*2d1e0*/  VIADD R31, R31, UR7 ;  /* 0x000000071f1f7c36 */ /* 0x000fe40008000000 */
[----:B------:R-:W-:-:S04]  /*2d1f0*/  IMAD.WIDE.U32 R38, R62, R15, R38 ;  /* 0x0000000f3e267225 */ /* 0x000fc800078e0026 */
[----:B------:R-:W-:Y:S01]  /*2d200*/  IMAD.WIDE.U32 R82, R33, R61, R82 ;  /* 0x0000003d21527225 */ /* 0x000fe200078e0052 */
[----:B------:R-:W-:-:S03]  /*2d210*/  IADD3 R38, P0, PT, R31, R38, RZ ;  /* 0x000000261f267210 */ /* 0x000fc60007f1e0ff */
[----:B------:R-:W-:Y:S01]  /*2d220*/  VIADD R39, R39, UR9 ;  /* 0x0000000927277c36 */ /* 0x000fe20008000000 */
[----:B------:R-:W-:Y:S01]  /*2d230*/  IADD3 R44, PT, PT, R83, UR11, RZ ;  /* 0x0000000b532c7c10 */ /* 0x000fe2000fffe0ff */
[----:B------:R-:W-:Y:S02]  /*2d240*/  VIADD R45, R45, UR4 ;  /* 0x000000042d2d7c36 */ /* 0x000fe40008000000 */
[----:B------:R-:W-:Y:S01]  /*2d250*/  IMAD.X R31, RZ, RZ, RZ, P1 ;  /* 0x000000ffff1f7224 */ /* 0x000fe200008e06ff */
[----:B------:R-:W-:Y:S01]  /*2d260*/  IADD3 R82, P1, PT, R39, R82, RZ ;  /* 0x0000005227527210 */ /* 0x000fe20007f3e0ff */
        /* <DEDUP_REMOVED lines=39> */
[----:B------:R-:W-:Y:S01]  /*2d4e0*/  IMAD.WIDE.U32 R44, R63, R18, R44 ;  /* 0x000000123f2c7225 */ /* 0x000fe200078e002c */
[----:B------:R-:W-:-:S03]  /*2d4f0*/  IADD3 R33, PT, PT, R33, UR8, RZ ;  /* 0x0000000821217c10 */ /* 0x000fc6000fffe0ff */
        /* <DEDUP_REMOVED lines=21> */
[----:B------:R-:W-:-:S04]  /*2d650*/  IMAD.WIDE.U32 R88, R64, R18, R44 ;  /* 0x0000001240587225 */ /* 0x000fc800078e002c */
[----:B------:R-:W-:Y:S02]  /*2d660*/  VIADD R17, R87, UR8 ;  /* 0x0000000857117c36 */ /* 0x000fe40008000000 */
[----:B------:R-:W-:Y:S02]  /*2d670*/  IMAD.X R83, RZ, RZ, RZ, P0 ;  /* 0x000000ffff537224 */ /* 0x000fe400000e06ff */
[----:B------:R-:W-:Y:S01]  /*2d680*/  VIADD R44, R85, UR4 ;  /* 0x00000004552c7c36 */ /* 0x000fe20008000000 */
[----:B------:R-:W-:Y:S01]  /*2d690*/  IADD3 R62, P1, PT, R17, R88, RZ ;  /* 0x00000058113e7210 */ /* 0x000fe20007f3e0ff */
[----:B------:R-:W-:Y:S01]  /*2d6a0*/  IMAD.WIDE.U32 R82, R21, R63, R82 ;  /* 0x0000003f15527225 */ /* 0x000fe200078e0052 */
[----:B------:R-:W-:-:S03]  /*2d6b0*/  IADD3 R85, PT, PT, R42, R84, RZ ;  /* 0x000000542a557210 */ /* 0x000fc60007ffe0ff */
[----:B------:R-:W-:Y:S01]  /*2d6c0*/  VIADD R43, R89, UR10 ;  /* 0x0000000a592b7c36 */ /* 0x000fe20008000000 */
[----:B------:R-:W-:Y:S01]  /*2d6d0*/  ISETP.GE.U32.AND P0, PT, R85, R42, PT ;  /* 0x0000002a5500720c */ /* 0x000fe20003f06070 */
[----:B------:R-:W-:Y:S02]  /*2d6e0*/  IMAD.X R63, RZ, RZ, RZ, P1 ;  /* 0x000000ffff3f7224 */ /* 0x000fe400008e06ff */
[----:B------:R-:W-:Y:S01]  /*2d6f0*/  IMAD.MOV.U32 R45, RZ, RZ, RZ ;  /* 0x000000ffff2d7224 */ /* 0x000fe200078e00ff */
[----:B------:R-:W-:Y:S01]  /*2d700*/  IADD3 R42, P1, PT, R43, R82, RZ ;  /* 0x000000522b2a7210 */ /* 0x000fe20007f3e0ff */
[----:B------:R-:W-:Y:S01]  /*2d710*/  IMAD.WIDE.U32 R62, R29, R15, R62 ;  /* 0x0000000f1d3e7225 */ /* 0x000fe200078e003e */
[----:B------:R-:W-:-:S03]  /*2d720*/  SEL R37, RZ, 0x1, P0 ;  /* 0x00000001ff257807 */ /* 0x000fc60000000000 */
[----:B------:R-:W-:-:S04]  /*2d730*/  IMAD.WIDE.U32 R44, R32, 0x3d1, R44 ;  /* 0x000003d1202c7825 */ /* 0x000fc800078e002c */
[----:B------:R-:W-:Y:S01]  /*2d740*/  IMAD.X R43, RZ, RZ, RZ, P1 ;  /* 0x000000ffff2b7224 */ /* 0x000fe200008e06ff */
[----:B------:R-:W-:Y:S01]  /*2d750*/  IADD3 R37, P0, P1, R44, R36, R37 ;  /* 0x000000242c257210 */ /* 0x000fe2000791e025 */
[----:B------:R-:W-:Y:S02]  /*2d760*/  VIADD R17, R63, UR9 ;  /* 0x000000093f117c36 */ /* 0x000fe40008000000 */
[----:B------:R-:W-:Y:S01]  /*2d770*/  IMAD.WIDE.U32 R42, R64, R61, R42 ;  /* 0x0000003d402a7225 */ /* 0x000fe200078e002a */
[----:B------:R-:W-:-:S03]  /*2d780*/  IADD3 R15, PT, PT, R37, R38, RZ ;  /* 0x00000026250f7210 */ /* 0x000fc60007ffe0ff */
[----:B------:R-:W-:Y:S01]  /*2d790*/  VIADD R39, R83, UR4 ;  /* 0x0000000453277c36 */ /* 0x000fe20008000000 */
[----:B------:R-:W-:Y:S01]  /*2d7a0*/  IADD3 R36, P2, PT, R17, R42, RZ ;  /* 0x0000002a11247210 */ /* 0x000fe20007f5e0ff */
[----:B------:R-:W-:Y:S01]  /*2d7b0*/  VIADD R38, R43, UR11 ;  /* 0x0000000b2b267c36 */ /* 0x000fe20008000000 */
[----:B------:R-:W-:Y:S01]  /*2d7c0*/  IADD3.X R17, PT, PT, RZ, RZ, RZ, P0, P1 ;  /* 0x000000ffff117210 */ /* 0x000fe200007e24ff */
[----:B------:R-:W-:Y:S01]  /*2d7d0*/  VIADD R44, R45, UR4 ;  /* 0x000000042d2c7c36 */ /* 0x000fe20008000000 */
[----:B------:R-:W-:Y:S01]  /*2d7e0*/  ISETP.GE.U32.AND P0, PT, R15, R37, PT ;  /* 0x000000250f00720c */ /* 0x000fe20003f06070 */
[----:B------:R-:W-:Y:S01]  /*2d7f0*/  IMAD.MOV.U32 R45, RZ, RZ, RZ ;  /* 0x000000ffff2d7224 */ /* 0x000fe200078e00ff */
[----:B------:R-:W-:Y:S01]  /*2d800*/  IADD3 R38, P1, PT, R38, R39, RZ ;  /* 0x0000002726267210 */ /* 0x000fe20007f3e0ff */
[----:B------:R-:W-:Y:S02]  /*2d810*/  IMAD.X R37, RZ, RZ, RZ, P2 ;  /* 0x000000ffff257224 */ /* 0x000fe400010e06ff */
[----:B------:R-:W-:-:S04]  /*2d820*/  IMAD.WIDE.U32 R44, R86, 0x3d1, R44 ;  /* 0x000003d1562c7825 */ /* 0x000fc800078e002c */
[----:B------:R-:W-:Y:S01]  /*2d830*/  IMAD.X R39, RZ, RZ, RZ, P1 ;  /* 0x000000ffff277224 */ /* 0x000fe200008e06ff */
[----:B------:R-:W-:Y:S01]  /*2d840*/  IADD3 R26, P2, P3, R44, R17, R26 ;  /* 0x000000112c1a7210 */ /* 0x000fe20007b5e01a */
[----:B------:R-:W-:Y:S01]  /*2d850*/  IMAD.WIDE.U32 R36, R29, R18, R36 ;  /* 0x000000121d247225 */ /* 0x000fe200078e0024 */
[----:B------:R-:W-:Y:S02]  /*2d860*/  SEL R17, RZ, 0x1, P0 ;  /* 0x00000001ff117807 */ /* 0x000fe40000000000 */
[----:B------:R-:W-:Y:S01]  /*2d870*/  IADD3.X R23, PT, PT, RZ, RZ, RZ, P2, P3 ;  /* 0x000000ffff177210 */ /* 0x000fe200017e64ff */
[----:B------:R-:W-:Y:S01]  /*2d880*/  IMAD.WIDE.U32 R38, R21, R64, R38 ;  /* 0x0000004015267225 */ /* 0x000fe200078e0026 */
[----:B------:R-:W-:Y:S02]  /*2d890*/  IADD3 R27, PT, PT, R37, UR10, RZ ;  /* 0x0000000a251b7c10 */ /* 0x000fe4000fffe0ff */
[----:B------:R-:W-:Y:S01]  /*2d8a0*/  IADD3 R32, P1, P4, R32, R26, R17 ;  /* 0x0000001a20207210 */ /* 0x000fe20007c3e011 */
[----:B------:R-:W-:Y:S01]  /*2d8b0*/  VIADD R44, R45, UR4 ;  /* 0x000000042d2c7c36 */ /* 0x000fe20008000000 */
[----:B------:R-:W-:Y:S01]  /*2d8c0*/  IADD3 R26, P0, PT, R27, R38, RZ ;  /* 0x000000261b1a7210 */ /* 0x000fe20007f1e0ff */
[----:B------:R-:W-:Y:S01]  /*2d8d0*/  IMAD.MOV.U32 R45, RZ, RZ, RZ ;  /* 0x000000ffff2d7224 */ /* 0x000fe200078e00ff */
[----:B------:R-:W-:Y:S01]  /*2d8e0*/  IADD3.X R17, PT, PT, RZ, RZ, RZ, P1, P4 ;  /* 0x000000ffff117210 */ /* 0x000fe20000fe84ff */
[----:B------:R-:W-:-:S02]  /*2d8f0*/  VIADD R38, R39, UR4 ;  /* 0x0000000427267c36 */ /* 0x000fc40008000000 */
        /* <DEDUP_REMOVED lines=10> */
[----:B------:R-:W-:Y:S01]  /*2d9a0*/  IADD3 R24, PT, PT, R45, UR4, RZ ;  /* 0x000000042d187c10 */ /* 0x000fe2000fffe0ff */
[----:B------:R-:W-:Y:S01]  /*2d9b0*/  IMAD.MOV.U32 R25, RZ, RZ, RZ ;  /* 0x000000ffff197224 */ /* 0x000fe200078e00ff */
[----:B------:R-:W-:Y:S02]  /*2d9c0*/  IADD3 R44, P3, P4, R44, R17, R22 ;  /* 0x000000112c2c7210 */ /* 0x000fe40007c7e016 */
[----:B------:R-:W-:Y:S01]  /*2d9d0*/  IADD3 R22, P2, PT, R23, R38, RZ ;  /* 0x0000002617167210 */ /* 0x000fe20007f5e0ff */
[----:B------:R-:W-:Y:S01]  /*2d9e0*/  IMAD.WIDE.U32 R24, R26, 0x3d1, R24 ;  /* 0x000003d11a187825 */ /* 0x000fe200078e0018 */
[----:B------:R-:W-:Y:S02]  /*2d9f0*/  IADD3.X R27, PT, PT, RZ, RZ, RZ, P3, P4 ;  /* 0x000000ffff1b7210 */ /* 0x000fe40001fe84ff */
[----:B------:R-:W-:Y:S01]  /*2da00*/  IADD3.X R17, PT, PT, RZ, RZ, RZ, P1, P0 ;  /* 0x000000ffff117210 */ /* 0x000fe20000fe04ff */
[----:B------:R-:W-:Y:S01]  /*2da10*/  IMAD.X R23, RZ, RZ, RZ, P2 ;  /* 0x000000ffff177224 */ /* 0x000fe200010e06ff */
[----:B------:R-:W-:Y:S01]  /*2da20*/  IADD3 R16, P0, P1, R24, R27, R16 ;  /* 0x0000001b18107210 */ /* 0x000fe2000791e010 */
[----:B------:R-:W-:Y:S01]  /*2da30*/  VIADD R24, R25, UR4 ;  /* 0x0000000419187c36 */ /* 0x000fe20008000000 */
[----:B------:R-:W-:Y:S01]  /*2da40*/  IADD3 R62, P2, P3, R62, R17, R44 ;  /* 0x000000113e3e7210 */ /* 0x000fe20007b5e02c */
[----:B------:R-:W-:Y:S01]  /*2da50*/  IMAD.WIDE.U32 R22, R21, R29, R22 ;  /* 0x0000001d15167225 */ /* 0x000fe200078e0016 */
[----:B------:R-:W-:-:S02]  /*2da60*/  IADD3.X R21, PT, PT, RZ, RZ, RZ, P0, P1 ;  /* 0x000000ffff157210 */ /* 0x000fc400007e24ff */
[----:B------:R-:W-:Y:S01]  /*2da70*/  IADD3.X R17, PT, PT, RZ, RZ, RZ, P2, P3 ;  /* 0x000000ffff117210 */ /* 0x000fe200017e64ff */
[----:B------:R-:W-:-:S03]  /*2da80*/  IMAD.MOV.U32 R25, RZ, RZ, RZ ;  /* 0x000000ffff197224 */ /* 0x000fc600078e00ff */
        /* <DEDUP_REMOVED lines=10> */
[----:B------:R-:W-:Y:S02]  /*2db30*/  IADD3 R30, P0, P1, R24, R17, R30 ;  /* 0x00000011181e7210 */ /* 0x000fe4000791e01e */
[----:B------:R-:W-:Y:S02]  /*2db40*/  IADD3 R24, PT, PT, R25, UR4, RZ ;  /* 0x0000000419187c10 */ /* 0x000fe4000fffe0ff */
        /* <DEDUP_REMOVED lines=30> */
[----:B------:R-:W-:-:S05]  /*2dd30*/  IMAD.X R73, RZ, RZ, R73, P0 ;  /* 0x000000ffff497224 */ /* 0x000fca00000e0649 */
[----:B------:R-:W-:-:S13]  /*2dd40*/  ISETP.GE.U32.AND P0, PT, R73, R28, PT ;  /* 0x0000001c4900720c */ /* 0x000fda0003f06070 */
[----:B------:R-:W-:Y:S05]  /*2dd50*/  @!P0 BRA `(.L_x_402) ;  /* 0x0000000400288947 */ /* 0x000fea0003800000 */
[----:B------:R-:W0:Y:S02]  /*2dd60*/  LDC R28, c[0x3][0x1c] ;  /* 0x00c00700ff1c7b82 */ /* 0x000e240000000800 */
.L_x_405:
        /* <DEDUP_REMOVED lines=38> */
.L_x_404:
[----:B------:R-:W-:Y:S05]  /*2dfd0*/  BSYNC.RELIABLE B5 ;  /* 0x0000000000057941 */ /* 0x000fea0003800100 */
.L_x_403:
[----:B------:R-:W0:Y:S01]  /*2dfe0*/  LDCU.128 UR4, c[0x3][URZ] ;  /* 0x00c00000ff0477ac */ /* 0x000e220008000c00 */
[----:B------:R-:W-:Y:S01]  /*2dff0*/  IMAD.MOV.U32 R17, RZ, RZ, -0x1 ;  /* 0xffffffffff117424 */ /* 0x000fe200078e00ff */
[----:B0-----:R-:W-:-:S05]  /*2e000*/  IADD3 R85, P0, PT, R85, -UR4, RZ ;  /* 0x8000000455557c10 */ /* 0x001fca000ff1e0ff */
[----:B------:R-:W-:-:S05]  /*2e010*/  IMAD.X R15, RZ, RZ, -0x1, P0 ;  /* 0xffffffffff0f7424 */ /* 0x000fca00000e06ff */
        /* <DEDUP_REMOVED lines=21> */
[----:B0-----:R-:W-:Y:S02]  /*2e170*/  IADD3 R21, P0, P1, R21, -UR4, -R16 ;  /* 0x8000000415157c10 */ /* 0x001fe4000f91e810 */
        /* <DEDUP_REMOVED lines=8> */
.L_x_402:
[----:B------:R-:W-:Y:S05]  /*2e200*/  BSYNC.RECONVERGENT B4 ;  /* 0x0000000000047941 */ /* 0x000fea0003800200 */
.L_x_401:
        /* <DEDUP_REMOVED lines=15> */
[----:B------:R-:W-:-:S04]  /*2e300*/  IMAD.WIDE.U32 R64, R19, R20, R64 ;  /* 0x0000001413407225 */ /* 0x000fc800078e0040 */
[----:B------:R-:W-:Y:S01]  /*2e310*/  IMAD.MOV.U32 R40, RZ, RZ, RZ ;  /* 0x000000ffff287224 */ /* 0x000fe200078e00ff */
        /* <DEDUP_REMOVED lines=50> */
[----:B------:R-:W-:-:S04]  /*2e640*/  IMAD.WIDE.U32 R26, R41, R47, R26 ;  /* 0x0000002f291a7225 */ /* 0x000fc800078e001a */
[----:B------:R-:W-:Y:S02]  /*2e650*/  VIADD R15, R43, UR6 ;  /* 0x000000062b0f7c36 */ /* 0x000fe40008000000 */
[----:B------:R-:W-:Y:S02]  /*2e660*/  IMAD.X R17, RZ, RZ, RZ, P0 ;  /* 0x000000ffff117224 */ /* 0x000fe400000e06ff */
[----:B------:R-:W-:Y:S01]  /*2e670*/  VIADD R23, R27, UR6 ;  /* 0x000000061b177c36 */ /* 0x000fe20008000000 */
[----:B------:R-:W-:Y:S01]  /*2e680*/  IADD3 R26, P0, PT, R15, R26, RZ ;  /* 0x0000001a0f1a7210 */ /* 0x000fe20007f1e0ff */
[----:B------:R-:W-:-:S04]  /*2e690*/  IMAD.WIDE.U32 R16, R20, R58, R16 ;  /* 0x0000003a14107225 */ /* 0x000fc800078e0010 */
[----:B------:R-:W-:Y:S01]  /*2e6a0*/  IMAD.MOV.U32 R25, RZ, RZ, RZ ;  /* 0x000000ffff197224 */ /* 0x000fe200078e00ff */
[----:B------:R-:W-:Y:S01]  /*2e6b0*/  IADD3 R22, P1, PT, R23, R16, RZ ;  /* 0x0000001017167210 */ /* 0x000fe20007f3e0ff */
[----:B------:R-:W-:Y:S02]  /*2e6c0*/  IMAD.MOV.U32 R43, RZ, RZ, RZ ;  /* 0x000000ffff2b7224 */ /* 0x000fe400078e00ff */
[----:B------:R-:W-:Y:S01]  /*2e6d0*/  IMAD.WIDE.U32 R24, R59, R19, R24 ;  /* 0x000000133b187225 */ /* 0x000fe200078e0018 */
[----:B------:R-:W-:-:S03]  /*2e6e0*/  IADD3.X R23, PT, PT, RZ, RZ, RZ, P1, !PT ;  /* 0x000000ffff177210 */ /* 0x000fc60000ffe4ff */
        /* <DEDUP_REMOVED lines=19> */
[----:B------:R-:W-:Y:S02]  /*2e820*/  VIADD R15, R39, UR7 ;  /* 0x00000007270f7c36 */ /* 0x000fe40008000000 */
[----:B------:R-:W-:Y:S02]  /*2e830*/  HFMA2 R39, -RZ, RZ, 0, 0 ;  /* 0x00000000ff277431 */ /* 0x000fe400000001ff */
[----:B------:R-:W-:Y:S02]  /*2e840*/  IMAD.X R17, RZ, RZ, RZ, P1 ;  /* 0x000000ffff117224 */ /* 0x000fe400008e06ff */
        /* <DEDUP_REMOVED lines=38> */
[----:B------:R-:W-:Y:S01]  /*2eab0*/  IMAD.MOV.U32 R35, RZ, RZ, RZ ;  /* 0x000000ffff237224 */ /* 0x000fe200078e00ff */
[----:B------:R-:W-:Y:S01]  /*2eac0*/  IADD3 R25, PT, PT, R25, UR5, RZ ;  /* 0x0000000519197c10 */ /* 0x000fe2000fffe0ff */
        /* <DEDUP_REMOVED lines=30> */
[----:B------:R-:W-:Y:S01]  /*2ecb0*/  IMAD.MOV.U32 R83, RZ, RZ, RZ ;  /* 0x000000ffff537224 */ /* 0x000fe200078e00ff */
[----:B------:R-:W-:Y:S01]  /*2ecc0*/  IADD3 R16, P0, PT, R17, R24, RZ ;  /* 0x0000001811107210 */ /* 0x000fe20007f1e0ff */
[----:B------:R-:W-:Y:S02]  /*2ecd0*/  IMAD.X R23, RZ, RZ, RZ, P1 ;  /* 0x000000ffff177224 */ /* 0x000fe400008e06ff */
[----:B------:R-:W-:-:S04]  /*2ece0*/  IMAD.WIDE.U32 R30, R41, R60, R30 ;  /* 0x0000003c291e7225 */ /* 0x000fc800078e001e */
[----:B------:R-:W-:Y:S01]  /*2ecf0*/  IMAD.WIDE.U32 R82, R59, R19, R82 ;  /* 0x000000133b527225 */ /* 0x000fe200078e0052 */
[----:B------:R-:W-:-:S03]  /*2ed00*/  IADD3 R15, PT, PT, R31, UR9, RZ ;  /* 0x000000091f0f7c10 */ /* 0x000fc6000fffe0ff */
[----:B------:R-:W-:Y:S01]  /*2ed10*/  IMAD.X R17, RZ, RZ, RZ, P0 ;  /* 0x000000ffff117224 */ /* 0x000fe200000e06ff */
        /* <DEDUP_REMOVED lines=39> */
[----:B------:R-:W-:Y:S01]  /*2ef90*/  IADD3 R15, PT, PT, R88, R16, RZ ;  /* 0x00000010580f7210 */ /* 0x000fe20007ffe0ff */
[----:B------:R-:W-:-:S04]  /*2efa0*/  IMAD.WIDE.U32 R24, R59, R47, R24 ;  /* 0x0000002f3b187225 */ /* 0x000fc800078e0018 */
[----:B------:R-:W-:Y:S02]  /*2efb0*/  VIADD R22, R17, UR4 ;  /* 0x0000000411167c36 */ /* 0x000fe40008000000 */
        /* <DEDUP_REMOVED lines=20> */
[----:B------:R-:W-:Y:S02]  /*2f100*/  VIADD R22, R23, UR4 ;  /* 0x0000000417167c36 */ /* 0x000fe40008000000 */
[----:B------:R-:W-:Y:S01]  /*2f110*/  VIADD R37, R37, UR8 ;  /* 0x0000000825257c36 */ /* 0x000fe20008000000 */
        /* <DEDUP_REMOVED lines=8> */
[----:B------:R-:W-:Y:S01]  /*2f1a0*/  IMAD.WIDE.U32 R30, R59, R58, R30 ;  /* 0x0000003a3b1e7225 */ /* 0x000fe200078e001e */
[----:B------:R-:W-:Y:S02]  /*2f1b0*/  IADD3 R22, PT, PT, R23, UR4, RZ ;  /* 0x0000000417167c10 */ /* 0x000fe4000fffe0ff */
[----:B------:R-:W-:Y:S01]  /*2f1c0*/  SEL R17, RZ, 0x1, P0 ;  /* 0x00000001ff117807 */ /* 0x000fe20000000000 */
[----:B------:R-:W-:Y:S01]  /*2f1d0*/  IMAD.MOV.U32 R23, RZ, RZ, RZ ;  /* 0x000000ffff177224 */ /* 0x000fe200078e00ff */
[----:B------:R-:W-:Y:S01]  /*2f1e0*/  IADD3.X R27, PT, PT, RZ, RZ, RZ, P2, P3 ;  /* 0x000000ffff1b7210 */ /* 0x000fe200017e64ff */
[----:B------:R-:W-:Y:S01]  /*2f1f0*/  IMAD.WIDE.U32 R32, R59, R60, R32 ;  /* 0x0000003c3b207225 */ /* 0x000fe200078e0020 */
[----:B------:R-:W-:-:S03]  /*2f200*/  IADD3 R17, P1, P4, R26, R62, R17 ;  /* 0x0000003e1a117210 */ /* 0x000fc60007c3e011 */
        /* <DEDUP_REMOVED lines=13> */
[----:B------:R-:W-:-:S04]  /*2f2e0*/  IMAD.WIDE.U32 R22, R30, 0x3d1, R22 ;  /* 0x000003d11e167825 */ /* 0x000fc800078e0016 */
[----:B------:R-:W-:Y:S01]  /*2f2f0*/  VIADD R27, R27, UR9 ;  /* 0x000000091b1b7c36 */ /* 0x000fe20008000000 */
[----:B------:R-:W-:Y:S01]  /*2f300*/  IADD3 R42, P3, P4, R22, R29, R42 ;  /* 0x0000001d162a7210 */ /* 0x000fe20007c7e02a */
[----:B------:R-:W-:Y:S01]  /*2f310*/  VIADD R32, R23, UR4 ;  /* 0x0000000417207c36 */ /* 0x000fe20008000000 */
[----:B------:R-:W-:Y:S02]  /*2f320*/  IADD3.X R23, PT, PT, RZ, RZ, RZ, P1, P0 ;  /* 0x000000ffff177210 */ /* 0x000fe40000fe04ff */
        /* <DEDUP_REMOVED lines=33> */
[----:B------:R-:W0:Y:S03]  /*2f540*/  LDC R22, c[0x3][0x10] ;  /* 0x00c00400ff167b82 */ /* 0x000e260000000800 */
[----:B------:R-:W-:Y:S02]  /*2f550*/  IMAD R23, R32, 0x3d1, R23 ;  /* 0x000003d120177824 */ /* 0x000fe400078e0217 */
[----:B------:R-:W-:Y:S02]  /*2f560*/  IMAD.X R15, RZ, RZ, RZ, P0 ;  /* 0x000000ffff0f7224 */ /* 0x000fe400000e06ff */
[----:B------:R-:W-:-:S02]  /*2f570*/  IMAD.IADD R34, R34, 0x1, R23 ;  /* 0x0000000122227824 */ /* 0x000fc400078e0217 */
[----:B------:R-:W1:Y:S03]  /*2f580*/  LDC R23, c[0x3][0x14] ;  /* 0x00c00500ff177b82 */ /* 0x000e660000000800 */
[----:B------:R-:W-:Y:S01]  /*2f590*/  IADD3 R34, P0, P1, R34, R15, R25 ;  /* 0x0000000f22227210 */ /* 0x000fe2000791e019 */
[----:B------:R-:W-:-:S03]  /*2f5a0*/  HFMA2 R25, -RZ, RZ, 0, 0 ;  /* 0x00000000ff197431 */ /* 0x000fc600000001ff */
[----:B------:R-:W-:-:S04]  /*2f5b0*/  IADD3.X R64, PT, PT, RZ, RZ, RZ, P0, P1 ;  /* 0x000000ffff407210 */ /* 0x000fc800007e24ff */
[----:B------:R-:W-:-:S04]  /*2f5c0*/  IADD3 R64, P0, P1, R32, R64, R17 ;  /* 0x0000004020407210 */ /* 0x000fc8000791e011 */
[----:B------:R-:W-:-:S04]  /*2f5d0*/  IADD3.X R65, PT, PT, RZ, RZ, RZ, P0, P1 ;  /* 0x000000ffff417210 */ /* 0x000fc800007e24ff */
[----:B------:R-:W-:Y:S01]  /*2f5e0*/  IADD3 R65, P0, PT, R65, R24, RZ ;  /* 0x0000001841417210 */ /* 0x000fe20007f1e0ff */
[----:B------:R-:W-:-:S03]  /*2f5f0*/  IMAD.MOV.U32 R24, RZ, RZ, RZ ;  /* 0x000000ffff187224 */ /* 0x000fc600078e00ff */
[----:B------:R-:W-:-:S04]  /*2f600*/  IADD3.X R61, PT, PT, RZ, RZ, RZ, P0, !PT ;  /* 0x000000ffff3d7210 */ /* 0x000fc800007fe4ff */
[----:B------:R-:W-:Y:S02]  /*2f610*/  IADD3 R61, P0, PT, R61, R16, RZ ;  /* 0x000000103d3d7210 */ /* 0x000fe40007f1e0ff */
[----:B------:R-:W2:Y:S03]  /*2f620*/  LDC R16, c[0x3][0xc] ;  /* 0x00c00300ff107b82 */ /* 0x000ea60000000800 */
[----:B------:R-:W-:-:S05]  /*2f630*/  IMAD.X R15, RZ, RZ, RZ, P0 ;  /* 0x000000ffff0f7224 */ /* 0x000fca00000e06ff */
[----:B------:R-:W-:Y:S02]  /*2f640*/  IADD3 R32, P0, PT, R15, R30, RZ ;  /* 0x0000001e0f207210 */ /* 0x000fe40007f1e0ff */
[----:B------:R-:W3:Y:S03]  /*2f650*/  LDC R15, c[0x3][0x18] ;  /* 0x00c00600ff0f7b82 */ /* 0x000ee60000000800 */
[----:B------:R-:W-:-:S05]  /*2f660*/  IMAD.X R17, RZ, RZ, RZ, P0 ;  /* 0x000000ffff117224 */ /* 0x000fca00000e06ff */
[----:B------:R-:W-:Y:S01]  /*2f670*/  IADD3 R62, P0, PT, R17, R26, RZ ;  /* 0x0000001a113e7210 */ /* 0x000fe20007f1e0ff */
[----:B------:R-:W-:-:S04]  /*2f680*/  IMAD.MOV.U32 R17, RZ, RZ, RZ ;  /* 0x000000ffff117224 */ /* 0x000fc800078e00ff */
[----:B------:R-:W-:-:S05]  /*2f690*/  IMAD.X R29, RZ, RZ, R29, P0 ;  /* 0x000000ffff1d7224 */ /* 0x000fca00000e061d */
[----:B------:R-:W-:-:S13]  /*2f6a0*/  ISETP.GE.U32.AND P0, PT, R29, R28, PT ;  /* 0x0000001c1d00720c */ /* 0x000fda0003f06070 */
[----:B01----:R-:W-:Y:S05]  /*2f6b0*/  @!P0 BRA `(.L_x_407) ;  /* 0x0000000400008947 */ /* 0x003fea0003800000 */
[----:B------:R-:W0:Y:S02]  /*2f6c0*/  LDC R28, c[0x3][0x1c] ;  /* 0x00c00700ff1c7b82 */ /* 0x000e240000000800 */
.L_x_410:
[----:B0-----:R-:W-:Y:S01]  /*2f6d0*/  ISETP.GT.U32.AND P0, PT, R29, R28, PT ;  /* 0x0000001c1d00720c */ /* 0x001fe20003f04070 */
[----:B------:R-:W-:-:S12]  /*2f6e0*/  BSSY.RELIABLE B5, `(.L_x_408) ;  /* 0x0000022000057945 */ /* 0x000fd80003800100 */
[----:B------:R-:W-:Y:S05]  /*2f6f0*/  @P0 BRA `(.L_x_409) ;  /* 0x0000000000800947 */ /* 0x000fea0003800000 */
[----:B---3--:R-:W-:-:S13]  /*2f700*/  ISETP.GT.U32.AND P0, PT, R15, R62, PT ;  /* 0x0000003e0f00720c */ /* 0x008fda0003f04070 */
        /* <DEDUP_REMOVED lines=14> */
[----:B--2---:R-:W-:-:S13]  /*2f7f0*/  ISETP.GT.U32.AND P0, PT, R16, R65, PT ;  /* 0x000000411000720c */ /* 0x004fda0003f04070 */
        /* <DEDUP_REMOVED lines=16> */
.L_x_409:
[----:B------:R-:W-:Y:S05]  /*2f900*/  BSYNC.RELIABLE B5 ;  /* 0x0000000000057941 */ /* 0x000fea0003800100 */
.L_x_408:
        /* <DEDUP_REMOVED lines=9> */
[----:B0-----:R-:W-:-:S04]  /*2f9a0*/  IADD3 R64, P0, P1, R64, -UR4, -R31 ;  /* 0x8000000440407c10 */ /* 0x001fc8000f91e81f */
[----:B------:R-:W-:-:S04]  /*2f9b0*/  IADD3.X R26, PT, PT, RZ, -0x1, R26, P0, P1 ;  /* 0xffffffffff1a7810 */ /* 0x000fc800007e241a */
[----:B------:R-:W-:-:S04]  /*2f9c0*/  SHF.R.U32.HI R26, RZ, 0x1f, R26 ;  /* 0x0000001fff1a7819 */ /* 0x000fc8000001161a */
[----:B--2---:R-:W-:-:S04]  /*2f9d0*/  IADD3 R65, P0, P1, R65, -R26, -R16 ;  /* 0x8000001a41417210 */ /* 0x004fc8000791e810 */
        /* <DEDUP_REMOVED lines=8> */
[----:B---3--:R-:W-:-:S04]  /*2fa60*/  IADD3 R62, P0, P1, R62, -R26, -R15 ;  /* 0x8000001a3e3e7210 */ /* 0x008fc8000791e80f */
[----:B------:R-:W-:-:S04]  /*2fa70*/  IADD3.X R26, PT, PT, RZ, -0x1, ~R40, P0, P1 ;  /* 0xffffffffff1a7810 */ /* 0x000fc800007e2c28 */
[----:B------:R-:W-:-:S04]  /*2fa80*/  SHF.R.U32.HI R26, RZ, 0x1f, R26 ;  /* 0x0000001fff1a7819 */ /* 0x000fc8000001161a */
[----:B------:R-:W-:-:S04]  /*2fa90*/  IADD3 R29, PT, PT, R29, -R28, -R26 ;  /* 0x8000001c1d1d7210 */ /* 0x000fc80007ffe81a */
[----:B------:R-:W-:-:S13]  /*2faa0*/  ISETP.GE.U32.AND P0, PT, R29, R28, PT ;  /* 0x0000001c1d00720c */ /* 0x000fda0003f06070 */
[----:B------:R-:W-:Y:S05]  /*2fab0*/  @P0 BRA `(.L_x_410) ;  /* 0xfffffffc00040947 */ /* 0x000fea000383ffff */
.L_x_407:
[----:B------:R-:W-:Y:S05]  /*2fac0*/  BSYNC.RECONVERGENT B4 ;  /* 0x0000000000047941 */ /* 0x000fea0003800200 */
.L_x_406:
        /* <DEDUP_REMOVED lines=28> */
[----:B------:R-:W0:Y:S01]  /*2fc90*/  LDCU.64 UR4, c[0x3][URZ] ;  /* 0x00c00000ff0477ac */ /* 0x000e220008000a00 */
[----:B------:R-:W1:Y:S01]  /*2fca0*/  LDCU UR6, c[0x3][0x8] ;  /* 0x00c00100ff0677ac */ /* 0x000e620008000800 */
[----:B0-----:R-:W-:-:S05]  /*2fcb0*/  VIADD R30, R30, UR4 ;  /* 0x000000041e1e7c36 */ /* 0x001fca0008000000 */
[----:B------:R-:W-:-:S04]  /*2fcc0*/  ISETP.GE.U32.AND P0, PT, R30, UR4, PT ;  /* 0x000000041e007c0c */ /* 0x000fc8000bf06070 */
[----:B------:R-:W-:-:S04]  /*2fcd0*/  SEL R32, RZ, 0x1, P0 ;  /* 0x00000001ff207807 */ /* 0x000fc80000000000 */
[----:B------:R-:W-:-:S04]  /*2fce0*/  IADD3 R31, P0, P1, R31, UR5, R32 ;  /* 0x000000051f1f7c10 */ /* 0x000fc8000f91e020 */
[----:B------:R-:W-:-:S04]  /*2fcf0*/  IADD3.X R27, PT, PT, RZ, RZ, RZ, P0, P1 ;  /* 0x000000ffff1b7210 */ /* 0x000fc800007e24ff */
[----:B-1----:R-:W-:-:S04]  /*2fd00*/  IADD3 R64, P0, P1, R27, UR6, R64 ;  /* 0x000000061b407c10 */ /* 0x002fc8000f91e040 */
[----:B------:R-:W-:-:S04]  /*2fd10*/  IADD3.X R27, PT, PT, RZ, RZ, RZ, P0, P1 ;  /* 0x000000ffff1b7210 */ /* 0x000fc800007e24ff */
[----:B--2---:R-:W-:-:S04]  /*2fd20*/  IADD3 R65, P0, P1, R16, R27, R65 ;  /* 0x0000001b10417210 */ /* 0x004fc8000791e041 */
[----:B------:R-:W-:-:S04]  /*2fd30*/  IADD3.X R27, PT, PT, R17, RZ, RZ, P0, P1 ;  /* 0x000000ff111b7210 */ /* 0x000fc800007e24ff */
[----:B------:R-:W-:-:S04]  /*2fd40*/  IADD3 R61, P0, P1, R22, R27, R61 ;  /* 0x0000001b163d7210 */ /* 0x000fc8000791e03d */
[----:B------:R-:W-:-:S04]  /*2fd50*/  IADD3.X R32, PT, PT, R25, RZ, RZ, P0, P1 ;  /* 0x000000ff19207210 */ /* 0x000fc800007e24ff */
[----:B------:R-:W-:-:S04]  /*2fd60*/  IADD3 R63, P0, P1, R23, R32, R63 ;  /* 0x00000020173f7210 */ /* 0x000fc8000791e03f */
[----:B------:R-:W-:-:S04]  /*2fd70*/  IADD3.X R27, PT, PT, R24, RZ, RZ, P0, P1 ;  /* 0x000000ff181b7210 */ /* 0x000fc800007e24ff */
[----:B---3--:R-:W-:-:S04]  /*2fd80*/  IADD3 R62, P0, P1, R15, R27, R62 ;  /* 0x0000001b0f3e7210 */ /* 0x008fc8000791e03e */
[----:B------:R-:W-:-:S04]  /*2fd90*/  IADD3.X R27, PT, PT, R40, RZ, RZ, P0, P1 ;  /* 0x000000ff281b7210 */ /* 0x000fc800007e24ff */
[----:B------:R-:W-:-:S07]  /*2fda0*/  IADD3 R29, PT, PT, R29, R28, R27 ;  /* 0x0000001c1d1d7210 */ /* 0x000fce0007ffe01b */
.L_x_412:
[----:B------:R-:W-:Y:S05]  /*2fdb0*/  BSYNC.RECONVERGENT B4 ;  /* 0x0000000000047941 */ /* 0x000fea0003800200 */
.L_x_411:
        /* <DEDUP_REMOVED lines=29> */
[----:B0-----:R-:W-:-:S04]  /*2ff90*/  IADD3 R30, PT, PT, R30, UR4, RZ ;  /* 0x000000041e1e7c10 */ /* 0x001fc8000fffe0ff */
        /* <DEDUP_REMOVED lines=15> */
.L_x_414:
[----:B------:R-:W-:Y:S05]  /*30090*/  BSYNC.RECONVERGENT B4 ;  /* 0x0000000000047941 */ /* 0x000fea0003800200 */
.L_x_413:
        /* <DEDUP_REMOVED lines=45> */
.L_x_416:
[----:B------:R-:W-:Y:S05]  /*30370*/  BSYNC.RECONVERGENT B4 ;  /* 0x0000000000047941 */ /* 0x000fea0003800200 */
.L_x_415:
        /* <DEDUP_REMOVED lines=45> */
.L_x_418:
[----:B------:R-:W-:Y:S05]  /*30650*/  BSYNC.RECONVERGENT B4 ;  /* 0x0000000000047941 */ /* 0x000fea0003800200 */
.L_x_417:
        /* <DEDUP_REMOVED lines=13> */
[----:B------:R-:W-:Y:S01]  /*30730*/  UMOV UR9, URZ ;  /* 0x000000ff00097c82 */ /* 0x000fe20008000000 */
[----:B------:R-:W-:Y:S01]  /*30740*/  UMOV UR16, URZ ;  /* 0x000000ff00107c82 */ /* 0x000fe20008000000 */
[----:B------:R-:W-:Y:S01]  /*30750*/  IADD3 R36, PT, PT, R39, UR4, RZ ;  /* 0x0000000427247c10 */ /* 0x000fe2000fffe0ff */
[----:B------:R-:W-:Y:S01]  /*30760*/  IMAD.MOV.U32 R39, RZ, RZ, RZ ;  /* 0x000000ffff277224 */ /* 0x000fe200078e00ff */
[----:B------:R-:W-:Y:S01]  /*30770*/  UMOV UR17, URZ ;  /* 0x000000ff00117c82 */ /* 0x000fe20008000000 */
[----:B------:R-:W-:Y:S01]  /*30780*/  BSSY.RECONVERGENT B4, `(.L_x_419) ;  /* 0x0000189000047945 */ /* 0x000fe20003800200 */
        /* <DEDUP_REMOVED lines=47> */
[----:B------:R-:W-:-:S03]  /*30a80*/  IADD3.X R23, PT, PT, RZ, RZ, RZ, P0, !PT ;  /* 0x000000ffff177210 */ /* 0x000fc600007fe4ff */
        /* <DEDUP_REMOVED lines=11> */
[----:B------:R-:W-:Y:S01]  /*30b40*/  IMAD.MOV.U32 R18, RZ, RZ, R22 ;  /* 0x000000ffff127224 */ /* 0x000fe200078e0016 */
[----:B------:R-:W-:Y:S01]  /*30b50*/  IADD3 R24, P1, PT, R23, R24, RZ ;  /* 0x0000001817187210 */ /* 0x000fe20007f3e0ff */
[----:B------:R-:W-:Y:S01]  /*30b60*/  IMAD.WIDE.U32 R36, R73, R19, R36 ;  /* 0x0000001349247225 */ /* 0x000fe200078e0024 */
[----:B------:R-:W-:-:S03]  /*30b70*/  IADD3 R23, PT, PT, R25, UR8, RZ ;  /* 0x0000000819177c10 */ /* 0x000fc6000fffe0ff */
        /* <DEDUP_REMOVED lines=23> */
[----:B------:R-:W-:-:S04]  /*30cf0*/  IMAD.WIDE.U32 R22, R41, R46, R22 ;  /* 0x0000002e29167225 */ /* 0x000fc800078e0016 */
[----:B------:R-:W-:Y:S02]  /*30d00*/  VIADD R21, R25, UR6 ;  /* 0x0000000619157c36 */ /* 0x000fe40008000000 */
[----:B------:R-:W-:Y:S01]  /*30d10*/  IMAD.X R37, RZ, RZ, RZ, P0 ;  /* 0x000000ffff257224 */ /* 0x000fe200000e06ff */
[----:B------:R-:W-:Y:S01]  /*30d20*/  IADD3 R24, P0, PT, R19, R24, RZ ;  /* 0x0000001813187210 */ /* 0x000fe20007f1e0ff */
[----:B------:R-:W-:Y:S01]  /*30d30*/  VIADD R23, R23, UR8 ;  /* 0x0000000817177c36 */ /* 0x000fe20008000000 */
        /* <DEDUP_REMOVED lines=25> */
[----:B------:R-:W-:-:S04]  /*30ed0*/  IMAD.WIDE.U32 R22, R50, R83, R22 ;  /* 0x0000005332167225 */ /* 0x000fc800078e0016 */
[----:B------:R-:W-:Y:S02]  /*30ee0*/  VIADD R19, R25, UR4 ;  /* 0x0000000419137c36 */ /* 0x000fe40008000000 */
[----:B------:R-:W-:Y:S02]  /*30ef0*/  HFMA2 R25, -RZ, RZ, 0, 0 ;  /* 0x00000000ff197431 */ /* 0x000fe400000001ff */
[----:B------:R-:W-:Y:S01]  /*30f00*/  IMAD.WIDE.U32 R32, R47, R46, R32 ;  /* 0x0000002e2f207225 */ /* 0x000fe200078e0020 */
[----:B------:R-:W-:-:S03]  /*30f10*/  IADD3 R22, P1, PT, R19, R22, RZ ;  /* 0x0000001613167210 */ /* 0x000fc60007f3e0ff */
[----:B------:R-:W-:Y:S02]  /*30f20*/  VIADD R23, R23, UR6 ;  /* 0x0000000617177c36 */ /* 0x000fe40008000000 */
[----:B------:R-:W-:Y:S02]  /*30f30*/  IMAD.X R37, RZ, RZ, RZ, P0 ;  /* 0x000000ffff257224 */ /* 0x000fe400000e06ff */
[----:B------:R-:W-:Y:S01]  /*30f40*/  VIADD R89, R33, UR8 ;  /* 0x0000000821597c36 */ /* 0x000fe20008000000 */
[----:B------:R-:W-:Y:S01]  /*30f50*/  IADD3 R32, P0, PT, R23, R32, RZ ;  /* 0x0000002017207210 */ /* 0x000fe20007f1e0ff */
[----:B------:R-:W-:-:S04]  /*30f60*/  IMAD.WIDE.U32 R36, R73, R41, R36 ;  /* 0x0000002949247225 */ /* 0x000fc800078e0024 */
        /* <DEDUP_REMOVED lines=8> */
[----:B------:R-:W-:Y:S01]  /*30ff0*/  IMAD.X R89, RZ, RZ, RZ, P0 ;  /* 0x000000ffff597224 */ /* 0x000fe200000e06ff */
[----:B------:R-:W-:Y:S01]  /*31000*/  IADD3 R19, PT, PT, R33, UR7, RZ ;  /* 0x0000000721137c10 */ /* 0x000fe2000fffe0ff */
[----:B------:R-:W-:Y:S02]  /*31010*/  VIADD R23, R23, UR5 ;  /* 0x0000000517177c36 */ /* 0x000fe40008000000 */
        /* <DEDUP_REMOVED lines=9> */
[----:B------:R-:W-:-:S04]  /*310b0*/  IMAD.WIDE.U32 R32, R58, R83, R32 ;  /* 0x000000533a207225 */ /* 0x000fc800078e0020 */
[----:B------:R-:W-:Y:S02]  /*310c0*/  VIADD R19, R23, UR4 ;  /* 0x0000000417137c36 */ /* 0x000fe40008000000 */
[----:B------:R-:W-:Y:S02]  /*310d0*/  IMAD.X R37, RZ, RZ, RZ, P1 ;  /* 0x000000ffff257224 */ /* 0x000fe400008e06ff */
[----:B------:R-:W-:Y:S01]  /*310e0*/  VIADD R33, R33, UR6 ;  /* 0x0000000621217c36 */ /* 0x000fe20008000000 */
[----:B------:R-:W-:Y:S01]  /*310f0*/  IADD3 R32, P2, PT, R19, R32, RZ ;  /* 0x0000002013207210 */ /* 0x000fe20007f5e0ff */
[----:B------:R-:W-:Y:S02]  /*31100*/  IMAD.X R89, RZ, RZ, RZ, P0 ;  /* 0x000000ffff597224 */ /* 0x000fe400000e06ff */
[----:B------:R-:W-:-:S04]  /*31110*/  IMAD.WIDE.U32 R36, R50, R46, R36 ;  /* 0x0000002e32247225 */ /* 0x000fc800078e0024 */
[----:B------:R-:W-:Y:S01]  /*31120*/  IMAD.WIDE.U32 R88, R73, R47, R88 ;  /* 0x0000002f49587225 */ /* 0x000fe200078e0058 */
[----:B------:R-:W-:Y:S02]  /*31130*/  IADD3 R36, P1, PT, R33, R36, RZ ;  /* 0x0000002421247210 */ /* 0x000fe40007f3e0ff */
[----:B------:R-:W-:Y:S01]  /*31140*/  IADD3 R37, PT, PT, R37, UR8, RZ ;  /* 0x0000000825257c10 */ /* 0x000fe2000fffe0ff */
        /* <DEDUP_REMOVED lines=16> */
[----:B------:R-:W-:Y:S01]  /*31250*/  IADD3 R88, P0, PT, R37, R90, RZ ;  /* 0x0000005a25587210 */ /* 0x000fe20007f1e0ff */
[----:B------:R-:W0:Y:S02]  /*31260*/  LDC R45, c[0x3][0x8] ;  /* 0x00c00200ff2d7b82 */ /* 0x000e240000000800 */
[----:B------:R-:W-:Y:S02]  /*31270*/  VIADD R90, R91, UR9 ;  /* 0x000000095b5a7c36 */ /* 0x000fe40008000000 */
[----:B------:R-:W-:-:S02]  /*31280*/  IMAD.X R37, RZ, RZ, RZ, P1 ;  /* 0x000000ffff257224 */ /* 0x000fc400008e06ff */
        /* <DEDUP_REMOVED lines=10> */
[----:B------:R-:W-:-:S04]  /*31330*/  IMAD.WIDE.U32 R90, R73, R50, R90 ;  /* 0x00000032495a7225 */ /* 0x000fc800078e005a */
[----:B------:R-:W-:Y:S01]  /*31340*/  IMAD.X R37, RZ, RZ, RZ, P1 ;  /* 0x000000ffff257224 */ /* 0x000fe200008e06ff */
[----:B------:R-:W-:Y:S01]  /*31350*/  IADD3 R48, PT, PT, R91, UR16, RZ ;  /* 0x000000105b307c10 */ /* 0x000fe2000fffe0ff */
        /* <DEDUP_REMOVED lines=8> */
[----:B------:R-:W-:-:S04]  /*313e0*/  IMAD.WIDE.U32 R86, R32, 0x3d1, RZ ;  /* 0x000003d120567825 */ /* 0x000fc800078e00ff */
[----:B------:R-:W-:Y:S02]  /*313f0*/  VIADD R89, R89, UR7 ;  /* 0x0000000759597c36 */ /* 0x000fe40008000000 */
[----:B------:R-:W-:Y:S01]  /*31400*/  IMAD.IADD R19, R42, 0x1, R86 ;  /* 0x000000012a137824 */ /* 0x000fe200078e0256 */
[----:B------:R-:W-:Y:S01]  /*31410*/  IADD3 R86, PT, PT, R87, UR4, RZ ;  /* 0x0000000457567c10 */ /* 0x000fe2000fffe0ff */
[----:B------:R-:W-:Y:S01]  /*31420*/  VIADD R43, R93, UR9 ;  /* 0x000000095d2b7c36 */ /* 0x000fe20008000000 */
[----:B------:R-:W-:Y:S01]  /*31430*/  IADD3 R90, P2, PT, R89, R92, RZ ;  /* 0x0000005c595a7210 */ /* 0x000fe20007f5e0ff */
[----:B------:R-:W-:Y:S01]  /*31440*/  IMAD.X R89, RZ, RZ, RZ, P0 ;  /* 0x000000ffff597224 */ /* 0x000fe200000e06ff */
[----:B------:R-:W-:Y:S01]  /*31450*/  ISETP.GE.U32.AND P0, PT, R19, R42, PT ;  /* 0x0000002a1300720c */ /* 0x000fe20003f06070 */
[----:B------:R-:W-:Y:S01]  /*31460*/  IMAD.MOV.U32 R87, RZ, RZ, RZ ;  /* 0x000000ffff577224 */ /* 0x000fe200078e00ff */
[----:B------:R-:W-:Y:S01]  /*31470*/  IADD3 R42, P1, PT, R43, R48, RZ ;  /* 0x000000302b2a7210 */ /* 0x000fe20007f3e0ff */
[----:B------:R-:W-:Y:S01]  /*31480*/  IMAD.X R91, RZ, RZ, RZ, P2 ;  /* 0x000000ffff5b7224 */ /* 0x000fe200010e06ff */
[----:B------:R-:W-:Y:S01]  /*31490*/  SEL R21, RZ, 0x1, P0 ;  /* 0x00000001ff157807 */ /* 0x000fe20000000000 */
[----:B------:R-:W-:-:S04]  /*314a0*/  IMAD.WIDE.U32 R88, R59, R83, R88 ;  /* 0x000000533b587225 */ /* 0x000fc800078e0058 */
[----:B------:R-:W-:Y:S02]  /*314b0*/  IMAD.X R43, RZ, RZ, RZ, P1 ;  /* 0x000000ffff2b7224 */ /* 0x000fe400008e06ff */
[----:B------:R-:W-:-:S04]  /*314c0*/  IMAD.WIDE.U32 R90, R60, R46, R90 ;  /* 0x0000002e3c5a7225 */ /* 0x000fc800078e005a */
[----:B------:R-:W-:Y:S02]  /*314d0*/  VIADD R83, R89, UR6 ;  /* 0x0000000659537c36 */ /* 0x000fe40008000000 */
[----:B------:R-:W-:-:S03]  /*314e0*/  IMAD.WIDE.U32 R42, R73, R58, R42 ;  /* 0x0000003a492a7225 */ /* 0x000fc600078e002a */
[----:B------:R-:W-:Y:S01]  /*314f0*/  IADD3 R82, P1, PT, R83, R90, RZ ;  /* 0x0000005a53527210 */ /* 0x000fe20007f3e0ff */
[----:B------:R-:W-:Y:S01]  /*31500*/  VIADD R91, R91, UR8 ;  /* 0x000000085b5b7c36 */ /* 0x000fe20008000000 */
[----:B------:R-:W-:Y:S01]  /*31510*/  IADD3 R33, PT, PT, R43, UR17, RZ ;  /* 0x000000112b217c10 */ /* 0x000fe2000fffe0ff */
[----:B------:R-:W-:Y:S01]  /*31520*/  IMAD.WIDE.U32 R86, R36, 0x3d1, R86 ;  /* 0x000003d124567825 */ /* 0x000fe200078e0056 */
[----:B------:R-:W1:Y:S02]  /*31530*/  LDC R43, c[0x3][0x10] ;  /* 0x00c00400ff2b7b82 */ /* 0x000e640000000800 */
[----:B------:R-:W-:Y:S01]  /*31540*/  IADD3 R90, P0, PT, R91, R42, RZ ;  /* 0x0000002a5b5a7210 */ /* 0x000fe20007f1e0ff */
[----:B------:R-:W-:Y:S01]  /*31550*/  IMAD.X R83, RZ, RZ, RZ, P1 ;  /* 0x000000ffff537224 */ /* 0x000fe200008e06ff */
[----:B------:R-:W-:Y:S01]  /*31560*/  IADD3 R38, P3, P4, R86, R38, R21 ;  /* 0x0000002656267210 */ /* 0x000fe20007c7e015 */
[----:B------:R-:W-:Y:S02]  /*31570*/  VIADD R86, R87, UR4 ;  /* 0x0000000457567c36 */ /* 0x000fe40008000000 */
[----:B------:R-:W-:Y:S01]  /*31580*/  IMAD.X R91, RZ, RZ, RZ, P0 ;  /* 0x000000ffff5b7224 */ /* 0x000fe200000e06ff */
[----:B------:R-:W4:Y:S01]  /*31590*/  LDC R42, c[0x3][0x14] ;  /* 0x00c00500ff2a7b82 */ /* 0x000f220000000800 */
[----:B------:R-:W-:-:S04]  /*315a0*/  IMAD.WIDE.U32 R82, R59, R85, R82 ;  /* 0x000000553b527225 */ /* 0x000fc800078e0052 */
[----:B------:R-:W-:-:S04]  /*315b0*/  IMAD.WIDE.U32 R90, R60, R44, R90 ;  /* 0x0000002c3c5a7225 */ /* 0x000fc800078e005a */
[----:B------:R-:W-:Y:S02]  /*315c0*/  VIADD R23, R83, UR7 ;  /* 0x0000000753177c36 */ /* 0x000fe40008000000 */
[----:B------:R-:W-:Y:S02]  /*315d0*/  IMAD.IADD R21, R38, 0x1, R32 ;  /* 0x0000000126157824 */ /* 0x000fe400078e0220 */
[----:B------:R-:W-:Y:S01]  /*315e0*/  VIADD R32, R91, UR9 ;  /* 0x000000095b207c36 */ /* 0x000fe20008000000 */
[----:B------:R-:W-:Y:S01]  /*315f0*/  IADD3 R90, P2, PT, R23, R90, RZ ;  /* 0x0000005a175a7210 */ /* 0x000fe20007f5e0ff */
[----:B------:R-:W-:Y:S01]  /*31600*/  IMAD.MOV.U32 R87, RZ, RZ, RZ ;  /* 0x000000ffff577224 */ /* 0x000fe200078e00ff */
[----:B------:R-:W-:Y:S01]  /*31610*/  IADD3.X R23, PT, PT, RZ, RZ, RZ, P3, P4 ;  /* 0x000000ffff177210 */ /* 0x000fe20001fe84ff */
[----:B------:R-:W-:Y:S01]  /*31620*/  IMAD.MOV.U32 R27, RZ, RZ, RZ ;  /* 0x000000ffff1b7224 */ /* 0x000fe200078e00ff */
[----:B------:R-:W-:Y:S01]  /*31630*/  IADD3 R32, P1, PT, R32, R33, RZ ;  /* 0x0000002120207210 */ /* 0x000fe20007f3e0ff */
[----:B------:R-:W-:Y:S01]  /*31640*/  IMAD.X R91, RZ, RZ, RZ, P2 ;  /* 0x000000ffff5b7224 */ /* 0x000fe200010e06ff */
[----:B------:R-:W-:Y:S01]  /*31650*/  ISETP.GE.U32.AND P0, PT, R21, R38, PT ;  /* 0x000000261500720c */ /* 0x000fe20003f06070 */
[----:B------:R-:W-:-:S04]  /*31660*/  IMAD.WIDE.U32 R86, R88, 0x3d1, R86 ;  /* 0x000003d158567825 */ /* 0x000fc800078e0056 */
[----:B------:R-:W-:Y:S01]  /*31670*/  IMAD.X R33, RZ, RZ, RZ, P1 ;  /* 0x000000ffff217224 */ /* 0x000fe200008e06ff */
[----:B------:R-:W-:Y:S01]  /*31680*/  IADD3 R34, P1, P2, R86, R23, R34 ;  /* 0x0000001756227210 */ /* 0x000fe20007a3e022 */
[----:B------:R-:W-:Y:S01]  /*31690*/  IMAD.WIDE.U32 R90, R59, R46, R90 ;  /* 0x0000002e3b5a7225 */ /* 0x000fe200078e005a */
[----:B------:R-:W-:Y:S02]  /*316a0*/  SEL R23, RZ, 0x1, P0 ;  /* 0x00000001ff177807 */ /* 0x000fe40000000000 */
[----:B------:R-:W-:Y:S02]  /*316b0*/  CS2R R46, SRZ ;  /* 0x00000000002e7805 */ /* 0x000fe4000001ff00 */
[----:B------:R-:W-:Y:S01]  /*316c0*/  IADD3.X R25, PT, PT, RZ, RZ, RZ, P1, P2 ;  /* 0x000000ffff197210 */ /* 0x000fe20000fe44ff */
[----:B------:R-:W-:Y:S01]  /*316d0*/  VIADD R86, R87, UR4 ;  /* 0x0000000457567c36 */ /* 0x000fe20008000000 */
[----:B------:R-:W-:Y:S01]  /*316e0*/  MOV R87, RZ ;  /* 0x000000ff00577202 */ /* 0x000fe20000000f00 */
[----:B------:R-:W-:Y:S01]  /*316f0*/  IMAD.WIDE.U32 R32, R73, R60, R32 ;  /* 0x0000003c49207225 */ /* 0x000fe200078e0020 */
[----:B------:R-:W-:-:S03]  /*31700*/  IADD3 R36, P1, P4, R36, R34, R23 ;  /* 0x0000002224247210 */ /* 0x000fc60007c3e017 */
[----:B------:R-:W-:Y:S01]  /*31710*/  VIADD R35, R91, UR8 ;  /* 0x000000085b237c36 */ /* 0x000fe20008000000 */
[----:B------:R-:W-:Y:S01]  /*31720*/  IADD3.X R23, PT, PT, RZ, RZ, RZ, P1, P4 ;  /* 0x000000ffff177210 */ /* 0x000fe20000fe84ff */
[----:B------:R-:W-:-:S03]  /*31730*/  IMAD.WIDE.U32 R86, R82, 0x3d1, R86 ;  /* 0x000003d152567825 */ /* 0x000fc600078e0056 */
[----:B------:R-:W-:Y:S01]  /*31740*/  IADD3 R34, P0, PT, R35, R32, RZ ;  /* 0x0000002023227210 */ /* 0x000fe20007f1e0ff */
[----:B------:R-:W-:Y:S01]  /*31750*/  VIADD R33, R33, UR10 ;  /* 0x0000000a21217c36 */ /* 0x000fe20008000000 */
[----:B------:R-:W-:Y:S01]  /*31760*/  IADD3 R26, P2, P3, R86, R25, R26 ;  /* 0x00000019561a7210 */ /* 0x000fe20007b5e01a */
[----:B------:R-:W-:Y:S02]  /*31770*/  VIADD R86, R87, UR4 ;  /* 0x0000000457567c36 */ /* 0x000fe40008000000 */
[----:B------:R-:W-:Y:S01]  /*31780*/  IMAD.X R35, RZ, RZ, RZ, P0 ;  /* 0x000000ffff237224 */ /* 0x000fe200000e06ff */
[----:B------:R-:W-:Y:S01]  /*31790*/  IADD3 R88, P1, P0, R88, R23, R26 ;  /* 0x0000001758587210 */ /* 0x000fe2000783e01a */
[----:B------:R-:W-:Y:S01]  /*317a0*/  IMAD.MOV.U32 R87, RZ, RZ, RZ ;  /* 0x000000ffff577224 */ /* 0x000fe200078e00ff */
[----:B------:R-:W-:Y:S01]  /*317b0*/  IADD3.X R23, PT, PT, RZ, RZ, RZ, P2, P3 ;  /* 0x000000ffff177210 */ /* 0x000fe200017e64ff */
[----:B------:R-:W-:Y:S02]  /*317c0*/  IMAD.WIDE.U32 R34, R59, R44, R34 ;  /* 0x0000002c3b227225 */ /* 0x000fe400078e0022 */
[----:B------:R-:W0:Y:S02]  /*317d0*/  LDC R44, c[0x3][0x4] ;  /* 0x00c00100ff2c7b82 */ /* 0x000e240000000800 */
[----:B------:R-:W-:-:S04]  /*317e0*/  IMAD.WIDE.U32 R86, R90, 0x3d1, R86 ;  /* 0x000003d15a567825 */ /* 0x000fc800078e0056 */
[----:B------:R-:W-:Y:S01]  /*317f0*/  VIADD R32, R35, UR9 ;  /* 0x0000000923207c36 */ /* 0x000fe20008000000 */
[----:B------:R-:W-:Y:S01]  /*31800*/  IADD3 R26, PT, PT, R87, UR4, RZ ;  /* 0x00000004571a7c10 */ /* 0x000fe2000fffe0ff */
[----:B------:R-:W-:Y:S01]  /*31810*/  IMAD.MOV.U32 R50, RZ, RZ, R31 ;  /* 0x000000ffff327224 */ /* 0x000fe200078e001f */
        /* <DEDUP_REMOVED lines=12> */
[----:B------:R-:W-:Y:S01]  /*318e0*/  VIADD R26, R27, UR4 ;  /* 0x000000041b1a7c36 */ /* 0x000fe20008000000 */
[----:B------:R-:W-:Y:S01]  /*318f0*/  IADD3 R90, P2, P3, R90, R23, R20 ;  /* 0x000000175a5a7210 */ /* 0x000fe20007b5e014 */
[----:B------:R-:W-:Y:S01]  /*31900*/  IMAD.MOV.U32 R27, RZ, RZ, RZ ;  /* 0x000000ffff1b7224 */ /* 0x000fe200078e00ff */
[----:B------:R-:W-:Y:S02]  /*31910*/  IADD3.X R23, PT, PT, RZ, RZ, RZ, P0, P1 ;  /* 0x000000ffff177210 */ /* 0x000fe400007e24ff */
        /* <DEDUP_REMOVED lines=9> */
[----:B------:R-:W-:-:S02]  /*319b0*/  IADD3 R18, P0, P1, R26, R25, R22 ;  /* 0x000000191a127210 */ /* 0x000fc4000791e016 */
        /* <DEDUP_REMOVED lines=19> */
[----:B------:R-:W-:Y:S02]  /*31af0*/  IMAD.X R19, RZ, RZ, RZ, P0 ;  /* 0x000000ffff137224 */ /* 0x000fe400000e06ff */
        /* <DEDUP_REMOVED lines=8> */
[----:B------:R-:W-:Y:S02]  /*31b80*/  IMAD.X R31, RZ, RZ, R18, P0 ;  /* 0x000000ffff1f7224 */ /* 0x000fe400000e0612 */
[----:B------:R-:W-:-:S03]  /*31b90*/  IMAD.MOV.U32 R80, RZ, RZ, R22 ;  /* 0x000000ffff507224 */ /* 0x000fc600078e0016 */
[----:B------:R-:W-:-:S13]  /*31ba0*/  ISETP.GE.U32.AND P0, PT, R31, R28, PT ;  /* 0x0000001c1f00720c */ /* 0x000fda0003f06070 */
[----:B01--4-:R-:W-:Y:S05]  /*31bb0*/  @!P0 BRA `(.L_x_420) ;  /* 0x0000000400148947 */ /* 0x013fea0003800000 */
[----:B------:R-:W0:Y:S01]  /*31bc0*/  LDC R28, c[0x3][0x1c] ;  /* 0x00c00700ff1c7b82 */ /* 0x000e220000000800 */
[----:B------:R-:W-:Y:S02]  /*31bd0*/  IMAD.MOV.U32 R19, RZ, RZ, R59 ;  /* 0x000000ffff137224 */ /* 0x000fe400078e003b */
[----:B------:R-:W-:-:S07]  /*31be0*/  IMAD.MOV.U32 R18, RZ, RZ, R60 ;  /* 0x000000ffff127224 */ /* 0x000fce00078e003c */
.L_x_423:
        /* <DEDUP_REMOVED lines=28> */
[----:B------:R-:W0:Y:S02]  /*31db0*/  LDCU UR4, c[0x3][URZ] ;  /* 0x00c00000ff0477ac */ /* 0x000e240008000800 */
[----:B0-----:R-:W-:-:S04]  /*31dc0*/  ISETP.LT.U32.AND P0, PT, R58, UR4, PT ;  /* 0x000000043a007c0c */ /* 0x001fc8000bf01070 */
[----:B------:R-:W-:-:S04]  /*31dd0*/  ISETP.GE.U32.AND P0, PT, R44, R19, P0 ;  /* 0x000000132c00720c */ /* 0x000fc80000706070 */
[----:B------:R-:W-:-:S13]  /*31de0*/  ISETP.GT.U32.OR P0, PT, R44, R19, P0 ;  /* 0x000000132c00720c */ /* 0x000fda0000704470 */
[----:B------:R-:W-:Y:S05]  /*31df0*/  @P0 BREAK.RELIABLE B5 ;  /* 0x0000000000050942 */ /* 0x000fea0003800100 */
[----:B------:R-:W-:Y:S05]  /*31e00*/  @P0 BRA `(.L_x_420) ;  /* 0x0000000000800947 */ /* 0x000fea0003800000 */
.L_x_422:
[----:B------:R-:W-:Y:S05]  /*31e10*/  BSYNC.RELIABLE B5 ;  /* 0x0000000000057941 */ /* 0x000fea0003800100 */
.L_x_421:
[----:B------:R-:W0:Y:S02]  /*31e20*/  LDCU UR4, c[0x3][URZ] ;  /* 0x00c00000ff0477ac */ /* 0x000e240008000800 */
[----:B0-----:R-:W-:-:S05]  /*31e30*/  IADD3 R58, P0, PT, R58, -UR4, RZ ;  /* 0x800000043a3a7c10 */ /* 0x001fca000ff1e0ff */
[----:B------:R-:W-:-:S05]  /*31e40*/  IMAD.X R18, RZ, RZ, -0x1, P0 ;  /* 0xffffffffff127424 */ /* 0x000fca00000e06ff */
        /* <DEDUP_REMOVED lines=8> */
[----:B--2---:R-:W-:-:S04]  /*31ed0*/  IADD3 R73, P0, P1, R73, -R18, -R16 ;  /* 0x8000001249497210 */ /* 0x004fc8000791e810 */
        /* <DEDUP_REMOVED lines=11> */
[----:B---3--:R-:W-:-:S04]  /*31f90*/  IADD3 R80, P0, P1, R80, -R18, -R15 ;  /* 0x8000001250507210 */ /* 0x008fc8000791e80f */
[----:B------:R-:W-:Y:S01]  /*31fa0*/  IADD3.X R18, PT, PT, RZ, -0x1, ~R40, P0, P1 ;  /* 0xffffffffff127810 */ /* 0x000fe200007e2c28 */
[----:B------:R-:W-:-:S03]  /*31fb0*/  IMAD.MOV.U32 R22, RZ, RZ, R80 ;  /* 0x000000ffff167224 */ /* 0x000fc600078e0050 */
[----:B------:R-:W-:-:S04]  /*31fc0*/  SHF.R.U32.HI R18, RZ, 0x1f, R18 ;  /* 0x0000001fff127819 */ /* 0x000fc80000011612 */
[----:B------:R-:W-:Y:S01]  /*31fd0*/  IADD3 R31, PT, PT, R31, -R28, -R18 ;  /* 0x8000001c1f1f7210 */ /* 0x000fe20007ffe812 */
[----:B------:R-:W-:-:S03]  /*31fe0*/  IMAD.MOV.U32 R18, RZ, RZ, R60 ;  /* 0x000000ffff127224 */ /* 0x000fc600078e003c */
[----:B------:R-:W-:-:S13]  /*31ff0*/  ISETP.GE.U32.AND P0, PT, R31, R28, PT ;  /* 0x0000001c1f00720c */ /* 0x000fda0003f06070 */
[----:B------:R-:W-:Y:S05]  /*32000*/  @P0 BRA `(.L_x_423) ;  /* 0xfffffff800f80947 */ /* 0x000fea000383ffff */
.L_x_420:
[----:B------:R-:W-:Y:S05]  /*32010*/  BSYNC.RECONVERGENT B4 ;  /* 0x0000000000047941 */ /* 0x000fea0003800200 */
.L_x_419:
        /* <DEDUP_REMOVED lines=13> */
[----:B------:R-:W-:Y:S01]  /*320f0*/  BSSY.RECONVERGENT B4, `(.L_x_424) ;  /* 0x0000183000047945 */ /* 0x000fe20003800200 */
        /* <DEDUP_REMOVED lines=39> */
[----:B------:R-:W-:Y:S02]  /*32370*/  VIADD R18, R19, UR9 ;  /* 0x0000000913127c36 */ /* 0x000fe40008000000 */
[----:B------:R-:W-:-:S04]  /*32380*/  IMAD.WIDE.U32 R26, R75, R55, R26 ;  /* 0x000000374b1a7225 */ /* 0x000fc800078e001a */
[----:B------:R-:W-:Y:S01]  /*32390*/  VIADD R19, R25, UR4 ;  /* 0x0000000419137c36 */ /* 0x000fe20008000000 */
[----:B------:R-:W-:Y:S01]  /*323a0*/  MOV R25, RZ ;  /* 0x000000ff00197202 */ /* 0x000fe20000000f00 */
[----:B------:R-:W-:-:S03]  /*323b0*/  IMAD.WIDE.U32 R34, R74, R53, R34 ;  /* 0x000000354a227225 */ /* 0x000fc600078e0022 */
[----:B------:R-:W-:Y:S01]  /*323c0*/  IADD3 R26, P0, PT, R19, R26, RZ ;  /* 0x0000001a131a7210 */ /* 0x000fe20007f1e0ff */
[----:B------:R-:W-:Y:S02]  /*323d0*/  VIADD R37, R27, UR6 ;  /* 0x000000061b257c36 */ /* 0x000fe40008000000 */
[----:B------:R-:W-:Y:S02]  /*323e0*/  IMAD.MOV.U32 R19, RZ, RZ, RZ ;  /* 0x000000ffff137224 */ /* 0x000fe400078e00ff */
        /* <DEDUP_REMOVED lines=8> */
[----:B------:R-:W-:-:S04]  /*32470*/  IMAD.WIDE.U32 R36, R75, R54, R36 ;  /* 0x000000364b247225 */ /* 0x000fc800078e0024 */
[----:B------:R-:W-:Y:S02]  /*32480*/  VIADD R21, R27, UR5 ;  /* 0x000000051b157c36 */ /* 0x000fe40008000000 */
[----:B------:R-:W-:Y:S02]  /*32490*/  IMAD.X R35, RZ, RZ, RZ, P0 ;  /* 0x000000ffff237224 */ /* 0x000fe400000e06ff */
[----:B------:R-:W-:Y:S01]  /*324a0*/  IMAD.MOV.U32 R19, RZ, RZ, RZ ;  /* 0x000000ffff137224 */ /* 0x000fe200078e00ff */
[----:B------:R-:W-:Y:S01]  /*324b0*/  IADD3 R36, P0, PT, R21, R36, RZ ;  /* 0x0000002415247210 */ /* 0x000fe20007f1e0ff */
[----:B------:R-:W-:-:S04]  /*324c0*/  IMAD.WIDE.U32 R34, R74, R52, R34 ;  /* 0x000000344a227225 */ /* 0x000fc800078e0022 */
[----:B------:R-:W-:Y:S01]  /*324d0*/  VIADD R21, R37, UR7 ;  /* 0x0000000725157c36 */ /* 0x000fe20008000000 */
[----:B------:R-:W-:Y:S01]  /*324e0*/  IADD3.X R37, PT, PT, RZ, RZ, RZ, P0, !PT ;  /* 0x000000ffff257210 */ /* 0x000fe200007fe4ff */
[----:B------:R-:W-:-:S03]  /*324f0*/  IMAD.WIDE.U32 R18, R49, R72, R18 ;  /* 0x0000004831127225 */ /* 0x000fc600078e0012 */
[----:B------:R-:W-:Y:S01]  /*32500*/  IADD3 R34, P1, PT, R21, R34, RZ ;  /* 0x0000002215227210 */ /* 0x000fe20007f3e0ff */
[----:B------:R-:W-:Y:S02]  /*32510*/  VIADD R39, R35, UR9 ;  /* 0x0000000923277c36 */ /* 0x000fe40008000000 */
[----:B------:R-:W-:Y:S02]  /*32520*/  IMAD.MOV.U32 R27, RZ, RZ, RZ ;  /* 0x000000ffff1b7224 */ /* 0x000fe400078e00ff */
[----:B------:R-:W-:Y:S01]  /*32530*/  IMAD.WIDE.U32 R36, R76, R55, R36 ;  /* 0x000000374c247225 */ /* 0x000fe200078e0024 */
[----:B------:R-:W-:-:S03]  /*32540*/  IADD3 R38, P0, PT, R39, R18, RZ ;  /* 0x0000001227267210 */ /* 0x000fc60007f1e0ff */
        /* <DEDUP_REMOVED lines=8> */
[----:B------:R-:W-:Y:S02]  /*325d0*/  IADD3 R34, P0, PT, R23, R34, RZ ;  /* 0x0000002217227210 */ /* 0x000fe40007f1e0ff */
[----:B------:R-:W-:Y:S01]  /*325e0*/  IADD3 R35, PT, PT, R35, UR8, RZ ;  /* 0x0000000823237c10 */ /* 0x000fe2000fffe0ff */
[----:B------:R-:W-:Y:S02]  /*325f0*/  VIADD R37, R19, UR11 ;  /* 0x0000000b13257c36 */ /* 0x000fe40008000000 */
[----:B------:R-:W-:Y:S01]  /*32600*/  IMAD.X R19, RZ, RZ, RZ, P1 ;  /* 0x000000ffff137224 */ /* 0x000fe200008e06ff */
[----:B------:R-:W-:Y:S01]  /*32610*/  IADD3 R38, P1, PT, R35, R38, RZ ;  /* 0x0000002623267210 */ /* 0x000fe20007f3e0ff */
[----:B------:R-:W-:Y:S02]  /*32620*/  VIADD R36, R39, UR10 ;  /* 0x0000000a27247c36 */ /* 0x000fe40008000000 */
[----:B------:R-:W-:-:S02]  /*32630*/  IMAD.X R35, RZ, RZ, RZ, P0 ;  /* 0x000000ffff237224 */ /* 0x000fc400000e06ff */
[----:B------:R-:W-:Y:S01]  /*32640*/  IMAD.WIDE.U32 R18, R77, R57, R18 ;  /* 0x000000394d127225 */ /* 0x000fe200078e0012 */
[----:B------:R-:W-:-:S03]  /*32650*/  IADD3 R36, P0, PT, R36, R37, RZ ;  /* 0x0000002524247210 */ /* 0x000fc60007f1e0ff */
[----:B------:R-:W-:Y:S02]  /*32660*/  IMAD.X R39, RZ, RZ, RZ, P1 ;  /* 0x000000ffff277224 */ /* 0x000fe400008e06ff */
        /* <DEDUP_REMOVED lines=9> */
[----:B------:R-:W-:Y:S02]  /*32700*/  IMAD.MOV.U32 R19, RZ, RZ, RZ ;  /* 0x000000ffff137224 */ /* 0x000fe400078e00ff */
[----:B------:R-:W-:Y:S02]  /*32710*/  IMAD.X R35, RZ, RZ, RZ, P1 ;  /* 0x000000ffff237224 */ /* 0x000fe400008e06ff */
[----:B------:R-:W-:-:S04]  /*32720*/  IMAD.WIDE.U32 R18, R78, R56, R18 ;  /* 0x000000384e127225 */ /* 0x000fc800078e0012 */
[----:B------:R-:W-:Y:S01]  /*32730*/  IMAD.X R39, RZ, RZ, RZ, P0 ;  /* 0x000000ffff277224 */ /* 0x000fe200000e06ff */
[----:B------:R-:W-:Y:S01]  /*32740*/  IADD3 R84, P0, PT, R85, R36, RZ ;  /* 0x0000002455547210 */ /* 0x000fe20007f1e0ff */
        /* <DEDUP_REMOVED lines=14> */
[----:B------:R-:W-:-:S04]  /*32830*/  IMAD.WIDE.U32 R34, R78, R57, R34 ;  /* 0x000000394e227225 */ /* 0x000fc800078e0022 */
[----:B------:R-:W-:Y:S01]  /*32840*/  IMAD.X R39, RZ, RZ, RZ, P0 ;  /* 0x000000ffff277224 */ /* 0x000fe200000e06ff */
[----:B------:R-:W-:Y:S01]  /*32850*/  IADD3 R84, P0, PT, R84, R19, RZ ;  /* 0x0000001354547210 */ /* 0x000fe20007f1e0ff */
[----:B------:R-:W-:Y:S01]  /*32860*/  IMAD.WIDE.U32 R36, R77, R54, R36 ;  /* 0x000000364d247225 */ /* 0x000fe200078e0024 */
[----:B------:R-:W-:-:S03]  /*32870*/  IADD3 R19, PT, PT, R35, UR5, RZ ;  /* 0x0000000523137c10 */ /* 0x000fc6000fffe0ff */
        /* <DEDUP_REMOVED lines=26> */
[----:B------:R-:W-:-:S03]  /*32a20*/  IMAD.WIDE.U32 R36, R79, R57, R36 ;  /* 0x000000394f247225 */ /* 0x000fc600078e0024 */
[----:B------:R-:W-:Y:S01]  /*32a30*/  IADD3 R84, P0, PT, R75, R84, RZ ;  /* 0x000000544b547210 */ /* 0x000fe20007f1e0ff */
[----:B------:R-:W-:-:S04]  /*32a40*/  IMAD.WIDE.U32 R38, R78, R54, R38 ;  /* 0x000000364e267225 */ /* 0x000fc800078e0026 */
[----:B------:R-:W-:Y:S02]  /*32a50*/  VIADD R19, R37, UR5 ;  /* 0x0000000525137c36 */ /* 0x000fe40008000000 */
[----:B------:R-:W-:Y:S02]  /*32a60*/  IMAD.X R75, RZ, RZ, RZ, P1 ;  /* 0x000000ffff4b7224 */ /* 0x000fe400008e06ff */
[----:B------:R-:W-:Y:S01]  /*32a70*/  IMAD.X R85, RZ, RZ, RZ, P0 ;  /* 0x000000ffff557224 */ /* 0x000fe200000e06ff */
[----:B------:R-:W-:Y:S01]  /*32a80*/  IADD3 R38, P0, PT, R19, R38, RZ ;  /* 0x0000002613267210 */ /* 0x000fe20007f1e0ff */
[----:B------:R-:W-:-:S04]  /*32a90*/  IMAD.WIDE.U32 R74, R77, R52, R74 ;  /* 0x000000344d4a7225 */ /* 0x000fc800078e004a */
[----:B------:R-:W-:Y:S01]  /*32aa0*/  VIADD R19, R39, UR7 ;  /* 0x0000000727137c36 */ /* 0x000fe20008000000 */
[----:B------:R-:W-:Y:S01]  /*32ab0*/  IADD3 R75, PT, PT, R75, UR9, RZ ;  /* 0x000000094b4b7c10 */ /* 0x000fe2000fffe0ff */
[----:B------:R-:W-:Y:S02]  /*32ac0*/  IMAD.MOV.U32 R37, RZ, RZ, RZ ;  /* 0x000000ffff257224 */ /* 0x000fe400078e00ff */
[----:B------:R-:W-:Y:S01]  /*32ad0*/  IMAD.WIDE.U32 R84, R49, R76, R84 ;  /* 0x0000004c31547225 */ /* 0x000fe200078e0054 */
[----:B------:R-:W-:-:S03]  /*32ae0*/  IADD3 R74, P1, PT, R19, R74, RZ ;  /* 0x0000004a134a7210 */ /* 0x000fc60007f3e0ff */
[----:B------:R-:W-:Y:S01]  /*32af0*/  IMAD.X R39, RZ, RZ, RZ, P0 ;  /* 0x000000ffff277224 */ /* 0x000fe200000e06ff */
[----:B------:R-:W-:Y:S01]  /*32b00*/  IADD3 R86, P0, PT, R75, R84, RZ ;  /* 0x000000544b567210 */ /* 0x000fe20007f1e0ff */
[----:B------:R-:W-:Y:S01]  /*32b10*/  IMAD.WIDE.U32 R36, R81, R56, R36 ;  /* 0x0000003851247225 */ /* 0x000fe200078e0024 */
[----:B------:R-:W-:-:S03]  /*32b20*/  IADD3 R85, PT, PT, R85, UR4, RZ ;  /* 0x0000000455557c10 */ /* 0x000fc6000fffe0ff */
[----:B------:R-:W-:-:S04]  /*32b30*/  IMAD.WIDE.U32 R38, R79, R55, R38 ;  /* 0x000000374f267225 */ /* 0x000fc800078e0026 */
[----:B------:R-:W-:Y:S02]  /*32b40*/  IMAD.X R75, RZ, RZ, RZ, P1 ;  /* 0x000000ffff4b7224 */ /* 0x000fe400008e06ff */
[----:B------:R-:W-:Y:S02]  /*32b50*/  VIADD R19, R37, UR4 ;  /* 0x0000000425137c36 */ /* 0x000fe40008000000 */
[----:B------:R-:W-:Y:S02]  /*32b60*/  VIADD R39, R39, UR6 ;  /* 0x0000000627277c36 */ /* 0x000fe40008000000 */
        /* <DEDUP_REMOVED lines=18> */
[----:B------:R-:W-:-:S03]  /*32c90*/  IMAD.X R85, RZ, RZ, RZ, P0 ;  /* 0x000000ffff557224 */ /* 0x000fc600000e06ff */
[----:B------:R-:W-:Y:S01]  /*32ca0*/  IADD3 R56, P0, PT, R75, R56, RZ ;  /* 0x000000384b387210 */ /* 0x000fe20007f1e0ff */
[----:B------:R-:W-:Y:S01]  /*32cb0*/  IMAD.WIDE.U32 R84, R49, R77, R84 ;  /* 0x0000004d31547225 */ /* 0x000fe200078e0054 */
[----:B------:R-:W-:-:S03]  /*32cc0*/  IADD3.X R75, PT, PT, RZ, RZ, RZ, P1, !PT ;  /* 0x000000ffff4b7210 */ /* 0x000fc60000ffe4ff */
[----:B------:R-:W-:Y:S01]  /*32cd0*/  VIADD R77, R57, UR9 ;  /* 0x00000009394d7c36 */ /* 0x000fe20008000000 */
[----:B------:R-:W-:Y:S01]  /*32ce0*/  IADD3 R72, PT, PT, R85, UR4, RZ ;  /* 0x0000000455487c10 */ /* 0x000fe2000fffe0ff */
[----:B------:R-:W-:Y:S02]  /*32cf0*/  IMAD.X R57, RZ, RZ, RZ, P0 ;  /* 0x000000ffff397224 */ /* 0x000fe400000e06ff */
[----:B------:R-:W-:Y:S01]  /*32d00*/  IMAD.WIDE.U32 R74, R81, R55, R74 ;  /* 0x00000037514a7225 */ /* 0x000fe200078e004a */
[----:B------:R-:W-:-:S03]  /*32d10*/  IADD3 R76, P0, PT, R77, R84, RZ ;  /* 0x000000544d4c7210 */ /* 0x000fc60007f1e0ff */
[----:B------:R-:W-:-:S04]  /*32d20*/  IMAD.WIDE.U32 R56, R79, R53, R56 ;  /* 0x000000354f387225 */ /* 0x000fc800078e0038 */
[----:B------:R-:W-:Y:S02]  /*32d30*/  VIADD R19, R75, UR6 ;  /* 0x000000064b137c36 */ /* 0x000fe40008000000 */
[----:B------:R-:W-:Y:S02]  /*32d40*/  IMAD.X R77, RZ, RZ, RZ, P0 ;  /* 0x000000ffff4d7224 */ /* 0x000fe400000e06ff */
[----:B------:R-:W-:Y:S01]  /*32d50*/  IMAD.MOV.U32 R55, RZ, RZ, RZ ;  /* 0x000000ffff377224 */ /* 0x000fe200078e00ff */
[----:B------:R-:W-:Y:S01]  /*32d60*/  IADD3 R56, P0, PT, R19, R56, RZ ;  /* 0x0000003813387210 */ /* 0x000fe20007f1e0ff */
[----:B------:R-:W-:-:S04]  /*32d70*/  IMAD.WIDE.U32 R76, R78, R51, R76 ;  /* 0x000000334e4c7225 */ /* 0x000fc800078e004c */
[----:B------:R-:W-:Y:S02]  /*32d80*/  VIADD R19, R57, UR8 ;  /* 0x0000000839137c36 */ /* 0x000fe40008000000 */
[----:B------:R-:W-:Y:S02]  /*32d90*/  IMAD.X R57, RZ, RZ, RZ, P0 ;  /* 0x000000ffff397224 */ /* 0x000fe400000e06ff */
[----:B------:R-:W-:Y:S01]  /*32da0*/  VIADD R21, R77, UR10 ;  /* 0x0000000a4d157c36 */ /* 0x000fe20008000000 */
[----:B------:R-:W-:Y:S01]  /*32db0*/  IADD3 R84, P0, PT, R19, R76, RZ ;  /* 0x0000004c13547210 */ /* 0x000fe20007f1e0ff */
[----:B------:R-:W-:-:S04]  /*32dc0*/  IMAD.WIDE.U32 R76, R38, 0x3d1, RZ ;  /* 0x000003d1264c7825 */ /* 0x000fc800078e00ff */
[----:B------:R-:W-:Y:S02]  /*32dd0*/  IMAD.X R85, RZ, RZ, RZ, P0 ;  /* 0x000000ffff557224 */ /* 0x000fe400000e06ff */
[----:B------:R-:W-:-:S04]  /*32de0*/  IMAD.WIDE.U32 R56, R81, R54, R56 ;  /* 0x0000003651387225 */ /* 0x000fc800078e0038 */
[----:B------:R-:W-:Y:S01]  /*32df0*/  IMAD.IADD R19, R22, 0x1, R76 ;  /* 0x0000000116137824 */ /* 0x000fe200078e024c */
[----:B------:R-:W-:Y:S01]  /*32e00*/  IADD3 R76, P0, PT, R21, R72, RZ ;  /* 0x00000048154c7210 */ /* 0x000fe20007f1e0ff */
[----:B------:R-:W-:-:S04]  /*32e10*/  IMAD.WIDE.U32 R86, R79, R52, R84 ;  /* 0x000000344f567225 */ /* 0x000fc800078e0054 */
[----:B------:R-:W-:Y:S02]  /*32e20*/  VIADD R85, R57, UR7 ;  /* 0x0000000739557c36 */ /* 0x000fe40008000000 */
[----:B------:R-:W-:Y:S02]  /*32e30*/  VIADD R54, R77, UR4 ;  /* 0x000000044d367c36 */ /* 0x000fe40008000000 */
[----:B------:R-:W-:Y:S01]  /*32e40*/  IMAD.X R77, RZ, RZ, RZ, P0 ;  /* 0x000000ffff4d7224 */ /* 0x000fe200000e06ff */
[----:B------:R-:W-:Y:S01]  /*32e50*/  IADD3 R84, P0, PT, R85, R86, RZ ;  /* 0x0000005655547210 */ /* 0x000fe20007f1e0ff */
[----:B------:R-:W-:Y:S02]  /*32e60*/  VIADD R23, R87, UR9 ;  /* 0x0000000957177c36 */ /* 0x000fe40008000000 */
[----:B------:R-:W-:Y:S01]  /*32e70*/  IMAD.WIDE.U32 R76, R49, R78, R76 ;  /* 0x0000004e314c7225 */ /* 0x000fe200078e004c */
[----:B------:R-:W-:Y:S02]  /*32e80*/  IADD3.X R85, PT, PT, RZ, RZ, RZ, P0, !PT ;  /* 0x000000ffff557210 */ /* 0x000fe400007fe4ff */
[----:B------:R-:W-:Y:S01]  /*32e90*/  ISETP.GE.U32.AND P0, PT, R19, R22, PT ;  /* 0x000000161300720c */ /* 0x000fe20003f06070 */
[----:B------:R-:W-:Y:S01]  /*32ea0*/  IMAD.WIDE.U32 R54, R74, 0x3d1, R54 ;  /* 0x000003d14a367825 */ /* 0x000fe200078e0036 */
[----:B------:R-:W-:-:S02]  /*32eb0*/  IADD3 R22, P1, PT, R23, R76, RZ ;  /* 0x0000004c17167210 */ /* 0x000fc40007f3e0ff */
[----:B------:R-:W-:Y:S01]  /*32ec0*/  SEL R33, RZ, 0x1, P0 ;  /* 0x00000001ff217807 */ /* 0x000fe20000000000 */
[----:B------:R-:W-:-:S04]  /*32ed0*/  IMAD.WIDE.U32 R84, R81, R53, R84 ;  /* 0x0000003551547225 */ /* 0x000fc800078e0054 */
[----:B------:R-:W-:Y:S01]  /*32ee0*/  IMAD.X R23, RZ, RZ, RZ, P1 ;  /* 0x000000ffff177224 */ /* 0x000fe200008e06ff */
[----:B------:R-:W-:Y:S01]  /*32ef0*/  IADD3 R33, P0, P1, R54, R32, R33 ;  /* 0x0000002036217210 */ /* 0x000fe2000791e021 */
[----:B------:R-:W-:Y:S01]  /*32f00*/  VIADD R21, R85, UR8 ;  /* 0x0000000855157c36 */ /* 0x000fe20008000000 */
[----:B------:R-:W-:Y:S01]  /*32f10*/  IADD3 R32, PT, PT, R77, UR4, RZ ;  /* 0x000000044d207c10 */ /* 0x000fe2000fffe0ff */
[----:B------:R-:W-:-:S04]  /*32f20*/  IMAD.WIDE.U32 R22, R79, R51, R22 ;  /* 0x000000334f167225 */ /* 0x000fc800078e0016 */
[----:B------:R-:W-:Y:S01]  /*32f30*/  VIADD R54, R55, UR4 ;  /* 0x0000000437367c36 */ /* 0x000fe20008000000 */
[----:B------:R-:W-:Y:S01]  /*32f40*/  IADD3 R22, P2, PT, R21, R22, RZ ;  /* 0x0000001615167210 */ /* 0x000fe20007f5e0ff */
[----:B------:R-:W-:Y:S01]  /*32f50*/  IMAD.MOV.U32 R55, RZ, RZ, RZ ;  /* 0x000000ffff377224 */ /* 0x000fe200078e00ff */
[----:B------:R-:W-:Y:S01]  /*32f60*/  IADD3.X R21, PT, PT, RZ, RZ, RZ, P0, P1 ;  /* 0x000000ffff157210 */ /* 0x000fe200007e24ff */
[----:B------:R-:W-:Y:S02]  /*32f70*/  VIADD R23, R23, UR10 ;  /* 0x0000000a17177c36 */ /* 0x000fe40008000000 */
[----:B------:R-:W-:-:S03]  /*32f80*/  IMAD.WIDE.U32 R54, R56, 0x3d1, R54 ;  /* 0x000003d138367825 */ /* 0x000fc600078e0036 */
[----:B------:R-:W-:Y:S01]  /*32f90*/  IADD3 R32, P1, PT, R23, R32, RZ ;  /* 0x0000002017207210 */ /* 0x000fe20007f3e0ff */
[----:B------:R-:W-:Y:S02]  /*32fa0*/  IMAD.IADD R38, R33, 0x1, R38 ;  /* 0x0000000121267824 */ /* 0x000fe400078e0226 */
[----:B------:R-:W-:Y:S01]  /*32fb0*/  IMAD.X R23, RZ, RZ, RZ, P2 ;  /* 0x000000ffff177224 */ /* 0x000fe200010e06ff */
[----:B------:R-:W-:Y:S01]  /*32fc0*/  IADD3 R20, P2, P3, R54, R21, R20 ;  /* 0x0000001536147210 */ /* 0x000fe20007b5e014 */
[----:B------:R-:W-:Y:S02]  /*32fd0*/  VIADD R54, R55, UR4 ;  /* 0x0000000437367c36 */ /* 0x000fe40008000000 */
[----:B------:R-:W-:Y:S01]  /*32fe0*/  HFMA2 R55, -RZ, RZ, 0, 0 ;  /* 0x00000000ff377431 */ /* 0x000fe200000001ff */
[----:B------:R-:W-:Y:S01]  /*32ff0*/  ISETP.GE.U32.AND P0, PT, R38, R33, PT ;  /* 0x000000212600720c */ /* 0x000fe20003f06070 */
[----:B------:R-:W-:Y:S02]  /*33000*/  IMAD.X R33, RZ, RZ, RZ, P1 ;  /* 0x000000ffff217224 */ /* 0x000fe400008e06ff */
[----:B------:R-:W-:Y:S01]  /*33010*/  IMAD.WIDE.U32 R22, R81, R52, R22 ;  /* 0x0000003451167225 */ /* 0x000fe200078e0016 */
[----:B------:R-:W-:-:S03]  /*33020*/  SEL R21, RZ, 0x1, P0 ;  /* 0x00000001ff157807 */ /* 0x000fc60000000000 */
[----:B------:R-:W-:Y:S01]  /*33030*/  IMAD.WIDE.U32 R32, R49, R79, R32 ;  /* 0x0000004f31207225 */ /* 0x000fe200078e0020 */
[----:B------:R-:W-:Y:S02]  /*33040*/  IADD3 R74, P1, P4, R74, R20, R21 ;  /* 0x000000144a4a7210 */ /* 0x000fe40007c3e015 */
[----:B------:R-:W-:Y:S01]  /*33050*/  IADD3.X R21, PT, PT, RZ, RZ, RZ, P2, P3 ;  /* 0x000000ffff157210 */ /* 0x000fe200017e64ff */
[----:B------:R-:W-:Y:S02]  /*33060*/  VIADD R23, R23, UR9 ;  /* 0x0000000917177c36 */ /* 0x000fe40008000000 */
[----:B------:R-:W-:-:S03]  /*33070*/  IMAD.WIDE.U32 R54, R84, 0x3d1, R54 ;  /* 0x000003d154367825 */ /* 0x000fc600078e0036 */
[----:B------:R-:W-:Y:S01]  /*33080*/  IADD3 R20, P0, PT, R23, R32, RZ ;  /* 0x0000002017147210 */ /* 0x000fe20007f1e0ff */
[----:B------:R-:W-:Y:S01]  /*33090*/  VIADD R32, R33, UR4 ;  /* 0x0000000421207c36 */ /* 0x000fe20008000000 */
[----:B------:R-:W-:Y:S01]  /*330a0*/  IADD3 R24, P2, P3, R54, R21, R24 ;  /* 0x0000001536187210 */ /* 0x000fe20007b5e018 */
[----:B------:R-:W-:Y:S01]  /*330b0*/  VIADD R54, R55, UR4 ;  /* 0x0000000437367c36 */ /* 0x000fe20008000000 */
[----:B------:R-:W-:Y:S01]  /*330c0*/  IADD3.X R23, PT, PT, RZ, RZ, RZ, P1, P4 ;  /* 0x000000ffff177210 */ /* 0x000fe20000fe84ff */
[----:B------:R-:W-:Y:S02]  /*330d0*/  IMAD.X R21, RZ, RZ, RZ, P0 ;  /* 0x000000ffff157224 */ /* 0x000fe400000e06ff */
        /* <DEDUP_REMOVED lines=10> */
[----:B------:R-:W-:Y:S01]  /*33180*/  IMAD.WIDE.U32 R24, R20, 0x3d1, R24 ;  /* 0x000003d114187825 */ /* 0x000fe200078e0018 */
[----:B------:R-:W-:-:S03]  /*33190*/  IADD3.X R23, PT, PT, RZ, RZ, RZ, P3, P4 ;  /* 0x000000ffff177210 */ /* 0x000fc60001fe84ff */
[----:B------:R-:W-:Y:S01]  /*331a0*/  IMAD.X R27, RZ, RZ, RZ, P2 ;  /* 0x000000ffff1b7224 */ /* 0x000fe200010e06ff */
[----:B------:R-:W-:Y:S02]  /*331b0*/  IADD3 R84, P2, P3, R84, R21, R54 ;  /* 0x0000001554547210 */ /* 0x000fe40007b5e036 */
        /* <DEDUP_REMOVED lines=31> */
[----:B------:R-:W-:-:S05]  /*333b0*/  IMAD.IADD R33, R26, 0x1, R33 ;  /* 0x000000011a217824 */ /* 0x000fca00078e0221 */
[----:B------:R-:W-:-:S04]  /*333c0*/  IADD3 R33, P0, P1, R33, R18, R38 ;  /* 0x0000001221217210 */ /* 0x000fc8000791e026 */
[----:B------:R-:W-:Y:S01]  /*333d0*/  IADD3.X R19, PT, PT, RZ, RZ, RZ, P0, P1 ;  /* 0x000000ffff137210 */ /* 0x000fe200007e24ff */
[----:B------:R-:W-:Y:S01]  /*333e0*/  IMAD.MOV.U32 R36, RZ, RZ, R33 ;  /* 0x000000ffff247224 */ /* 0x000fe200078e0021 */
[----:B0-----:R-:W-:Y:S02]  /*333f0*/  MOV R18, UR4 ;  /* 0x0000000400127c02 */ /* 0x001fe40008000f00 */
        /* <DEDUP_REMOVED lines=8> */
[----:B------:R-:W-:-:S04]  /*33480*/  IMAD.MOV.U32 R22, RZ, RZ, R32 ;  /* 0x000000ffff167224 */ /* 0x000fc800078e0020 */
[----:B------:R-:W-:-:S05]  /*33490*/  IMAD.X R20, RZ, RZ, RZ, P0 ;  /* 0x000000ffff147224 */ /* 0x000fca00000e06ff */
[----:B------:R-:W-:Y:S01]  /*334a0*/  IADD3 R20, P0, PT, R20, R35, RZ ;  /* 0x0000002314147210 */ /* 0x000fe20007f1e0ff */
[----:B------:R-:W-:-:S04]  /*334b0*/  IMAD.MOV.U32 R35, RZ, RZ, R34 ;  /* 0x000000ffff237224 */ /* 0x000fc800078e0022 */
[----:B------:R-:W-:-:S05]  /*334c0*/  IMAD.X R55, RZ, RZ, R55, P0 ;  /* 0x000000ffff377224 */ /* 0x000fca00000e0637 */
[----:B------:R-:W-:-:S13]  /*334d0*/  ISETP.GE.U32.AND P0, PT, R55, R28, PT ;  /* 0x0000001c3700720c */ /* 0x000fda0003f06070 */
[----:B------:R-:W-:Y:S05]  /*334e0*/  @!P0 BRA `(.L_x_425) ;  /* 0x00000004000c8947 */ /* 0x000fea0003800000 */
[----:B------:R-:W0:Y:S01]  /*334f0*/  LDC R28, c[0x3][0x1c] ;  /* 0x00c00700ff1c7b82 */ /* 0x000e220000000800 */
[----:B------:R-:W-:Y:S01]  /*33500*/  IMAD.MOV.U32 R26, RZ, RZ, R20 ;  /* 0x000000ffff1a7224 */ /* 0x000fe200078e0014 */
[----:B------:R-:W-:Y:S01]  /*33510*/  MOV R25, R21 ;  /* 0x0000001500197202 */ /* 0x000fe20000000f00 */
[----:B------:R-:W-:-:S07]  /*33520*/  IMAD.MOV.U32 R27, RZ, RZ, R24 ;  /* 0x000000ffff1b7224 */ /* 0x000fce00078e0018 */
.L_x_428:
        /* <DEDUP_REMOVED lines=32> */
.L_x_427:
[----:B------:R-:W-:Y:S05]  /*33730*/  BSYNC.RELIABLE B5 ;  /* 0x0000000000057941 */ /* 0x000fea0003800100 */
.L_x_426:
        /* <DEDUP_REMOVED lines=11> */
[----:B--2---:R-:W-:-:S04]  /*337f0*/  IADD3 R24, P0, P1, R24, -R25, -R16 ;  /* 0x8000001918187210 */ /* 0x004fc8000791e810 */
        /* <DEDUP_REMOVED lines=10> */
[----:B---3--:R-:W-:-:S04]  /*338a0*/  IADD3 R20, P0, P1, R20, -R25, -R15 ;  /* 0x8000001914147210 */ /* 0x008fc8000791e80f */
[----:B------:R-:W-:Y:S01]  /*338b0*/  IADD3.X R25, PT, PT, RZ, -0x1, ~R40, P0, P1 ;  /* 0xffffffffff197810 */ /* 0x000fe200007e2c28 */
[----:B------:R-:W-:-:S03]  /*338c0*/  IMAD.MOV.U32 R26, RZ, RZ, R20 ;  /* 0x000000ffff1a7224 */ /* 0x000fc600078e0014 */
[----:B------:R-:W-:-:S04]  /*338d0*/  SHF.R.U32.HI R25, RZ, 0x1f, R25 ;  /* 0x0000001fff197819 */ /* 0x000fc80000011619 */
[-C--:B------:R-:W-:Y:S02]  /*338e0*/  IADD3 R55, PT, PT, R55, -R28.reuse, -R25 ;  /* 0x8000001c37377210 */ /* 0x080fe40007ffe819 */
[----:B------:R-:W-:Y:S02]  /*338f0*/  MOV R25, R21 ;  /* 0x0000001500197202 */ /* 0x000fe40000000f00 */
[----:B------:R-:W-:-:S13]  /*33900*/  ISETP.GE.U32.AND P0, PT, R55, R28, PT ;  /* 0x0000001c3700720c */ /* 0x000fda0003f06070 */
[----:B------:R-:W-:Y:S05]  /*33910*/  @P0 BRA `(.L_x_428) ;  /* 0xfffffffc00040947 */ /* 0x000fea000383ffff */
.L_x_425:
[----:B------:R-:W-:Y:S05]  /*33920*/  BSYNC.RECONVERGENT B4 ;  /* 0x0000000000047941 */ /* 0x000fea0003800200 */
.L_x_424:
[----:B------:R-:W-:Y:S01]  /*33930*/  IADD3 R58, P0, PT, R58, -R23, RZ ;  /* 0x800000173a3a7210 */ /* 0x000fe20007f1e0ff */
        /* <DEDUP_REMOVED lines=44> */
.L_x_430:
[----:B------:R-:W-:Y:S05]  /*33c00*/  BSYNC.RECONVERGENT B4 ;  /* 0x0000000000047941 */ /* 0x000fea0003800200 */
.L_x_429:
[----:B------:R-:W-:Y:S01]  /*33c10*/  BSSY.RECONVERGENT B4, `(.L_x_431) ;  /* 0x000003d000047945 */ /* 0x000fe20003800200 */
[----:B------:R-:W-:-:S03]  /*33c20*/  IMAD.MOV.U32 R31, RZ, RZ, R60 ;  /* 0x000000ffff1f7224 */ /* 0x000fc600078e003c */
[----:B------:R-:W-:Y:S05]  /*33c30*/  @!P1 BRA `(.L_x_432) ;  /* 0x0000000000e89947 */ /* 0x000fea0003800000 */
[----:B------:R-:W0:Y:S02]  /*33c40*/  LDC R28, c[0x3][0x1c] ;  /* 0x00c00700ff1c7b82 */ /* 0x000e240000000800 */
.L_x_435:
[----:B0-----:R-:W-:Y:S01]  /*33c50*/  ISETP.GT.U32.AND P0, PT, R5, R28, PT ;  /* 0x0000001c0500720c */ /* 0x001fe20003f04070 */
[----:B------:R-:W-:-:S12]  /*33c60*/  BSSY.RELIABLE B5, `(.L_x_433) ;  /* 0x000001f000057945 */ /* 0x000fd80003800100 */
[----:B------:R-:W-:Y:S05]  /*33c70*/  @P0 BRA `(.L_x_434) ;  /* 0x0000000000740947 */ /* 0x000fea0003800000 */
[----:B---3--:R-:W-:-:S13]  /*33c80*/  ISETP.GE.U32.AND P0, PT, R6, R15, PT ;  /* 0x0000000f0600720c */ /* 0x008fda0003f06070 */
        /* <DEDUP_REMOVED lines=14> */
[----:B--2---:R-:W-:-:S13]  /*33d70*/  ISETP.GE.U32.AND P0, PT, R9, R16, PT ;  /* 0x000000100900720c */ /* 0x004fda0003f06070 */
        /* <DEDUP_REMOVED lines=13> */
.L_x_434:
[----:B------:R-:W-:Y:S05]  /*33e50*/  BSYNC.RELIABLE B5 ;  /* 0x0000000000057941 */ /* 0x000fea0003800100 */
.L_x_433:
        /* <DEDUP_REMOVED lines=24> */
.L_x_432:
[----:B------:R-:W-:Y:S05]  /*33fe0*/  BSYNC.RECONVERGENT B4 ;  /* 0x0000000000047941 */ /* 0x000fea0003800200 */
.L_x_431:
[----:B------:R-:W-:Y:S01]  /*33ff0*/  IMAD.WIDE.U32 R34, R4, R12, RZ ;  /* 0x0000000c04227225 */ /* 0x000fe200078e00ff */
[----:B------:R-:W-:Y:S01]  /*34000*/  UMOV UR4, URZ ;  /* 0x000000ff00047c82 */ /* 0x000fe20008000000 */
[----:B------:R-:W-:Y:S01]  /*34010*/  UMOV UR5, URZ ;  /* 0x000000ff00057c82 */ /* 0x000fe20008000000 */
[----:B------:R-:W-:Y:S01]  /*34020*/  UMOV UR6, URZ ;  /* 0x000000ff00067c82 */ /* 0x000fe20008000000 */
[----:B------:R-:W-:Y:S01]  /*34030*/  IMAD.MOV.U32 R27, RZ, RZ, RZ ;  /* 0x000000ffff1b7224 */ /* 0x000fe200078e00ff */
[----:B------:R-:W-:Y:S01]  /*34040*/  MOV R26, R35 ;  /* 0x00000023001a7202 */ /* 0x000fe20000000f00 */
[----:B------:R-:W-:Y:S01]  /*34050*/  IMAD.MOV.U32 R75, RZ, RZ, RZ ;  /* 0x000000ffff4b7224 */ /* 0x000fe200078e00ff */
[----:B------:R-:W-:Y:S01]  /*34060*/  UMOV UR7, URZ ;  /* 0x000000ff00077c82 */ /* 0x000fe20008000000 */
[----:B------:R-:W-:Y:S01]  /*34070*/  UMOV UR8, URZ ;  /* 0x000000ff00087c82 */ /* 0x000fe20008000000 */
[----:B------:R-:W-:Y:S01]  /*34080*/  UMOV UR9, URZ ;  /* 0x000000ff00097c82 */ /* 0x000fe20008000000 */
[----:B------:R-:W-:-:S04]  /*34090*/  IMAD.WIDE.U32 R26, R12, R13, R26 ;  /* 0x0000000d0c1a7225 */ /* 0x000fc800078e001a */
[----:B------:R-:W-:Y:S02]  /*340a0*/  VIADD R74, R27, UR4 ;  /* 0x000000041b4a7c36 */ /* 0x000fe40008000000 */
[----:B------:R-:W-:Y:S02]  /*340b0*/  IMAD.MOV.U32 R27, RZ, RZ, RZ ;  /* 0x000000ffff1b7224 */ /* 0x000fe400078e00ff */
[----:B------:R-:W-:-:S04]  /*340c0*/  IMAD.WIDE.U32 R74, R12, R69, R74 ;  /* 0x000000450c4a7225 */ /* 0x000fc800078e004a */
[----:B------:R-:W-:-:S05]  /*340d0*/  IMAD.WIDE.U32 R26, R4, R11, R26 ;  /* 0x0000000b041a7225 */ /* 0x000fca00078e001a */
        /* <DEDUP_REMOVED lines=14> */
[----:B------:R-:W-:Y:S01]  /*341c0*/  IMAD.WIDE.U32 R74, R12, R71, R74 ;  /* 0x000000470c4a7225 */ /* 0x000fe200078e004a */
[----:B------:R-:W-:-:S03]  /*341d0*/  IADD3 R22, P1, PT, R25, R22, RZ ;  /* 0x0000001619167210 */ /* 0x000fc60007f3e0ff */
[----:B------:R-:W-:Y:S01]  /*341e0*/  VIADD R37, R23, UR5 ;  /* 0x0000000517257c36 */ /* 0x000fe20008000000 */
[----:B------:R-:W-:-:S04]  /*341f0*/  IADD3.X R23, PT, PT, RZ, RZ, RZ, P1, !PT ;  /* 0x000000ffff177210 */ /* 0x000fc80000ffe4ff */
        /* <DEDUP_REMOVED lines=9> */
[----:B------:R-:W-:-:S04]  /*34290*/  VIADD R23, R37, UR6 ;  /* 0x0000000625177c36 */ /* 0x000fc80008000000 */
[----:B------:R-:W-:Y:S01]  /*342a0*/  IMAD.X R37, RZ, RZ, RZ, P1 ;  /* 0x000000ffff257224 */ /* 0x000fe200008e06ff */
[----:B------:R-:W-:Y:S01]  /*342b0*/  IADD3 R20, P0, PT, R23, R74, RZ ;  /* 0x0000004a17147210 */ /* 0x000fe20007f1e0ff */
[----:B------:R-:W-:Y:S02]  /*342c0*/  HFMA2 R23, -RZ, RZ, 0, 0 ;  /* 0x00000000ff177431 */ /* 0x000fe400000001ff */
[----:B------:R-:W-:Y:S02]  /*342d0*/  VIADD R74, R75, UR8 ;  /* 0x000000084b4a7c36 */ /* 0x000fe40008000000 */
[----:B------:R-:W-:-:S04]  /*342e0*/  IMAD.WIDE.U32 R36, R10, R69, R36 ;  /* 0x000000450a247225 */ /* 0x000fc800078e0024 */
[----:B------:R-:W-:Y:S02]  /*342f0*/  IMAD.X R21, RZ, RZ, RZ, P0 ;  /* 0x000000ffff157224 */ /* 0x000fe400000e06ff */
[----:B------:R-:W-:Y:S02]  /*34300*/  VIADD R25, R37, UR5 ;  /* 0x0000000525197c36 */ /* 0x000fe40008000000 */
[----:B------:R-:W-:-:S04]  /*34310*/  IMAD.WIDE.U32 R22, R4, R9, R22 ;  /* 0x0000000904167225 */ /* 0x000fc800078e0016 */
[----:B------:R-:W-:Y:S01]  /*34320*/  IMAD.WIDE.U32 R20, R11, R71, R20 ;  /* 0x000000470b147225 */ /* 0x000fe200078e0014 */
[----:B------:R-:W-:-:S03]  /*34330*/  IADD3 R36, P0, PT, R23, R36, RZ ;  /* 0x0000002417247210 */ /* 0x000fc60007f1e0ff */
[----:B------:R-:W-:Y:S01]  /*34340*/  IMAD.MOV.U32 R75, RZ, RZ, RZ ;  /* 0x000000ffff4b7224 */ /* 0x000fe200078e00ff */
[----:B------:R-:W-:Y:S01]  /*34350*/  IADD3 R20, P1, PT, R25, R20, RZ ;  /* 0x0000001419147210 */ /* 0x000fe20007f3e0ff */
[----:B------:R-:W-:Y:S02]  /*34360*/  VIADD R39, R21, UR7 ;  /* 0x0000000715277c36 */ /* 0x000fe40008000000 */
[----:B------:R-:W-:Y:S01]  /*34370*/  IMAD.WIDE.U32 R74, R12, R14, R74 ;  /* 0x0000000e0c4a7225 */ /* 0x000fe200078e004a */
[----:B------:R-:W-:-:S03]  /*34380*/  IADD3.X R21, PT, PT, RZ, RZ, RZ, P1, !PT ;  /* 0x000000ffff157210 */ /* 0x000fc60000ffe4ff */
[----:B------:R-:W-:Y:S01]  /*34390*/  IMAD.X R37, RZ, RZ, RZ, P0 ;  /* 0x000000ffff257224 */ /* 0x000fe200000e06ff */
[----:B------:R-:W-:Y:S01]  /*343a0*/  IADD3 R38, P0, PT, R39, R74, RZ ;  /* 0x0000004a27267210 */ /* 0x000fe20007f1e0ff */
[----:B------:R-:W-:-:S04]  /*343b0*/  IMAD.WIDE.U32 R20, R10, R68, R20 ;  /* 0x000000440a147225 */ /* 0x000fc800078e0014 */
[----:B------:R-:W-:-:S04]  /*343c0*/  IMAD.WIDE.U32 R36, R9, R13, R36 ;  /* 0x0000000d09247225 */ /* 0x000fc800078e0024 */
[----:B------:R-:W-:Y:S02]  /*343d0*/  IMAD.X R39, RZ, RZ, RZ, P0 ;  /* 0x000000ffff277224 */ /* 0x000fe400000e06ff */
        /* <DEDUP_REMOVED lines=23> */
[----:B------:R-:W-:-:S03]  /*34550*/  IMAD.X R21, RZ, RZ, RZ, P1 ;  /* 0x000000ffff157224 */ /* 0x000fc600008e06ff */
        /* <DEDUP_REMOVED lines=101> */
[----:B------:R-:W-:-:S03]  /*34bb0*/  IADD3.X R77, PT, PT, RZ, RZ, RZ, P0, !PT ;  /* 0x000000ffff4d7210 */ /* 0x000fc600007fe4ff */
        /* <DEDUP_REMOVED lines=10> */
[----:B------:R-:W-:Y:S01]  /*34c60*/  IMAD.WIDE.U32 R12, R10, 0x3d1, RZ ;  /* 0x000003d10a0c7825 */ /* 0x000fe200078e00ff */
[----:B------:R-:W-:-:S03]  /*34c70*/  IADD3 R74, P1, PT, R9, R78, RZ ;  /* 0x0000004e094a7210 */ /* 0x000fc60007f3e0ff */
[----:B------:R-:W-:Y:S01]  /*34c80*/  IMAD.X R9, RZ, RZ, RZ, P0 ;  /* 0x000000ffff097224 */ /* 0x000fe200000e06ff */
[----:B------:R-:W-:Y:S01]  /*34c90*/  IADD3 R78, P0, PT, R75, R79, RZ ;  /* 0x0000004f4b4e7210 */ /* 0x000fe20007f1e0ff */
[----:B------:R-:W-:Y:S01]  /*34ca0*/  IMAD.IADD R21, R34, 0x1, R12 ;  /* 0x0000000122157824 */ /* 0x000fe200078e020c */
[----:B------:R-:W-:Y:S01]  /*34cb0*/  IADD3.X R75, PT, PT, RZ, RZ, RZ, P1, !PT ;  /* 0x000000ffff4b7210 */ /* 0x000fe20000ffe4ff */
[----:B------:R-:W-:-:S04]  /*34cc0*/  IMAD.WIDE.U32 R68, R5, R68, R8 ;  /* 0x0000004405447225 */ /* 0x000fc800078e0008 */
[----:B------:R-:W-:-:S04]  /*34cd0*/  IMAD.WIDE.U32 R74, R6, R70, R74 ;  /* 0x00000046064a7225 */ /* 0x000fc800078e004a */
[----:B------:R-:W-:Y:S02]  /*34ce0*/  VIADD R9, R69, UR6 ;  /* 0x0000000645097c36 */ /* 0x000fe40008000000 */
[----:B------:R-:W-:Y:S01]  /*34cf0*/  IMAD.X R79, RZ, RZ, RZ, P0 ;  /* 0x000000ffff4f7224 */ /* 0x000fe200000e06ff */
[----:B------:R-:W-:Y:S01]  /*34d00*/  ISETP.GE.U32.AND P0, PT, R21, R34, PT ;  /* 0x000000221500720c */ /* 0x000fe20003f06070 */
[----:B------:R-:W-:Y:S01]  /*34d10*/  VIADD R8, R13, UR4 ;  /* 0x000000040d087c36 */ /* 0x000fe20008000000 */
[----:B------:R-:W-:Y:S01]  /*34d20*/  IADD3 R74, P2, PT, R9, R74, RZ ;  /* 0x0000004a094a7210 */ /* 0x000fe20007f5e0ff */
[----:B------:R-:W-:Y:S02]  /*34d30*/  HFMA2 R9, -RZ, RZ, 0, 0 ;  /* 0x00000000ff097431 */ /* 0x000fe400000001ff */
[----:B------:R-:W-:Y:S01]  /*34d40*/  IMAD.WIDE.U32 R78, R67, R7, R78 ;  /* 0x00000007434e7225 */ /* 0x000fe200078e004e */
[----:B------:R-:W-:-:S03]  /*34d50*/  SEL R27, RZ, 0x1, P0 ;  /* 0x00000001ff1b7807 */ /* 0x000fc60000000000 */
[----:B------:R-:W-:Y:S02]  /*34d60*/  VIADD R13, R75, UR8 ;  /* 0x000000084b0d7c36 */ /* 0x000fe40008000000 */
[----:B------:R-:W-:-:S03]  /*34d70*/  IMAD.X R75, RZ, RZ, RZ, P2 ;  /* 0x000000ffff4b7224 */ /* 0x000fc600010e06ff */
[----:B------:R-:W-:Y:S01]  /*34d80*/  IADD3 R12, P1, PT, R78, R13, RZ ;  /* 0x0000000d4e0c7210 */ /* 0x000fe20007f3e0ff */
[----:B------:R-:W-:-:S04]  /*34d90*/  IMAD.WIDE.U32 R8, R76, 0x3d1, R8 ;  /* 0x000003d14c087825 */ /* 0x000fc800078e0008 */
[----:B------:R-:W-:Y:S01]  /*34da0*/  IMAD.X R13, RZ, RZ, RZ, P1 ;  /* 0x000000ffff0d7224 */ /* 0x000fe200008e06ff */
[----:B------:R-:W-:Y:S01]  /*34db0*/  IADD3 R27, P1, P2, R8, R26, R27 ;  /* 0x0000001a081b7210 */ /* 0x000fe20007a3e01b */
[----:B------:R-:W-:-:S03]  /*34dc0*/  IMAD.WIDE.U32 R74, R5, R71, R74 ;  /* 0x00000047054a7225 */ /* 0x000fc600078e004a */
[----:B------:R-:W-:Y:S01]  /*34dd0*/  IADD3.X R7, PT, PT, RZ, RZ, RZ, P1, P2 ;  /* 0x000000ffff077210 */ /* 0x000fe20000fe44ff */
[----:B------:R-:W-:-:S04]  /*34de0*/  IMAD.WIDE.U32 R12, R6, R14, R12 ;  /* 0x0000000e060c7225 */ /* 0x000fc800078e000c */
[----:B------:R-:W-:Y:S02]  /*34df0*/  VIADD R11, R75, UR7 ;  /* 0x000000074b0b7c36 */ /* 0x000fe40008000000 */
[----:B------:R-:W-:Y:S02]  /*34e00*/  IMAD.IADD R4, R27, 0x1, R10 ;  /* 0x000000011b047824 */ /* 0x000fe400078e020a */
[----:B------:R-:W-:Y:S01]  /*34e10*/  VIADD R13, R13, UR9 ;  /* 0x000000090d0d7c36 */ /* 0x000fe20008000000 */
[----:B------:R-:W-:Y:S01]  /*34e20*/  IADD3 R10, P0, PT, R11, R12, RZ ;  /* 0x0000000c0b0a7210 */ /* 0x000fe20007f1e0ff */
[----:B------:R-:W-:Y:S01]  /*34e30*/  VIADD R8, R9, UR4 ;  /* 0x0000000409087c36 */ /* 0x000fe20008000000 */
[----:B------:R-:W-:Y:S01]  /*34e40*/  ISETP.GE.U32.AND P2, PT, R4, R27, PT ;  /* 0x0000001b0400720c */ /* 0x000fe20003f46070 */
[----:B------:R-:W-:Y:S01]  /*34e50*/  IMAD.MOV.U32 R9, RZ, RZ, RZ ;  /* 0x000000ffff097224 */ /* 0x000fe200078e00ff */
[----:B------:R-:W-:Y:S02]  /*34e60*/  IADD3 R78, P3, PT, R79, R13, RZ ;  /* 0x0000000d4f4e7210 */ /* 0x000fe40007f7e0ff */
[----:B------:R-:W-:Y:S01]  /*34e70*/  IADD3.X R11, PT, PT, RZ, RZ, RZ, P0, !PT ;  /* 0x000000ffff0b7210 */ /* 0x000fe200007fe4ff */
[----:B------:R-:W-:-:S04]  /*34e80*/  IMAD.WIDE.U32 R8, R68, 0x3d1, R8 ;  /* 0x000003d144087825 */ /* 0x000fc800078e0008 */
[----:B------:R-:W-:Y:S01]  /*34e90*/  IMAD.X R79, RZ, RZ, RZ, P3 ;  /* 0x000000ffff4f7224 */ /* 0x000fe200018e06ff */
[----:B------:R-:W-:Y:S01]  /*34ea0*/  IADD3 R24, P0, P1, R8, R7, R24 ;  /* 0x0000000708187210 */ /* 0x000fe2000791e018 */
[----:B------:R-:W-:Y:S01]  /*34eb0*/  IMAD.WIDE.U32 R10, R5, R70, R10 ;  /* 0x00000046050a7225 */ /* 0x000fe200078e000a */
[----:B------:R-:W-:-:S03]  /*34ec0*/  SEL R7, RZ, 0x1, P2 ;  /* 0x00000001ff077807 */ /* 0x000fc60001000000 */
[----:B------:R-:W-:Y:S01]  /*34ed0*/  IMAD.WIDE.U32 R78, R67, R6, R78 ;  /* 0x00000006434e7225 */ /* 0x000fe200078e004e */
[----:B------:R-:W-:-:S03]  /*34ee0*/  IADD3 R76, P3, P2, R76, R24, R7 ;  /* 0x000000184c4c7210 */ /* 0x000fc60007a7e007 */
[----:B------:R-:W-:Y:S02]  /*34ef0*/  VIADD R11, R11, UR8 ;  /* 0x000000080b0b7c36 */ /* 0x000fe40008000000 */
[----:B------:R-:W-:Y:S02]  /*34f00*/  VIADD R8, R9, UR4 ;  /* 0x0000000409087c36 */ /* 0x000fe40008000000 */
[----:B------:R-:W-:Y:S01]  /*34f10*/  IMAD.MOV.U32 R9, RZ, RZ, RZ ;  /* 0x000000ffff097224 */ /* 0x000fe200078e00ff */
[----:B------:R-:W-:Y:S02]  /*34f20*/  IADD3 R6, P4, PT, R78, R11, RZ ;  /* 0x0000000b4e067210 */ /* 0x000fe40007f9e0ff */
[----:B------:R-:W-:Y:S01]  /*34f30*/  IADD3.X R11, PT, PT, RZ, RZ, RZ, P3, P2 ;  /* 0x000000ffff0b7210 */ /* 0x000fe20001fe44ff */
[----:B------:R-:W-:Y:S01]  /*34f40*/  IMAD.WIDE.U32 R12, R74, 0x3d1, R8 ;  /* 0x000003d14a0c7825 */ /* 0x000fe200078e0008 */
[----:B------:R-:W-:-:S03]  /*34f50*/  IADD3.X R9, PT, PT, RZ, RZ, RZ, P0, P1 ;  /* 0x000000ffff097210 */ /* 0x000fc600007e24ff */
[----:B------:R-:W-:Y:S01]  /*34f60*/  IMAD.X R7, RZ, RZ, RZ, P4 ;  /* 0x000000ffff077224 */ /* 0x000fe200020e06ff */
[----:B------:R-:W-:Y:S01]  /*34f70*/  IADD3 R12, P4, P5, R12, R9, R22 ;  /* 0x000000090c0c7210 */ /* 0x000fe20007d9e016 */
[----:B------:R-:W-:Y:S01]  /*34f80*/  VIADD R8, R13, UR4 ;  /* 0x000000040d087c36 */ /* 0x000fe20008000000 */
[----:B------:R-:W-:Y:S01]  /*34f90*/  MOV R9, RZ ;  /* 0x000000ff00097202 */ /* 0x000fe20000000f00 */
[----:B------:R-:W-:Y:S01]  /*34fa0*/  IMAD.WIDE.U32 R6, R5, R14, R6 ;  /* 0x0000000e05067225 */ /* 0x000fe200078e0006 */
[----:B------:R-:W-:Y:S02]  /*34fb0*/  IADD3 R68, P1, P0, R68, R11, R12 ;  /* 0x0000000b44447210 */ /* 0x000fe4000783e00c */
[----:B------:R-:W-:Y:S01]  /*34fc0*/  IADD3.X R11, PT, PT, RZ, RZ, RZ, P4, P5 ;  /* 0x000000ffff0b7210 */ /* 0x000fe200027ea4ff */
[----:B------:R-:W-:Y:S01]  /*34fd0*/  VIADD R78, R7, UR9 ;  /* 0x00000009074e7c36 */ /* 0x000fe20008000000 */
[----:B------:R-:W-:Y:S01]  /*34fe0*/  IADD3.X R7, PT, PT, RZ, RZ, RZ, P1, P0 ;  /* 0x000000ffff077210 */ /* 0x000fe20000fe04ff */
[----:B------:R-:W-:-:S03]  /*34ff0*/  IMAD.WIDE.U32 R8, R10, 0x3d1, R8 ;  /* 0x000003d10a087825 */ /* 0x000fc600078e0008 */
[----:B------:R-:W-:Y:S01]  /*35000*/  IADD3 R78, P2, PT, R79, R78, RZ ;  /* 0x0000004e4f4e7210 */ /* 0x000fe20007f5e0ff */
[----:B------:R-:W-:Y:S01]  /*35010*/  VIADD R12, R9, UR4 ;  /* 0x00000004090c7c36 */ /* 0x000fe20008000000 */
        /* <DEDUP_REMOVED lines=42> */
[----:B------:R-:W-:Y:S01]  /*352c0*/  IADD3.X R9, PT, PT, RZ, RZ, RZ, P0, P1 ;  /* 0x000000ffff097210 */ /* 0x000fe200007e24ff */
        /* <DEDUP_REMOVED lines=15> */
.L_x_438:
[----:B------:R-:W0:Y:S01]  /*353c0*/  LDC R12, c[0x3][0x1c] ;  /* 0x00c00700ff0c7b82 */ /* 0x000e220000000800 */
[----:B------:R-:W-:Y:S01]  /*353d0*/  BSSY.RELIABLE B4, `(.L_x_436) ;  /* 0x0000020000047945 */ /* 0x000fe20003800100 */
[----:B0-----:R-:W-:-:S13]  /*353e0*/  ISETP.GT.U32.AND P0, PT, R85, R12, PT ;  /* 0x0000000c5500720c */ /* 0x001fda0003f04070 */
        /* <DEDUP_REMOVED lines=30> */
.L_x_437:
[----:B------:R-:W-:Y:S05]  /*355d0*/  BSYNC.RELIABLE B4 ;  /* 0x0000000000047941 */ /* 0x000fea0003800100 */
.L_x_436:
        /* <DEDUP_REMOVED lines=28> */
[----:B------:R-:W-:-:S04]  /*357a0*/  IADD3 R85, PT, PT, R85, -R12, -R4 ;  /* 0x8000000c55557210 */ /* 0x000fc80007ffe804 */
[----:B------:R-:W-:-:S13]  /*357b0*/  ISETP.GE.U32.AND P0, PT, R85, R12, PT ;  /* 0x0000000c5500720c */ /* 0x000fda0003f06070 */
[----:B------:R-:W-:Y:S05]  /*357c0*/  @P0 BRA `(.L_x_438) ;  /* 0xfffffff800fc0947 */ /* 0x000fea000383ffff */
.L_x_271:
[----:B------:R-:W-:Y:S05]  /*357d0*/  BSYNC.RECONVERGENT B3 ;  /* 0x0000000000037941 */ /* 0x000fea0003800200 */
.L_x_270:
[C---:B------:R-:W-:Y:S01]  /*357e0*/  ISETP.GT.AND P0, PT, R3.reuse, RZ, PT ;  /* 0x000000ff0300720c */ /* 0x040fe20003f04270 */
[----:B------:R-:W-:-:S12]  /*357f0*/  VIADD R3, R3, 0xffffffff ;  /* 0xffffffff03037836 */ /* 0x000fd80000000000 */
[----:B------:R-:W-:Y:S05]  /*35800*/  @P0 BRA `(.L_x_439) ;  /* 0xfffffce000140947 */ /* 0x000fea000383ffff */
[----:B------:R-:W-:Y:S05]  /*35810*/  BSYNC.RECONVERGENT B2 ;  /* 0x0000000000027941 */ /* 0x000fea0003800200 */
.L_x_194:
[----:B------:R-:W-:Y:S02]  /*35820*/  IMAD.MOV.U32 R20, RZ, RZ, R30 ;  /* 0x000000ffff147224 */ /* 0x000fe400078e001e */
[----:B------:R-:W-:Y:S02]  /*35830*/  HFMA2 R21, -RZ, RZ, 0, 0 ;  /* 0x00000000ff157431 */ /* 0x000fe400000001ff */
[----:B------:R-:W-:Y:S02]  /*35840*/  IMAD.MOV.U32 R38, RZ, RZ, R32 ;  /* 0x000000ffff267224 */ /* 0x000fe400078e0020 */
[----:B------:R-:W-:Y:S02]  /*35850*/  HFMA2 R37, -RZ, RZ, 0, 0 ;  /* 0x00000000ff257431 */ /* 0x000fe400000001ff */
[----:B----4-:R-:W-:Y:S02]  /*35860*/  IMAD.MOV.U32 R34, RZ, RZ, R63 ;  /* 0x000000ffff227224 */ /* 0x010fe400078e003f */
[----:B------:R-:W-:-:S02]  /*35870*/  HFMA2 R47, -RZ, RZ, 0, 0 ;  /* 0x00000000ff2f7431 */ /* 0x000fc400000001ff */
[----:B------:R-:W-:Y:S01]  /*35880*/  IMAD.MOV.U32 R28, RZ, RZ, R29 ;  /* 0x000000ffff1c7224 */ /* 0x000fe200078e001d */
[----:B------:R-:W-:Y:S01]  /*35890*/  MOV R32, R33 ;  /* 0x0000002100207202 */ /* 0x000fe20000000f00 */
[----:B------:R-:W-:Y:S01]  /*358a0*/  IMAD.MOV.U32 R30, RZ, RZ, R31 ;  /* 0x000000ffff1e7224 */ /* 0x000fe200078e001f */
[----:B------:R-:W-:Y:S01]  /*358b0*/  MOV R27, RZ ;  /* 0x000000ff001b7202 */ /* 0x000fe20000000f00 */
[----:B------:R-:W-:Y:S02]  /*358c0*/  IMAD.MOV.U32 R51, RZ, RZ, RZ ;  /* 0x000000ffff337224 */ /* 0x000fe400078e00ff */
[----:B------:R-:W-:Y:S02]  /*358d0*/  IMAD.MOV.U32 R22, RZ, RZ, R64 ;  /* 0x000000ffff167224 */ /* 0x000fe400078e0040 */
[----:B------:R-:W-:Y:S02]  /*358e0*/  IMAD.MOV.U32 R23, RZ, RZ, RZ ;  /* 0x000000ffff177224 */ /* 0x000fe400078e00ff */
[----:B------:R-:W-:-:S02]  /*358f0*/  IMAD.MOV.U32 R24, RZ, RZ, R65 ;  /* 0x000000ffff187224 */ /* 0x000fc400078e0041 */
[----:B------:R-:W-:Y:S02]  /*35900*/  IMAD.MOV.U32 R25, RZ, RZ, RZ ;  /* 0x000000ffff197224 */ /* 0x000fe400078e00ff */
[----:B------:R-:W-:Y:S02]  /*35910*/  IMAD.MOV.U32 R26, RZ, RZ, R61 ;  /* 0x000000ffff1a7224 */ /* 0x000fe400078e003d */
        /* <DEDUP_REMOVED lines=8> */
[----:B------:R-:W-:Y:S02]  /*359a0*/  IMAD.MOV.U32 R33, RZ, RZ, RZ ;  /* 0x000000ffff217224 */ /* 0x000fe400078e00ff */
[----:B------:R-:W-:-:S02]  /*359b0*/  IMAD.MOV.U32 R42, RZ, RZ, R56 ;  /* 0x000000ffff2a7224 */ /* 0x000fc400078e0038 */
[----:B------:R-:W-:Y:S02]  /*359c0*/  IMAD.MOV.U32 R43, RZ, RZ, RZ ;  /* 0x000000ffff2b7224 */ /* 0x000fe400078e00ff */
[----:B------:R-:W-:Y:S02]  /*359d0*/  IMAD.MOV.U32 R44, RZ, RZ, R53 ;  /* 0x000000ffff2c7224 */ /* 0x000fe400078e0035 */
[----:B------:R-:W-:Y:S02]  /*359e0*/  IMAD.MOV.U32 R45, RZ, RZ, RZ ;  /* 0x000000ffff2d7224 */ /* 0x000fe400078e00ff */
[----:B------:R-:W-:-:S07]  /*359f0*/  IMAD.MOV.U32 R46, RZ, RZ, R55 ;  /* 0x000000ffff2e7224 */ /* 0x000fce00078e0037 */
.L_x_192:
[----:B------:R-:W-:Y:S05]  /*35a00*/  BSYNC.RECONVERGENT B1 ;  /* 0x0000000000017941 */ /* 0x000fea0003800200 */
.L_x_168:
[----:B------:R-:W-:Y:S05]  /*35a10*/  WARPSYNC.ALL ;  /* 0x0000000000007948 */ /* 0x000fea0003800000 */
[----:B0-----:R-:W0:Y:S01]  /*35a20*/  LDC.64 R4, c[0x3][RZ] ;  /* 0x00c00000ff047b82 */ /* 0x001e220000000a00 */
[----:B------:R-:W-:Y:S02]  /*35a30*/  CS2R R12, SRZ ;  /* 0x00000000000c7805 */ /* 0x000fe4000001ff00 */
[----:B---3--:R-:W-:Y:S02]  /*35a40*/  CS2R R14, SRZ ;  /* 0x00000000000e7805 */ /* 0x008fe4000001ff00 */
[----:B--2---:R-:W-:Y:S01]  /*35a50*/  CS2R R16, SRZ ;  /* 0x0000000000107805 */ /* 0x004fe2000001ff00 */
[----:B------:R-:W-:-:S02]  /*35a60*/  IMAD.MOV.U32 R19, RZ, RZ, RZ ;  /* 0x000000ffff137224 */ /* 0x000fc400078e00ff */
[----:B------:R-:W1:Y:S08]  /*35a70*/  LDC.64 R6, c[0x3][0x8] ;  /* 0x00c00200ff067b82 */ /* 0x000e700000000a00 */
[----:B------:R-:W2:Y:S01]  /*35a80*/  LDC.64 R8, c[0x3][0x10] ;  /* 0x00c00400ff087b82 */ /* 0x000ea20000000a00 */
[----:B0-----:R-:W-:-:S07]  /*35a90*/  IADD3 R4, P0, PT, R4, -0x2, RZ ;  /* 0xfffffffe04047810 */ /* 0x001fce0007f1e0ff */
[----:B------:R-:W0:Y:S01]  /*35aa0*/  LDC.64 R10, c[0x3][0x18] ;  /* 0x00c00600ff0a7b82 */ /* 0x000e220000000a00 */
[----:B------:R-:W-:-:S05]  /*35ab0*/  IMAD.X R2, RZ, RZ, -0x1, P0 ;  /* 0xffffffffff027424 */ /* 0x000fca00000e06ff */
[----:B------:R-:W-:-:S04]  /*35ac0*/  LEA.HI.SX32 R5, P0, R2, R5, 0x1 ;  /* 0x0000000502057211 */ /* 0x000fc80007810aff */
[----:B------:R-:W-:-:S04]  /*35ad0*/  LEA.HI.X.SX32 R3, R2, RZ, 0x1, P0 ;  /* 0x000000ff02037211 */ /* 0x000fc800000f0eff */
[----:B-1----:R-:W-:-:S04]  /*35ae0*/  LEA.HI.SX32 R6, P0, R3, R6, 0x1 ;  /* 0x0000000603067211 */ /* 0x002fc80007810aff */
[----:B------:R-:W-:-:S04]  /*35af0*/  LEA.HI.X.SX32 R2, R3, RZ, 0x1, P0 ;  /* 0x000000ff03027211 */ /* 0x000fc800000f0eff */
[----:B------:R-:W-:-:S04]  /*35b00*/  LEA.HI.SX32 R7, P0, R2, R7, 0x1 ;  /* 0x0000000702077211 */ /* 0x000fc80007810aff */
[----:B------:R-:W-:Y:S01]  /*35b10*/  LEA.HI.X.SX32 R3, R2, RZ, 0x1, P0 ;  /* 0x000000ff02037211 */ /* 0x000fe200000f0eff */
[----:B------:R1:W-:Y:S03]  /*35b20*/  STL.128 [R1], R4 ;  /* 0x0000000401007387 */ /* 0x0003e60000100c00 */
[----:B--2---:R-:W-:-:S04]  /*35b30*/  LEA.HI.SX32 R8, P0, R3, R8, 0x1 ;  /* 0x0000000803087211 */ /* 0x004fc80007810aff */
[----:B------:R-:W-:-:S04]  /*35b40*/  LEA.HI.X.SX32 R2, R3, RZ, 0x1, P0 ;  /* 0x000000ff03027211 */ /* 0x000fc800000f0eff */
[----:B------:R-:W-:-:S04]  /*35b50*/  LEA.HI.SX32 R9, P0, R2, R9, 0x1 ;  /* 0x0000000902097211 */ /* 0x000fc80007810aff */
[----:B------:R-:W-:-:S04]  /*35b60*/  LEA.HI.X.SX32 R3, R2, RZ, 0x1, P0 ;  /* 0x000000ff02037211 */ /* 0x000fc800000f0eff */
[----:B0-----:R-:W-:-:S04]  /*35b70*/  LEA.HI.SX32 R10, P0, R3, R10, 0x1 ;  /* 0x0000000a030a7211 */ /* 0x001fc80007810aff */
[----:B------:R-:W-:Y:S01]  /*35b80*/  LEA.HI.X.SX32 R2, R3, RZ, 0x1, P0 ;  /* 0x000000ff03027211 */ /* 0x000fe200000f0eff */
[----:B------:R-:W-:-:S03]  /*35b90*/  IMAD.MOV.U32 R3, RZ, RZ, 0x1 ;  /* 0x00000001ff037424 */ /* 0x000fc600078e00ff */
[----:B------:R-:W-:Y:S01]  /*35ba0*/  LEA.HI.SX32 R11, R2, R11, 0x1 ;  /* 0x0000000b020b7211 */ /* 0x000fe200078f0aff */
[----:B------:R-:W-:-:S04]  /*35bb0*/  IMAD.MOV.U32 R2, RZ, RZ, RZ ;  /* 0x000000ffff027224 */ /* 0x000fc800078e00ff */
[----:B------:R1:W-:Y:S03]  /*35bc0*/  STL.128 [R1+0x10], R8 ;  /* 0x0000100801007387 */ /* 0x0003e60000100c00 */
.L_x_451:
[----:B------:R-:W-:-:S06]  /*35bd0*/  IMAD R18, R19, 0x4, R0 ;  /* 0x0000000413127824 */ /* 0x000fcc00078e0200 */
[----:B------:R-:W5:Y:S01]  /*35be0*/  LDL R18, [R18] ;  /* 0x0000000012127983 */ /* 0x000f620000100800 */
[----:B------:R-:W-:Y:S01]  /*35bf0*/  VIADD R19, R19, 0x1 ;  /* 0x0000000113137836 */ /* 0x000fe20000000000 */
[----:B------:R-:W-:-:S04]  /*35c00*/  UMOV UR4, URZ ;  /* 0x000000ff00047c82 */ /* 0x000fc80008000000 */
[----:B------:R-:W-:-:S13]  /*35c10*/  ISETP.NE.AND P1, PT, R19, 0x8, PT ;  /* 0x000000081300780c */ /* 0x000fda0003f25270 */
.L_x_450:
[----:B-1---5:R-:W-:Y:S01]  /*35c20*/  LOP3.LUT R4, R18, 0x1, RZ, 0xc0, !PT ;  /* 0x0000000112047812 */ /* 0x022fe200078ec0ff */
[----:B------:R-:W-:Y:S01]  /*35c30*/  UIADD3 UR4, UPT, UPT, UR4, 0x1, URZ ;  /* 0x0000000104047890 */ /* 0x000fe2000fffe0ff */
[----:B------:R-:W-:Y:S01]  /*35c40*/  BSSY.RECONVERGENT B1, `(.L_x_440) ;  /* 0x0000162000017945 */ /* 0x000fe20003800200 */
[----:B------:R-:W0:Y:S01]  /*35c50*/  LDCU UR16, c[0x3][0x18] ;  /* 0x00c00300ff1077ac */ /* 0x000e220008000800 */
[----:B------:R-:W-:Y:S01]  /*35c60*/  ISETP.NE.U32.AND P0, PT, R4, 0x1, PT ;  /* 0x000000010400780c */ /* 0x000fe20003f05070 */
[----:B------:R-:W1:Y:S01]  /*35c70*/  LDCU.64 UR6, c[0x3][URZ] ;  /* 0x00c00000ff0677ac */ /* 0x000e620008000a00 */
[----:B------:R-:W2:Y:S01]  /*35c80*/  LDCU.64 UR14, c[0x3][0x10] ;  /* 0x00c00200ff0e77ac */ /* 0x000ea20008000a00 */
[----:B------:R-:W3:Y:S01]  /*35c90*/  LDCU.128 UR8, c[0x3][URZ] ;  /* 0x00c00000ff0877ac */ /* 0x000ee20008000c00 */
[----:B------:R-:W-:-:S09]  /*35ca0*/  UISETP.NE.AND UP0, UPT, UR4, 0x20, UPT ;  /* 0x000000200400788c */ /* 0x000fd2000bf05270 */
[----:B------:R-:W-:Y:S05]  /*35cb0*/  @P0 BRA `(.L_x_441) ;  /* 0x0000001400680947 */ /* 0x000fea0003800000 */
[----:B------:R-:W-:-:S04]  /*35cc0*/  IMAD.WIDE.U32 R10, R57, R3, RZ ;  /* 0x00000003390a7225 */ /* 0x000fc800078e00ff */
[----:B------:R-:W-:Y:S01]  /*35cd0*/  HFMA2 R73, -RZ, RZ, 0, 0 ;  /* 0x00000000ff497431 */ /* 0x000fe200000001ff */
[----:B------:R-:W-:Y:S01]  /*35ce0*/  UMOV UR5, URZ ;  /* 0x000000ff00057c82 */ /* 0x000fe20008000000 */
[----:B------:R-:W-:Y:S01]  /*35cf0*/  IMAD.MOV.U32 R5, RZ, RZ, RZ ;  /* 0x000000ffff057224 */ /* 0x000fe200078e00ff */
[----:B------:R-:W-:Y:S01]  /*35d00*/  MOV R4, R11 ;  /* 0x0000000b00047202 */ /* 0x000fe20000000f00 */
[----:B------:R-:W-:Y:S02]  /*35d10*/  IMAD.MOV.U32 R7, RZ, RZ, RZ ;  /* 0x000000ffff077224 */ /* 0x000fe400078e00ff */
[----:B------:R-:W-:Y:S02]  /*35d20*/  IMAD.MOV.U32 R9, RZ, RZ, RZ ;  /* 0x000000ffff097224 */ /* 0x000fe400078e00ff */
[----:B------:R-:W-:-:S04]  /*35d30*/  IMAD.WIDE.U32 R4, R3, R60, R4 ;  /* 0x0000003c03047225 */ /* 0x000fc800078e0004 */
[----:B------:R-:W-:Y:S02]  /*35d40*/  IMAD.MOV.U32 R6, RZ, RZ, R5 ;  /* 0x000000ffff067224 */ /* 0x000fe400078e0005 */
[----:B------:R-:W-:Y:S02]  /*35d50*/  IMAD.MOV.U32 R8, RZ, RZ, R4 ;  /* 0x000000ffff087224 */ /* 0x000fe400078e0004 */
[----:B------:R-:W-:-:S04]  /*35d60*/  IMAD.WIDE.U32 R4, R3, R80, R6 ;  /* 0x0000005003047225 */ /* 0x000fc800078e0006 */
[----:B------:R-:W-:-:S04]  /*35d70*/  IMAD.WIDE.U32 R6, R2, R57, R8 ;  /* 0x0000003902067225 */ /* 0x000fc800078e0008 */
[----:B------:R-:W-:Y:S01]  /*35d80*/  IMAD.MOV.U32 R71, RZ, RZ, RZ ;  /* 0x000000ffff477224 */ /* 0x000fe200078e00ff */
[----:B------:R-:W-:Y:S02]  /*35d90*/  IADD3 R8, P0, PT, R4, R7, RZ ;  /* 0x0000000704087210 */ /* 0x000fe40007f1e0ff */
[----:B------:R-:W-:Y:S01]  /*35da0*/  MOV R4, R5 ;  /* 0x0000000500047202 */ /* 0x000fe20000000f00 */
        /* <DEDUP_REMOVED lines=25> */
[----:B------:R-:W-:Y:S01]  /*35f40*/  MOV R4, R54 ;  /* 0x0000003600047202 */ /* 0x000fe20000000f00 */
        /* <DEDUP_REMOVED lines=92> */
[----:B------:R-:W-:Y:S01]  /*36510*/  IMAD.X R71, RZ, RZ, RZ, P2 ;  /* 0x000000ffff477224 */ /* 0x000fe200010e06ff */
[----:B------:R-:W-:Y:S01]  /*36520*/  IADD3.X R55, PT, PT, RZ, RZ, RZ, P3, !PT ;  /* 0x000000ffff377210 */ /* 0x000fe20001ffe4ff */
[----:B------:R-:W-:-:S04]  /*36530*/  IMAD.WIDE.U32 R66, R14, R84, R68 ;  /* 0x000000540e427225 */ /* 0x000fc800078e0044 */
[----:B------:R-:W-:Y:S01]  /*36540*/  IMAD.WIDE.U32 R70, R15, R83, R70 ;  /* 0x000000530f467225 */ /* 0x000fe200078e0046 */
[----:B------:R-:W-:-:S03]  /*36550*/  IADD3 R64, P0, PT, R65, R67, RZ ;  /* 0x0000004341407210 */ /* 0x000fc60007f1e0ff */
[----:B------:R-:W-:Y:S01]  /*36560*/  IMAD.MOV.U32 R13, RZ, RZ, RZ ;  /* 0x000000ffff0d7224 */ /* 0x000fe200078e00ff */
[----:B------:R-:W-:Y:S01]  /*36570*/  IADD3 R66, P2, PT, R66, R71, RZ ;  /* 0x0000004742427210 */ /* 0x000fe20007f5e0ff */
[----:B------:R-:W-:-:S04]  /*36580*/  IMAD.WIDE.U32 R54, R16, R80, R54 ;  /* 0x0000005010367225 */ /* 0x000fc800078e0036 */
[----:B------:R-:W-:Y:S01]  /*36590*/  IMAD.WIDE.U32 R12, R17, R57, R12 ;  /* 0x00000039110c7225 */ /* 0x000fe200078e000c */
[----:B------:R-:W-:-:S03]  /*365a0*/  IADD3 R70, P3, PT, R70, R55, RZ ;  /* 0x0000003746467210 */ /* 0x000fc60007f7e0ff */
[----:B------:R-:W-:Y:S01]  /*365b0*/  IMAD.X R65, RZ, RZ, RZ, P0 ;  /* 0x000000ffff417224 */ /* 0x000fe200000e06ff */
[----:B------:R-:W-:Y:S01]  /*365c0*/  IADD3 R54, P0, PT, R54, R13, RZ ;  /* 0x0000000d36367210 */ /* 0x000fe20007f1e0ff */
[----:B------:R-:W-:Y:S02]  /*365d0*/  IMAD.X R67, RZ, RZ, RZ, P2 ;  /* 0x000000ffff437224 */ /* 0x000fe400010e06ff */
[----:B------:R-:W-:Y:S02]  /*365e0*/  IMAD.X R71, RZ, RZ, RZ, P3 ;  /* 0x000000ffff477224 */ /* 0x000fe400018e06ff */
[----:B------:R-:W-:-:S04]  /*365f0*/  IMAD.WIDE.U32 R68, R14, R85, R64 ;  /* 0x000000550e447225 */ /* 0x000fc800078e0040 */
[----:B------:R-:W-:-:S04]  /*36600*/  IMAD.WIDE.U32 R66, R15, R82, R66 ;  /* 0x000000520f427225 */ /* 0x000fc800078e0042 */
[----:B------:R-:W-:Y:S01]  /*36610*/  IMAD.X R55, RZ, RZ, RZ, P0 ;  /* 0x000000ffff377224 */ /* 0x000fe200000e06ff */
[----:B------:R-:W-:Y:S01]  /*36620*/  IADD3 R72, P0, PT, R68, R67, RZ ;  /* 0x0000004344487210 */ /* 0x000fe20007f1e0ff */
[----:B------:R-:W-:-:S04]  /*36630*/  IMAD.WIDE.U32 R70, R16, R59, R70 ;  /* 0x0000003b10467225 */ /* 0x000fc800078e0046 */
[----:B------:R-:W-:Y:S01]  /*36640*/  IMAD.WIDE.U32 R64, R17, R60, R54 ;  /* 0x0000003c11407225 */ /* 0x000fe200078e0036 */
[----:B------:R-:W-:-:S03]  /*36650*/  IADD3 R74, P2, PT, R66, R71, RZ ;  /* 0x00000047424a7210 */ /* 0x000fc60007f5e0ff */
[----:B------:R-:W-:Y:S01]  /*36660*/  IMAD.X R73, RZ, RZ, RZ, P0 ;  /* 0x000000ffff497224 */ /* 0x000fe200000e06ff */
[----:B------:R-:W-:Y:S02]  /*36670*/  IADD3 R66, P0, PT, R70, R65, RZ ;  /* 0x0000004146427210 */ /* 0x000fe40007f1e0ff */
[----:B------:R-:W-:Y:S01]  /*36680*/  IADD3.X R75, PT, PT, RZ, RZ, RZ, P2, !PT ;  /* 0x000000ffff4b7210 */ /* 0x000fe200017fe4ff */
[----:B------:R-:W-:-:S04]  /*36690*/  IMAD.WIDE.U32 R54, R15, R84, R72 ;  /* 0x000000540f367225 */ /* 0x000fc800078e0048 */
[----:B------:R-:W-:-:S04]  /*366a0*/  IMAD.WIDE.U32 R72, R64, 0x3d1, RZ ;  /* 0x000003d140487825 */ /* 0x000fc800078e00ff */
[----:B------:R-:W-:Y:S01]  /*366b0*/  IMAD.X R67, RZ, RZ, RZ, P0 ;  /* 0x000000ffff437224 */ /* 0x000fe200000e06ff */
[----:B------:R-:W-:Y:S01]  /*366c0*/  IADD3 R68, P0, PT, R69, R55, RZ ;  /* 0x0000003745447210 */ /* 0x000fe20007f1e0ff */
[----:B------:R-:W-:-:S04]  /*366d0*/  IMAD.WIDE.U32 R70, R16, R83, R74 ;  /* 0x0000005310467225 */ /* 0x000fc800078e004a */
[----:B------:R-:W-:Y:S01]  /*366e0*/  IMAD.IADD R3, R10, 0x1, R72 ;  /* 0x000000010a037824 */ /* 0x000fe200078e0248 */
[----:B------:R-:W-:Y:S01]  /*366f0*/  IADD3 R54, P2, PT, R54, R71, RZ ;  /* 0x0000004736367210 */ /* 0x000fe20007f5e0ff */
[----:B------:R-:W-:-:S04]  /*36700*/  IMAD.WIDE.U32 R66, R17, R80, R66 ;  /* 0x0000005011427225 */ /* 0x000fc800078e0042 */
[----:B------:R-:W-:Y:S01]  /*36710*/  IMAD.X R69, RZ, RZ, RZ, P0 ;  /* 0x000000ffff457224 */ /* 0x000fe200000e06ff */
[----:B------:R-:W-:Y:S01]  /*36720*/  ISETP.GE.U32.AND P0, PT, R3, R10, PT ;  /* 0x0000000a0300720c */ /* 0x000fe20003f06070 */
[----:B------:R-:W-:Y:S01]  /*36730*/  IMAD.X R55, RZ, RZ, RZ, P2 ;  /* 0x000000ffff377224 */ /* 0x000fe200010e06ff */
[----:B------:R-:W-:Y:S01]  /*36740*/  IADD3 R10, P3, PT, R70, R67, RZ ;  /* 0x00000043460a7210 */ /* 0x000fe20007f7e0ff */
[----:B------:R-:W-:Y:S01]  /*36750*/  IMAD.WIDE.U32 R68, R15, R85, R68 ;  /* 0x000000550f447225 */ /* 0x000fe200078e0044 */
[----:B------:R-:W-:Y:S02]  /*36760*/  SEL R5, RZ, 0x1, P0 ;  /* 0x00000001ff057807 */ /* 0x000fe40000000000 */
[----:B------:R-:W-:Y:S01]  /*36770*/  IADD3.X R11, PT, PT, RZ, RZ, RZ, P3, !PT ;  /* 0x000000ffff0b7210 */ /* 0x000fe20001ffe4ff */
[----:B------:R-:W-:Y:S02]  /*36780*/  VIADD R14, R73, UR5 ;  /* 0x00000005490e7c36 */ /* 0x000fe40008000000 */
[----:B------:R-:W-:-:S02]  /*36790*/  IMAD.MOV.U32 R15, RZ, RZ, RZ ;  /* 0x000000ffff0f7224 */ /* 0x000fc400078e00ff */
[----:B------:R-:W-:-:S04]  /*367a0*/  IMAD.WIDE.U32 R70, R16, R82, R54 ;  /* 0x0000005210467225 */ /* 0x000fc800078e0036 */
[----:B------:R-:W-:Y:S01]  /*367b0*/  IMAD.WIDE.U32 R14, R66, 0x3d1, R14 ;  /* 0x000003d1420e7825 */ /* 0x000fe200078e000e */
[----:B------:R-:W-:-:S03]  /*367c0*/  IADD3 R54, P0, PT, R68, R71, RZ ;  /* 0x0000004744367210 */ /* 0x000fc60007f1e0ff */
[----:B------:R-:W-:Y:S01]  /*367d0*/  IMAD.WIDE.U32 R10, R17, R59, R10 ;  /* 0x0000003b110a7225 */ /* 0x000fe200078e000a */
[----:B------:R-:W-:-:S03]  /*367e0*/  IADD3 R5, P2, P3, R14, R6, R5 ;  /* 0x000000060e057210 */ /* 0x000fc60007b5e005 */
[----:B------:R-:W-:Y:S01]  /*367f0*/  IMAD.X R55, RZ, RZ, RZ, P0 ;  /* 0x000000ffff377224 */ /* 0x000fe200000e06ff */
[----:B------:R-:W-:Y:S01]  /*36800*/  IADD3 R6, P4, PT, R70, R11, RZ ;  /* 0x0000000b46067210 */ /* 0x000fe20007f9e0ff */
[----:B------:R-:W-:Y:S02]  /*36810*/  IMAD.IADD R64, R64, 0x1, R5 ;  /* 0x0000000140407824 */ /* 0x000fe400078e0205 */
[----:B------:R-:W-:-:S03]  /*36820*/  IMAD.WIDE.U32 R54, R16, R84, R54 ;  /* 0x0000005410367225 */ /* 0x000fc600078e0036 */
[----:B------:R-:W-:Y:S01]  /*36830*/  ISETP.GE.U32.AND P0, PT, R64, R5, PT ;  /* 0x000000054000720c */ /* 0x000fe20003f06070 */
[----:B------:R-:W-:Y:S01]  /*36840*/  IMAD.X R7, RZ, RZ, RZ, P4 ;  /* 0x000000ffff077224 */ /* 0x000fe200020e06ff */
[----:B------:R-:W-:Y:S01]  /*36850*/  IADD3 R14, P4, PT, R69, R55, RZ ;  /* 0x00000037450e7210 */ /* 0x000fe20007f9e0ff */
[----:B------:R-:W-:Y:S01]  /*36860*/  VIADD R68, R15, UR5 ;  /* 0x000000050f447c36 */ /* 0x000fe20008000000 */
[----:B------:R-:W-:Y:S01]  /*36870*/  IADD3.X R5, PT, PT, RZ, RZ, RZ, P2, P3 ;  /* 0x000000ffff057210 */ /* 0x000fe200017e64ff */
[----:B------:R-:W-:-:S04]  /*36880*/  IMAD.WIDE.U32 R6, R17, R83, R6 ;  /* 0x0000005311067225 */ /* 0x000fc800078e0006 */
        /* <DEDUP_REMOVED lines=8> */
[----:B------:R-:W-:Y:S01]  /*36910*/  SEL R5, RZ, 0x1, P0 ;  /* 0x00000001ff057807 */ /* 0x000fe20000000000 */
[----:B------:R-:W-:Y:S02]  /*36920*/  IMAD.MOV.U32 R69, RZ, RZ, RZ ;  /* 0x000000ffff457224 */ /* 0x000fe400078e00ff */
[----:B------:R-:W-:Y:S01]  /*36930*/  IMAD.WIDE.U32 R8, R17, R82, R54 ;  /* 0x0000005211087225 */ /* 0x000fe200078e0036 */
[----:B------:R-:W-:Y:S02]  /*36940*/  IADD3 R66, P0, P4, R66, R7, R5 ;  /* 0x0000000742427210 */ /* 0x000fe40007c1e005 */
[----:B------:R-:W-:Y:S01]  /*36950*/  IADD3.X R5, PT, PT, RZ, RZ, RZ, P2, P3 ;  /* 0x000000ffff057210 */ /* 0x000fe200017e64ff */
[----:B------:R-:W-:Y:S01]  /*36960*/  IMAD.WIDE.U32 R54, R6, 0x3d1, R68 ;  /* 0x000003d106367825 */ /* 0x000fe200078e0044 */
[----:B------:R-:W-:-:S02]  /*36970*/  IADD3 R68, P2, PT, R14, R9, RZ ;  /* 0x000000090e447210 */ /* 0x000fc40007f5e0ff */
[----:B------:R-:W-:Y:S01]  /*36980*/  IADD3.X R7, PT, PT, RZ, RZ, RZ, P0, P4 ;  /* 0x000000ffff077210 */ /* 0x000fe200007e84ff */
[----:B------:R-:W-:Y:S01]  /*36990*/  VIADD R70, R55, UR5 ;  /* 0x0000000537467c36 */ /* 0x000fe20008000000 */
[----:B------:R-:W-:Y:S01]  /*369a0*/  IADD3 R9, P3, P5, R54, R5, R4 ;  /* 0x0000000536097210 */ /* 0x000fe20007d7e004 */
[----:B------:R-:W-:Y:S02]  /*369b0*/  IMAD.X R69, RZ, RZ, RZ, P2 ;  /* 0x000000ffff457224 */ /* 0x000fe400010e06ff */
[----:B------:R-:W-:Y:S01]  /*369c0*/  IMAD.MOV.U32 R71, RZ, RZ, RZ ;  /* 0x000000ffff477224 */ /* 0x000fe200078e00ff */
[----:B------:R-:W-:Y:S01]  /*369d0*/  IADD3.X R11, PT, PT, RZ, RZ, RZ, P3, P5 ;  /* 0x000000ffff0b7210 */ /* 0x000fe20001fea4ff */
[----:B------:R-:W-:-:S04]  /*369e0*/  IMAD.WIDE.U32 R4, R17, R84, R68 ;  /* 0x0000005411047225 */ /* 0x000fc800078e0044 */
[----:B------:R-:W-:Y:S01]  /*369f0*/  HFMA2 R69, -RZ, RZ, 0, 0 ;  /* 0x00000000ff457431 */ /* 0x000fe200000001ff */
[----:B------:R-:W-:Y:S01]  /*36a00*/  IADD3 R10, P4, P5, R10, R7, R9 ;  /* 0x000000070a0a7210 */ /* 0x000fe20007d9e009 */
[----:B------:R-:W-:Y:S01]  /*36a10*/  IMAD.WIDE.U32 R54, R8, 0x3d1, R70 ;  /* 0x000003d108367825 */ /* 0x000fe200078e0046 */
[----:B------:R-:W-:Y:S02]  /*36a20*/  IADD3 R14, P0, PT, R15, R5, RZ ;  /* 0x000000050f0e7210 */ /* 0x000fe40007f1e0ff */
[----:B------:R-:W-:Y:S01]  /*36a30*/  IADD3.X R5, PT, PT, RZ, RZ, RZ, P4, P5 ;  /* 0x000000ffff057210 */ /* 0x000fe200027ea4ff */
[----:B------:R-:W-:Y:S01]  /*36a40*/  VIADD R68, R55, UR5 ;  /* 0x0000000537447c36 */ /* 0x000fe20008000000 */
[----:B------:R-:W-:Y:S01]  /*36a50*/  IADD3 R54, P2, P3, R54, R11, R48 ;  /* 0x0000000b36367210 */ /* 0x000fe20007b5e030 */
[----:B------:R-:W-:Y:S02]  /*36a60*/  IMAD.X R15, RZ, RZ, RZ, P0 ;  /* 0x000000ffff0f7224 */ /* 0x000fe400000e06ff */
[----:B------:R-:W-:Y:S01]  /*36a70*/  IMAD.WIDE.U32 R48, R4, 0x3d1, R68 ;  /* 0x000003d104307825 */ /* 0x000fe200078e0044 */
[----:B------:R-:W-:-:S02]  /*36a80*/  IADD3.X R7, PT, PT, RZ, RZ, RZ, P2, P3 ;  /* 0x000000ffff077210 */ /* 0x000fc400017e64ff */
[----:B------:R-:W-:Y:S01]  /*36a90*/  IADD3 R6, P3, P4, R6, R5, R54 ;  /* 0x0000000506067210 */ /* 0x000fe20007c7e036 */
        /* <DEDUP_REMOVED lines=28> */
[----:B------:R-:W4:Y:S02]  /*36c60*/  LDCU UR5, c[0x3][0x1c] ;  /* 0x00c00380ff0577ac */ /* 0x000f240008000800 */
[----:B------:R-:W-:Y:S02]  /*36c70*/  IMAD R3, R7, 0x3d1, R2 ;  /* 0x000003d107037824 */ /* 0x000fe400078e0202 */
[----:B------:R-:W-:Y:S02]  /*36c80*/  IMAD.X R2, RZ, RZ, RZ, P0 ;  /* 0x000000ffff027224 */ /* 0x000fe400000e06ff */
[----:B------:R-:W-:-:S05]  /*36c90*/  IMAD.IADD R3, R14, 0x1, R3 ;  /* 0x000000010e037824 */ /* 0x000fca00078e0203 */
[----:B------:R-:W-:-:S04]  /*36ca0*/  IADD3 R2, P0, P2, R3, R2, R64 ;  /* 0x0000000203027210 */ /* 0x000fc80007a1e040 */
[----:B------:R-:W-:-:S04]  /*36cb0*/  IADD3.X R3, PT, PT, RZ, RZ, RZ, P0, P2 ;  /* 0x000000ffff037210 */ /* 0x000fc800007e44ff */
[----:B------:R-:W-:Y:S02]  /*36cc0*/  IADD3 R12, P0, P2, R7, R3, R66 ;  /* 0x00000003070c7210 */ /* 0x000fe40007a1e042 */
[----:B------:R-:W-:Y:S02]  /*36cd0*/  MOV R3, R4 ;  /* 0x0000000400037202 */ /* 0x000fe40000000f00 */
[----:B------:R-:W-:-:S04]  /*36ce0*/  IADD3.X R11, PT, PT, RZ, RZ, RZ, P0, P2 ;  /* 0x000000ffff0b7210 */ /* 0x000fc800007e44ff */
        /* <DEDUP_REMOVED lines=12> */
[----:B----4-:R-:W-:-:S13]  /*36db0*/  ISETP.GE.U32.AND P0, PT, R17, UR5, PT ;  /* 0x0000000511007c0c */ /* 0x010fda000bf06070 */
[----:B------:R-:W-:Y:S05]  /*36dc0*/  @!P0 BRA `(.L_x_441) ;  /* 0x0000000400248947 */ /* 0x000fea0003800000 */
[----:B------:R-:W-:Y:S01]  /*36dd0*/  IMAD.MOV.U32 R53, RZ, RZ, R2 ;  /* 0x000000ffff357224 */ /* 0x000fe200078e0002 */
[----:B------:R-:W-:-:S07]  /*36de0*/  MOV R49, R12 ;  /* 0x0000000c00317202 */ /* 0x000fce0000000f00 */
.L_x_444:
[----:B------:R-:W4:Y:S01]  /*36df0*/  LDC R6, c[0x3][0x1c] ;  /* 0x00c00700ff067b82 */ /* 0x000f220000000800 */
[----:B------:R-:W-:Y:S01]  /*36e00*/  BSSY.RELIABLE B2, `(.L_x_442) ;  /* 0x0000025000027945 */ /* 0x000fe20003800100 */
[----:B----4-:R-:W-:-:S13]  /*36e10*/  ISETP.GT.U32.AND P0, PT, R17, R6, PT ;  /* 0x000000061100720c */ /* 0x010fda0003f04070 */
[----:B------:R-:W-:Y:S05]  /*36e20*/  @P0 BRA `(.L_x_443) ;  /* 0x0000000000880947 */ /* 0x000fea0003800000 */
[----:B------:R-:W4:Y:S02]  /*36e30*/  LDC R55, c[0x3][0x18] ;  /* 0x00c00600ff377b82 */ /* 0x000f240000000800 */
[----:B----4-:R-:W-:-:S13]  /*36e40*/  ISETP.LT.U32.AND P0, PT, R16, R55, PT ;  /* 0x000000371000720c */ /* 0x010fda0003f01070 */
[----:B------:R-:W-:Y:S05]  /*36e50*/  @P0 BREAK.RELIABLE B2 ;  /* 0x0000000000020942 */ /* 0x000fea0003800100 */
[----:B------:R-:W-:Y:S05]  /*36e60*/  @P0 BRA `(.L_x_441) ;  /* 0x0000000000fc0947 */ /* 0x000fea0003800000 */
[----:B------:R-:W-:-:S13]  /*36e70*/  ISETP.LE.U32.AND P0, PT, R16, R55, PT ;  /* 0x000000371000720c */ /* 0x000fda0003f03070 */
[----:B------:R-:W-:Y:S05]  /*36e80*/  @!P0 BRA `(.L_x_443) ;  /* 0x0000000000708947 */ /* 0x000fea0003800000 */
        /* <DEDUP_REMOVED lines=22> */
[----:B-1----:R-:W-:Y:S02]  /*36ff0*/  ISETP.LT.U32.AND P0, PT, R3, UR6, PT ;  /* 0x0000000603007c0c */ /* 0x002fe4000bf01070 */
[----:B------:R-:W-:Y:S02]  /*37000*/  ISETP.LE.U32.AND P2, PT, R12, R55, PT ;  /* 0x000000370c00720c */ /* 0x000fe40003f43070 */
[----:B------:R-:W-:-:S04]  /*37010*/  ISETP.LE.U32.AND P0, PT, R2, UR7, P0 ;  /* 0x0000000702007c0c */ /* 0x000fc80008703070 */
[----:B------:R-:W-:-:S13]  /*37020*/  ISETP.LT.U32.OR P0, PT, R2, UR7, P0 ;  /* 0x0000000702007c0c */ /* 0x000fda0008701470 */
[----:B------:R-:W-:Y:S05]  /*37030*/  @P0 BREAK.RELIABLE P2, B2 ;  /* 0x0000000000020942 */ /* 0x000fea0001000100 */
[----:B------:R-:W-:Y:S05]  /*37040*/  @P0 BRA P2, `(.L_x_441) ;  /* 0x0000000000840947 */ /* 0x000fea0001000000 */
.L_x_443:
[----:B0123--:R-:W-:Y:S05]  /*37050*/  BSYNC.RELIABLE B2 ;  /* 0x0000000000027941 */ /* 0x00ffea0003800100 */
.L_x_442:
[----:B------:R-:W-:Y:S01]  /*37060*/  IADD3 R4, P0, PT, R4, -UR8, RZ ;  /* 0x8000000804047c10 */ /* 0x000fe2000ff1e0ff */
[----:B------:R-:W-:-:S04]  /*37070*/  IMAD.MOV.U32 R3, RZ, RZ, -0x1 ;  /* 0xffffffffff037424 */ /* 0x000fc800078e00ff */
[----:B------:R-:W-:-:S05]  /*37080*/  IMAD.X R2, RZ, RZ, -0x1, P0 ;  /* 0xffffffffff027424 */ /* 0x000fca00000e06ff */
[----:B------:R-:W-:-:S04]  /*37090*/  SHF.R.U32.HI R2, RZ, 0x1f, R2 ;  /* 0x0000001fff027819 */ /* 0x000fc80000011602 */
[----:B------:R-:W-:-:S04]  /*370a0*/  IADD3 R53, P0, P2, R53, -UR9, -R2 ;  /* 0x8000000935357c10 */ /* 0x000fc8000fa1e802 */
[----:B------:R-:W-:-:S04]  /*370b0*/  IADD3.X R2, PT, PT, RZ, -0x1, R3, P0, P2 ;  /* 0xffffffffff027810 */ /* 0x000fc800007e4403 */
        /* <DEDUP_REMOVED lines=10> */
[----:B------:R-:W-:Y:S02]  /*37160*/  IADD3.X R2, PT, PT, RZ, -0x1, R3, P0, P2 ;  /* 0xffffffffff027810 */ /* 0x000fe400007e4403 */
[----:B------:R-:W-:Y:S02]  /*37170*/  MOV R14, R9 ;  /* 0x00000009000e7202 */ /* 0x000fe40000000f00 */
[----:B------:R-:W-:-:S04]  /*37180*/  SHF.R.U32.HI R2, RZ, 0x1f, R2 ;  /* 0x0000001fff027819 */ /* 0x000fc80000011602 */
[----:B------:R-:W-:-:S04]  /*37190*/  IADD3 R7, P0, P2, R7, -UR15, -R2 ;  /* 0x8000000f07077c10 */ /* 0x000fc8000fa1e802 */
[----:B------:R-:W-:Y:S01]  /*371a0*/  IADD3.X R2, PT, PT, RZ, -0x1, R3, P0, P2 ;  /* 0xffffffffff027810 */ /* 0x000fe200007e4403 */
[----:B------:R-:W-:-:S03]  /*371b0*/  IMAD.MOV.U32 R15, RZ, RZ, R7 ;  /* 0x000000ffff0f7224 */ /* 0x000fc600078e0007 */
[----:B------:R-:W-:-:S04]  /*371c0*/  SHF.R.U32.HI R2, RZ, 0x1f, R2 ;  /* 0x0000001fff027819 */ /* 0x000fc80000011602 */
[----:B------:R-:W-:-:S04]  /*371d0*/  IADD3 R5, P0, P2, R5, -UR16, -R2 ;  /* 0x8000001005057c10 */ /* 0x000fc8000fa1e802 */
        /* <DEDUP_REMOVED lines=8> */
.L_x_441:
[----:B0123--:R-:W-:Y:S05]  /*37260*/  BSYNC.RECONVERGENT B1 ;  /* 0x0000000000017941 */ /* 0x00ffea0003800200 */
.L_x_440:
[----:B------:R-:W-:Y:S05]  /*37270*/  WARPSYNC.ALL ;  /* 0x0000000000007948 */ /* 0x000fea0003800000 */
[----:B------:R-:W-:Y:S01]  /*37280*/  IMAD.WIDE.U32 R8, R57, R57, RZ ;  /* 0x0000003939087225 */ /* 0x000fe200078e00ff */
[----:B------:R-:W-:Y:S01]  /*37290*/  UMOV UR5, URZ ;  /* 0x000000ff00057c82 */ /* 0x000fe20008000000 */
[----:B------:R-:W0:Y:S01]  /*372a0*/  LDCU UR16, c[0x3][0x1c] ;  /* 0x00c00380ff1077ac */ /* 0x000e220008000800 */
[----:B------:R-:W-:Y:S01]  /*372b0*/  BSSY.RECONVERGENT B1, `(.L_x_445) ;  /* 0x000015b000017945 */ /* 0x000fe20003800200 */
[----:B------:R-:W-:Y:S02]  /*372c0*/  IMAD.MOV.U32 R4, RZ, RZ, R9 ;  /* 0x000000ffff047224 */ /* 0x000fe400078e0009 */
[----:B------:R-:W-:Y:S01]  /*372d0*/  IMAD.MOV.U32 R5, RZ, RZ, RZ ;  /* 0x000000ffff057224 */ /* 0x000fe200078e00ff */
[----:B------:R-:W1:Y:S01]  /*372e0*/  LDCU.64 UR6, c[0x3][URZ] ;  /* 0x00c00000ff0677ac */ /* 0x000e620008000a00 */
[----:B------:R-:W-:-:S02]  /*372f0*/  IMAD.MOV.U32 R7, RZ, RZ, RZ ;  /* 0x000000ffff077224 */ /* 0x000fc400078e00ff */
[C---:B------:R-:W-:Y:S01]  /*37300*/  IMAD.WIDE.U32 R4, R57.reuse, R60, R4 ;  /* 0x0000003c39047225 */ /* 0x040fe200078e0004 */
[----:B------:R-:W2:Y:S03]  /*37310*/  LDCU.64 UR14, c[0x3][0x10] ;  /* 0x00c00200ff0e77ac */ /* 0x000ea60008000a00 */
[----:B------:R-:W-:Y:S01]  /*37320*/  IMAD.MOV.U32 R6, RZ, RZ, R5 ;  /* 0x000000ffff067224 */ /* 0x000fe200078e0005 */
[----:B------:R-:W-:Y:S01]  /*37330*/  MOV R68, R4 ;  /* 0x0000000400447202 */ /* 0x000fe20000000f00 */
[----:B------:R-:W-:Y:S01]  /*37340*/  IMAD.MOV.U32 R69, RZ, RZ, RZ ;  /* 0x000000ffff457224 */ /* 0x000fe200078e00ff */
[----:B------:R-:W3:Y:S01]  /*37350*/  LDCU.128 UR8, c[0x3][URZ] ;  /* 0x00c00000ff0877ac */ /* 0x000ee20008000c00 */
        /* <DEDUP_REMOVED lines=11> */
[----:B------:R-:W-:Y:S02]  /*37410*/  IMAD.MOV.U32 R4, RZ, RZ, R5 ;  /* 0x000000ffff047224 */ /* 0x000fe400078e0005 */
[----:B------:R-:W-:Y:S02]  /*37420*/  HFMA2 R5, -RZ, RZ, 0, 0 ;  /* 0x00000000ff057431 */ /* 0x000fe400000001ff */
[----:B------:R-:W-:-:S04]  /*37430*/  IMAD.WIDE.U32 R66, R57, R80, R66 ;  /* 0x0000005039427225 */ /* 0x000fc800078e0042 */
[----:B------:R-:W-:Y:S02]  /*37440*/  IMAD.X R11, RZ, RZ, RZ, P0 ;  /* 0x000000ffff0b7224 */ /* 0x000fe400000e06ff */
[----:B------:R-:W-:Y:S02]  /*37450*/  IMAD.MOV.U32 R65, RZ, RZ, RZ ;  /* 0x000000ffff417224 */ /* 0x000fe400078e00ff */
[----:B------:R-:W-:-:S04]  /*37460*/  IMAD.WIDE.U32 R6, R60, R80, R10 ;  /* 0x000000503c067225 */ /* 0x000fc800078e000a */
[----:B------:R-:W-:Y:S01]  /*37470*/  IMAD.WIDE.U32 R4, R57, R83, R4 ;  /* 0x0000005339047225 */ /* 0x000fe200078e0004 */
[----:B------:R-:W-:Y:S02]  /*37480*/  IADD3 R48, P2, PT, R6, R67, RZ ;  /* 0x0000004306307210 */ /* 0x000fe40007f5e0ff */
[----:B------:R-:W-:Y:S01]  /*37490*/  IADD3 R10, P0, PT, R4, R7, RZ ;  /* 0x00000007040a7210 */ /* 0x000fe20007f1e0ff */
[----:B------:R-:W-:Y:S02]  /*374a0*/  IMAD.MOV.U32 R4, RZ, RZ, R5 ;  /* 0x000000ffff047224 */ /* 0x000fe400078e0005 */
[----:B------:R-:W-:Y:S02]  /*374b0*/  IMAD.MOV.U32 R5, RZ, RZ, RZ ;  /* 0x000000ffff057224 */ /* 0x000fe400078e00ff */
[----:B------:R-:W-:Y:S02]  /*374c0*/  IMAD.X R11, RZ, RZ, RZ, P0 ;  /* 0x000000ffff0b7224 */ /* 0x000fe400000e06ff */
[----:B------:R-:W-:-:S02]  /*374d0*/  IMAD.X R49, RZ, RZ, RZ, P2 ;  /* 0x000000ffff317224 */ /* 0x000fc400010e06ff */
        /* <DEDUP_REMOVED lines=29> */
[----:B------:R-:W-:Y:S01]  /*376b0*/  IMAD.X R49, RZ, RZ, RZ, P2 ;  /* 0x000000ffff317224 */ /* 0x000fe200010e06ff */
[----:B------:R-:W-:Y:S01]  /*376c0*/  MOV R55, RZ ;  /* 0x000000ff00377202 */ /* 0x000fe20000000f00 */
        /* <DEDUP_REMOVED lines=54> */
[----:B------:R-:W-:Y:S02]  /*37a30*/  IADD3 R4, P0, PT, R5, R73, RZ ;  /* 0x0000004905047210 */ /* 0x000fe40007f1e0ff */
[----:B------:R-:W-:Y:S01]  /*37a40*/  IADD3 R72, P2, PT, R72, R71, RZ ;  /* 0x0000004748487210 */ /* 0x000fe20007f5e0ff */
[----:B------:R-:W-:Y:S02]  /*37a50*/  IMAD.X R71, RZ, RZ, RZ, P3 ;  /* 0x000000ffff477224 */ /* 0x000fe400018e06ff */
[----:B------:R-:W-:-:S02]  /*37a60*/  IMAD.X R11, RZ, RZ, RZ, P4 ;  /* 0x000000ffff0b7224 */ /* 0x000fc400020e06ff */
        /* <DEDUP_REMOVED lines=27> */
[----:B------:R-:W-:-:S04]  /*37c20*/  IMAD.WIDE.U32 R70, R59, R84, R70 ;  /* 0x000000543b467225 */ /* 0x000fc800078e0046 */
[----:B------:R-:W-:Y:S01]  /*37c30*/  IMAD.WIDE.U32 R60, R82, R82, R6 ;  /* 0x00000052523c7225 */ /* 0x000fe200078e0006 */
[----:B------:R-:W-:Y:S02]  /*37c40*/  IADD3 R70, P3, PT, R70, R57, RZ ;  /* 0x0000003946467210 */ /* 0x000fe40007f7e0ff */
[----:B------:R-:W-:-:S03]  /*37c50*/  IADD3 R60, P2, PT, R60, R71, RZ ;  /* 0x000000473c3c7210 */ /* 0x000fc60007f5e0ff */
[----:B------:R-:W-:Y:S01]  /*37c60*/  IMAD.X R71, RZ, RZ, RZ, P3 ;  /* 0x000000ffff477224 */ /* 0x000fe200018e06ff */
[----:B------:R-:W-:Y:S01]  /*37c70*/  IADD3 R6, P0, PT, R4, R61, RZ ;  /* 0x0000003d04067210 */ /* 0x000fe20007f1e0ff */
[----:B------:R-:W-:-:S04]  /*37c80*/  IMAD.X R61, RZ, RZ, RZ, P2 ;  /* 0x000000ffff3d7224 */ /* 0x000fc800010e06ff */
[----:B------:R-:W-:Y:S02]  /*37c90*/  IMAD.X R7, RZ, RZ, RZ, P0 ;  /* 0x000000ffff077224 */ /* 0x000fe400000e06ff */
[----:B------:R-:W-:-:S04]  /*37ca0*/  IMAD.WIDE.U32 R80, R80, R85, R70 ;  /* 0x0000005550507225 */ /* 0x000fc800078e0046 */
[----:B------:R-:W-:-:S04]  /*37cb0*/  IMAD.WIDE.U32 R60, R83, R84, R60 ;  /* 0x00000054533c7225 */ /* 0x000fc800078e003c */
[----:B------:R-:W-:Y:S01]  /*37cc0*/  IMAD.WIDE.U32 R6, R82, R84, R6 ;  /* 0x0000005452067225 */ /* 0x000fe200078e0006 */
[----:B------:R-:W-:-:S04]  /*37cd0*/  IADD3 R4, P3, PT, R60, R81, RZ ;  /* 0x000000513c047210 */ /* 0x000fc80007f7e0ff */
[----:B------:R-:W-:Y:S01]  /*37ce0*/  IADD3 R60, P0, PT, R5, R7, RZ ;  /* 0x00000007053c7210 */ /* 0x000fe20007f1e0ff */
[----:B------:R-:W-:Y:S01]  /*37cf0*/  IMAD.X R5, RZ, RZ, RZ, P3 ;  /* 0x000000ffff057224 */ /* 0x000fe200018e06ff */
[----:B------:R-:W-:Y:S01]  /*37d00*/  IADD3 R70, P2, PT, R6, R61, RZ ;  /* 0x0000003d06467210 */ /* 0x000fe20007f5e0ff */
[----:B------:R-:W-:-:S04]  /*37d10*/  IMAD.WIDE.U32 R6, R56, 0x3d1, RZ ;  /* 0x000003d138067825 */ /* 0x000fc800078e00ff */
[----:B------:R-:W-:Y:S01]  /*37d20*/  IMAD.X R61, RZ, RZ, RZ, P0 ;  /* 0x000000ffff3d7224 */ /* 0x000fe200000e06ff */
[----:B------:R-:W-:Y:S01]  /*37d30*/  IADD3 R11, PT, PT, R8, R6, RZ ;  /* 0x00000006080b7210 */ /* 0x000fe20007ffe0ff */
[----:B------:R-:W-:Y:S02]  /*37d40*/  IMAD.X R71, RZ, RZ, RZ, P2 ;  /* 0x000000ffff477224 */ /* 0x000fe400010e06ff */
[----:B------:R-:W-:Y:S01]  /*37d50*/  IMAD.WIDE.U32 R60, R82, R85, R60 ;  /* 0x00000055523c7225 */ /* 0x000fe200078e003c */
[----:B------:R-:W-:-:S03]  /*37d60*/  ISETP.GE.U32.AND P0, PT, R11, R8, PT ;  /* 0x000000080b00720c */ /* 0x000fc60003f06070 */
        /* <DEDUP_REMOVED lines=11> */
[----:B------:R-:W-:Y:S02]  /*37e20*/  VIADD R6, R7, UR5 ;  /* 0x0000000507067c36 */ /* 0x000fe40008000000 */
[----:B------:R-:W-:Y:S02]  /*37e30*/  HFMA2 R7, -RZ, RZ, 0, 0 ;  /* 0x00000000ff077431 */ /* 0x000fe400000001ff */
[----:B------:R-:W-:Y:S01]  /*37e40*/  IMAD.WIDE.U32 R70, R83, R85, R70 ;  /* 0x0000005553467225 */ /* 0x000fe200078e0046 */
[----:B------:R-:W-:-:S03]  /*37e50*/  IADD3.X R5, PT, PT, RZ, RZ, RZ, P2, P3 ;  /* 0x000000ffff057210 */ /* 0x000fc600017e64ff */
[----:B------:R-:W-:-:S04]  /*37e60*/  IMAD.WIDE.U32 R58, R84, R84, R8 ;  /* 0x00000054543a7225 */ /* 0x000fc800078e0008 */
[----:B------:R-:W-:Y:S01]  /*37e70*/  IMAD.IADD R56, R56, 0x1, R69 ;  /* 0x0000000138387824 */ /* 0x000fe200078e0245 */
[----:B------:R-:W-:Y:S01]  /*37e80*/  IADD3 R58, P0, PT, R58, R71, RZ ;  /* 0x000000473a3a7210 */ /* 0x000fe20007f1e0ff */
[----:B------:R-:W-:Y:S01]  /*37e90*/  IMAD.WIDE.U32 R8, R4, 0x3d1, R6 ;  /* 0x000003d104087825 */ /* 0x000fe200078e0006 */
[----:B------:R-:W-:Y:S02]  /*37ea0*/  IADD3 R6, P4, PT, R61, R59, RZ ;  /* 0x0000003b3d067210 */ /* 0x000fe40007f9e0ff */
[----:B------:R-:W-:Y:S01]  /*37eb0*/  ISETP.GE.U32.AND P3, PT, R56, R69, PT ;  /* 0x000000453800720c */ /* 0x000fe20003f66070 */
[----:B------:R-:W-:Y:S01]  /*37ec0*/  IMAD.X R59, RZ, RZ, RZ, P0 ;  /* 0x000000ffff3b7224 */ /* 0x000fe200000e06ff */
[----:B------:R-:W-:Y:S01]  /*37ed0*/  IADD3 R66, P0, P2, R8, R5, R66 ;  /* 0x0000000508427210 */ /* 0x000fe20007a1e042 */
[----:B------:R-:W-:Y:S01]  /*37ee0*/  IMAD.X R7, RZ, RZ, RZ, P4 ;  /* 0x000000ffff077224 */ /* 0x000fe200020e06ff */
[----:B------:R-:W-:Y:S01]  /*37ef0*/  SEL R5, RZ, 0x1, P3 ;  /* 0x00000001ff057807 */ /* 0x000fe20001800000 */
[----:B------:R-:W-:Y:S01]  /*37f00*/  VIADD R8, R9, UR5 ;  /* 0x0000000509087c36 */ /* 0x000fe20008000000 */
[----:B------:R-:W-:Y:S01]  /*37f10*/  MOV R61, RZ ;  /* 0x000000ff003d7202 */ /* 0x000fe20000000f00 */
[----:B------:R-:W-:Y:S01]  /*37f20*/  IMAD.MOV.U32 R9, RZ, RZ, RZ ;  /* 0x000000ffff097224 */ /* 0x000fe200078e00ff */
[----:B------:R-:W-:Y:S01]  /*37f30*/  IADD3 R80, P3, P4, R80, R66, R5 ;  /* 0x0000004250507210 */ /* 0x000fe20007c7e005 */
[----:B------:R-:W-:Y:S01]  /*37f40*/  IMAD.WIDE.U32 R82, R82, R85, R58 ;  /* 0x0000005552527225 */ /* 0x000fe200078e003a */
[----:B------:R-:W-:-:S03]  /*37f50*/  IADD3.X R5, PT, PT, RZ, RZ, RZ, P0, P2 ;  /* 0x000000ffff057210 */ /* 0x000fc600007e44ff */
[----:B------:R-:W-:-:S04]  /*37f60*/  IMAD.WIDE.U32 R6, R84, R85, R6 ;  /* 0x0000005554067225 */ /* 0x000fc800078e0006 */
[----:B------:R-:W-:Y:S01]  /*37f70*/  IMAD.WIDE.U32 R58, R70, 0x3d1, R8 ;  /* 0x000003d1463a7825 */ /* 0x000fe200078e0008 */
[----:B------:R-:W-:-:S03]  /*37f80*/  IADD3 R8, P5, PT, R6, R83, RZ ;  /* 0x0000005306087210 */ /* 0x000fc60007fbe0ff */
        /* <DEDUP_REMOVED lines=11> */
[----:B------:R-:W-:-:S02]  /*38040*/  IADD3 R6, P0, PT, R7, R9, RZ ;  /* 0x0000000907067210 */ /* 0x000fc40007f1e0ff */
[----:B------:R-:W-:Y:S01]  /*38050*/  IADD3.X R53, PT, PT, RZ, RZ, RZ, P2, P3 ;  /* 0x000000ffff357210 */ /* 0x000fe200017e64ff */
[----:B------:R-:W-:Y:S01]  /*38060*/  IMAD.WIDE.U32 R54, R8, 0x3d1, R60 ;  /* 0x000003d108367825 */ /* 0x000fe200078e003c */
[----:B------:R-:W-:-:S03]  /*38070*/  IADD3 R70, P3, P4, R70, R5, R58 ;  /* 0x0000000546467210 */ /* 0x000fc60007c7e03a */
[----:B------:R-:W-:Y:S01]  /*38080*/  IMAD.X R7, RZ, RZ, RZ, P0 ;  /* 0x000000ffff077224 */ /* 0x000fe200000e06ff */
[----:B------:R-:W-:Y:S01]  /*38090*/  IADD3 R53, P2, P0, R54, R53, R52 ;  /* 0x0000003536357210 */ /* 0x000fe2000785e034 */
[----:B------:R-:W-:Y:S01]  /*380a0*/  VIADD R52, R55, UR5 ;  /* 0x0000000537347c36 */ /* 0x000fe20008000000 */
[----:B------:R-:W-:Y:S01]  /*380b0*/  IADD3.X R5, PT, PT, RZ, RZ, RZ, P3, P4 ;  /* 0x000000ffff057210 */ /* 0x000fe20001fe84ff */
[----:B------:R-:W-:-:S03]  /*380c0*/  IMAD.WIDE.U32 R6, R85, R85, R6 ;  /* 0x0000005555067225 */ /* 0x000fc600078e0006 */
        /* <DEDUP_REMOVED lines=27> */
[----:B------:R-:W-:-:S02]  /*38280*/  IMAD.IADD R5, R8, 0x1, R5 ;  /* 0x0000000108057824 */ /* 0x000fc400078e0205 */
[----:B------:R-:W-:-:S03]  /*38290*/  IMAD.MOV.U32 R57, RZ, RZ, R7 ;  /* 0x000000ffff397224 */ /* 0x000fc600078e0007 */
[----:B------:R-:W-:-:S04]  /*382a0*/  IADD3 R54, P0, P2, R5, R54, R56 ;  /* 0x0000003605367210 */ /* 0x000fc80007a1e038 */
[----:B------:R-:W-:Y:S01]  /*382b0*/  IADD3.X R5, PT, PT, RZ, RZ, RZ, P0, P2 ;  /* 0x000000ffff057210 */ /* 0x000fe200007e44ff */
[----:B------:R-:W-:-:S03]  /*382c0*/  IMAD.MOV.U32 R60, RZ, RZ, R54 ;  /* 0x000000ffff3c7224 */ /* 0x000fc600078e0036 */
[----:B------:R-:W-:-:S04]  /*382d0*/  IADD3 R80, P0, P2, R10, R5, R80 ;  /* 0x000000050a507210 */ /* 0x000fc80007a1e050 */
[----:B------:R-:W-:-:S04]  /*382e0*/  IADD3.X R5, PT, PT, RZ, RZ, RZ, P0, P2 ;  /* 0x000000ffff057210 */ /* 0x000fc800007e44ff */
[----:B------:R-:W-:Y:S01]  /*382f0*/  IADD3 R48, P0, PT, R5, R4, RZ ;  /* 0x0000000405307210 */ /* 0x000fe20007f1e0ff */
[----:B0-----:R-:W-:-:S04]  /*38300*/  IMAD.U32 R4, RZ, RZ, UR16 ;  /* 0x00000010ff047e24 */ /* 0x001fc8000f8e00ff */
[----:B------:R-:W-:Y:S02]  /*38310*/  IMAD.X R5, RZ, RZ, RZ, P0 ;  /* 0x000000ffff057224 */ /* 0x000fe400000e06ff */
[----:B------:R-:W-:-:S03]  /*38320*/  IMAD.MOV.U32 R59, RZ, RZ, R48 ;  /* 0x000000ffff3b7224 */ /* 0x000fc600078e0030 */
[----:B------:R-:W-:-:S05]  /*38330*/  IADD3 R10, P0, PT, R5, R70, RZ ;  /* 0x00000046050a7210 */ /* 0x000fca0007f1e0ff */
[----:B------:R-:W-:Y:S02]  /*38340*/  IMAD.X R5, RZ, RZ, RZ, P0 ;  /* 0x000000ffff057224 */ /* 0x000fe400000e06ff */
[----:B------:R-:W-:-:S03]  /*38350*/  IMAD.MOV.U32 R83, RZ, RZ, R10 ;  /* 0x000000ffff537224 */ /* 0x000fc600078e000a */
[----:B------:R-:W-:-:S04]  /*38360*/  IADD3 R82, P0, PT, R5, R82, RZ ;  /* 0x0000005205527210 */ /* 0x000fc80007f1e0ff */
[----:B------:R-:W-:-:S04]  /*38370*/  IADD3.X R6, PT, PT, RZ, RZ, RZ, P0, !PT ;  /* 0x000000ffff067210 */ /* 0x000fc800007fe4ff */
[----:B------:R-:W-:-:S04]  /*38380*/  IADD3 R6, P0, PT, R6, R49, RZ ;  /* 0x0000003106067210 */ /* 0x000fc80007f1e0ff */
[----:B------:R-:W-:Y:S01]  /*38390*/  MOV R84, R6 ;  /* 0x0000000600547202 */ /* 0x000fe20000000f00 */
[----:B------:R-:W-:-:S05]  /*383a0*/  IMAD.X R85, RZ, RZ, R85, P0 ;  /* 0x000000ffff557224 */ /* 0x000fca00000e0655 */
[----:B------:R-:W-:-:S13]  /*383b0*/  ISETP.GE.U32.AND P0, PT, R85, R4, PT ;  /* 0x000000045500720c */ /* 0x000fda0003f06070 */
[----:B-1234-:R-:W-:Y:S05]  /*383c0*/  @!P0 BRA `(.L_x_446) ;  /* 0x0000000400248947 */ /* 0x01efea0003800000 */
[----:B------:R-:W0:Y:S01]  /*383d0*/  LDC R4, c[0x3][0x1c] ;  /* 0x00c00700ff047b82 */ /* 0x000e220000000800 */
[----:B------:R-:W-:Y:S02]  /*383e0*/  IMAD.MOV.U32 R52, RZ, RZ, R80 ;  /* 0x000000ffff347224 */ /* 0x000fe400078e0050 */
[----:B------:R-:W-:-:S07]  /*383f0*/  IMAD.MOV.U32 R8, RZ, RZ, R82 ;  /* 0x000000ffff087224 */ /* 0x000fce00078e0052 */
.L_x_449:
        /* <DEDUP_REMOVED lines=31> */
[----:B------:R-:W-:Y:S02]  /*385f0*/  ISETP.LT.U32.AND P0, PT, R57, UR6, PT ;  /* 0x0000000639007c0c */ /* 0x000fe4000bf01070 */
[----:B------:R-:W-:Y:S02]  /*38600*/  ISETP.LE.U32.AND P2, PT, R80, R5, PT ;  /* 0x000000055000720c */ /* 0x000fe40003f43070 */
[----:B------:R-:W-:-:S04]  /*38610*/  ISETP.LE.U32.AND P0, PT, R60, UR7, P0 ;  /* 0x000000073c007c0c */ /* 0x000fc80008703070 */
[----:B------:R-:W-:-:S13]  /*38620*/  ISETP.LT.U32.OR P0, PT, R60, UR7, P0 ;  /* 0x000000073c007c0c */ /* 0x000fda0008701470 */
[----:B------:R-:W-:Y:S05]  /*38630*/  @P0 BREAK.RELIABLE P2, B2 ;  /* 0x0000000000020942 */ /* 0x000fea0001000100 */
[----:B------:R-:W-:Y:S05]  /*38640*/  @P0 BRA P2, `(.L_x_446) ;  /* 0x0000000000840947 */ /* 0x000fea0001000000 */
.L_x_448:
[----:B------:R-:W-:Y:S05]  /*38650*/  BSYNC.RELIABLE B2 ;  /* 0x0000000000027941 */ /* 0x000fea0003800100 */
.L_x_447:
[----:B------:R-:W-:Y:S01]  /*38660*/  IADD3 R7, P0, PT, R7, -UR8, RZ ;  /* 0x8000000807077c10 */ /* 0x000fe2000ff1e0ff */
[----:B------:R-:W-:-:S04]  /*38670*/  IMAD.MOV.U32 R9, RZ, RZ, -0x1 ;  /* 0xffffffffff097424 */ /* 0x000fc800078e00ff */
[----:B------:R-:W-:Y:S02]  /*38680*/  IMAD.X R5, RZ, RZ, -0x1, P0 ;  /* 0xffffffffff057424 */ /* 0x000fe400000e06ff */
        /* <DEDUP_REMOVED lines=26> */
[----:B------:R-:W-:-:S04]  /*38830*/  IADD3 R85, PT, PT, R85, -R4, -R5 ;  /* 0x8000000455557210 */ /* 0x000fc80007ffe805 */
[----:B------:R-:W-:-:S13]  /*38840*/  ISETP.GE.U32.AND P0, PT, R85, R4, PT ;  /* 0x000000045500720c */ /* 0x000fda0003f06070 */
[----:B------:R-:W-:Y:S05]  /*38850*/  @P0 BRA `(.L_x_449) ;  /* 0xfffffff800e80947 */ /* 0x000fea000383ffff */
.L_x_446:
[----:B------:R-:W-:Y:S05]  /*38860*/  BSYNC.RECONVERGENT B1 ;  /* 0x0000000000017941 */ /* 0x000fea0003800200 */
.L_x_445:
[----:B------:R-:W-:Y:S05]  /*38870*/  WARPSYNC.ALL ;  /* 0x0000000000007948 */ /* 0x000fea0003800000 */
[----:B------:R-:W-:Y:S01]  /*38880*/  SHF.R.U32.HI R18, RZ, 0x1, R18 ;  /* 0x00000001ff127819 */ /* 0x000fe20000011612 */
[----:B------:R-:W-:Y:S06]  /*38890*/  BRA.U UP0, `(.L_x_450) ;  /* 0xffffffd100e07547 */ /* 0x000fec000b83ffff */
[----:B------:R-:W-:Y:S05]  /*388a0*/  @P1 BRA `(.L_x_451) ;  /* 0xffffffd000c81947 */ /* 0x000fea000383ffff */
[----:B------:R-:W-:-:S04]  /*388b0*/  IMAD.WIDE.U32 R54, R3, R3, RZ ;  /* 0x0000000303367225 */ /* 0x000fc800078e00ff */
[----:B------:R-:W-:Y:S01]  /*388c0*/  HFMA2 R59, -RZ, RZ, 0, 0 ;  /* 0x00000000ff3b7431 */ /* 0x000fe200000001ff */
[----:B------:R-:W-:Y:S01]  /*388d0*/  UMOV UR4, URZ ;  /* 0x000000ff00047c82 */ /* 0x000fe20008000000 */
[----:B------:R-:W-:Y:S02]  /*388e0*/  HFMA2 R73, -RZ, RZ, 0, 0 ;  /* 0x00000000ff497431 */ /* 0x000fe400000001ff */
[----:B------:R-:W-:Y:S01]  /*388f0*/  IMAD.MOV.U32 R6, RZ, RZ, R55 ;  /* 0x000000ffff067224 */ /* 0x000fe200078e0037 */
[----:B------:R-:W0:Y:S01]  /*38900*/  LDCU UR14, c[0x3][0x18] ;  /* 0x00c00300ff0e77ac */ /* 0x000e220008000800 */
[----:B------:R-:W-:Y:S01]  /*38910*/  IMAD.MOV.U32 R7, RZ, RZ, RZ ;  /* 0x000000ffff077224 */ /* 0x000fe200078e00ff */
[----:B------:R-:W-:Y:S01]  /*38920*/  BSSY.RECONVERGENT B1, `(.L_x_452) ;  /* 0x0000156000017945 */ /* 0x000fe20003800200 */
[----:B------:R-:W-:Y:S01]  /*38930*/  IMAD.MOV.U32 R9, RZ, RZ, RZ ;  /* 0x000000ffff097224 */ /* 0x000fe200078e00ff */
[----:B------:R-:W1:Y:S01]  /*38940*/  LDCU.64 UR6, c[0x3][0x10] ;  /* 0x00c00200ff0677ac */ /* 0x000e620008000a00 */
[----:B------:R-:W-:Y:S01]  /*38950*/  IMAD.WIDE.U32 R6, R2, R3, R6 ;  /* 0x0000000302067225 */ /* 0x000fe200078e0006 */
[----:B------:R-:W2:Y:S03]  /*38960*/  LDCU.128 UR8, c[0x3][URZ] ;  /* 0x00c00000ff0877ac */ /* 0x000ea60008000c00 */
[----:B------:R-:W-:Y:S01]  /*38970*/  IMAD.MOV.U32 R52, RZ, RZ, R6 ;  /* 0x000000ffff347224 */ /* 0x000fe200078e0006 */
[----:B------:R-:W-:Y:S01]  /*38980*/  MOV R8, R7 ;  /* 0x0000000700087202 */ /* 0x000fe20000000f00 */
[----:B------:R-:W-:-:S02]  /*38990*/  IMAD.MOV.U32 R53, RZ, RZ, RZ ;  /* 0x000000ffff357224 */ /* 0x000fc400078e00ff */
        /* <DEDUP_REMOVED lines=13> */
[----:B------:R-:W-:Y:S01]  /*38a70*/  IMAD.MOV.U32 R7, RZ, RZ, RZ ;  /* 0x000000ffff077224 */ /* 0x000fe200078e00ff */
[----:B------:R-:W-:Y:S01]  /*38a80*/  IADD3.X R11, PT, PT, RZ, RZ, RZ, P0, !PT ;  /* 0x000000ffff0b7210 */ /* 0x000fe200007fe4ff */
[----:B------:R-:W-:-:S04]  /*38a90*/  IMAD.WIDE.U32 R56, R3, R12, R56 ;  /* 0x0000000c03387225 */ /* 0x000fc800078e0038 */
[----:B------:R-:W-:-:S04]  /*38aa0*/  IMAD.WIDE.U32 R6, R3, R14, R6 ;  /* 0x0000000e03067225 */ /* 0x000fc800078e0006 */
[----:B------:R-:W-:-:S04]  /*38ab0*/  IMAD.WIDE.U32 R8, R2, R12, R10 ;  /* 0x0000000c02087225 */ /* 0x000fc800078e000a */
[----:B------:R-:W-:Y:S01]  /*38ac0*/  IMAD.MOV.U32 R69, RZ, RZ, RZ ;  /* 0x000000ffff457224 */ /* 0x000fe200078e00ff */
[----:B------:R-:W-:Y:S01]  /*38ad0*/  IADD3 R10, P0, PT, R6, R9, RZ ;  /* 0x00000009060a7210 */ /* 0x000fe20007f1e0ff */
[----:B------:R-:W-:Y:S01]  /*38ae0*/  IMAD.MOV.U32 R71, RZ, RZ, RZ ;  /* 0x000000ffff477224 */ /* 0x000fe200078e00ff */
[----:B------:R-:W-:Y:S02]  /*38af0*/  IADD3 R18, P1, PT, R8, R57, RZ ;  /* 0x0000003908127210 */ /* 0x000fe40007f3e0ff */
[----:B------:R-:W-:Y:S01]  /*38b00*/  MOV R6, R7 ;  /* 0x0000000700067202 */ /* 0x000fe20000000f00 */
[----:B------:R-:W-:Y:S02]  /*38b10*/  IMAD.X R11, RZ, RZ, RZ, P0 ;  /* 0x000000ffff0b7224 */ /* 0x000fe400000e06ff */
[----:B------:R-:W-:Y:S02]  /*38b20*/  IMAD.X R19, RZ, RZ, RZ, P1 ;  /* 0x000000ffff137224 */ /* 0x000fe400008e06ff */
[----:B------:R-:W-:-:S02]  /*38b30*/  IMAD.MOV.U32 R7, RZ, RZ, RZ ;  /* 0x000000ffff077224 */ /* 0x000fc400078e00ff */
        /* <DEDUP_REMOVED lines=143> */
[----:B------:R-:W-:Y:S02]  /*39430*/  IMAD.X R69, RZ, RZ, RZ, P2 ;  /* 0x000000ffff457224 */ /* 0x000fe400010e06ff */
[----:B------:R-:W-:-:S04]  /*39440*/  IMAD.WIDE.U32 R72, R58, 0x3d1, R72 ;  /* 0x000003d13a487825 */ /* 0x000fc800078e0048 */
[----:B------:R-:W-:Y:S01]  /*39450*/  IMAD.X R71, RZ, RZ, RZ, P3 ;  /* 0x000000ffff477224 */ /* 0x000fe200018e06ff */
[----:B------:R-:W-:Y:S01]  /*39460*/  IADD3 R7, P0, P1, R72, R52, R7 ;  /* 0x0000003448077210 */ /* 0x000fe2000791e007 */
[----:B------:R-:W-:-:S04]  /*39470*/  IMAD.WIDE.U32 R66, R16, R16, R68 ;  /* 0x0000001010427225 */ /* 0x000fc800078e0044 */
[----:B------:R-:W-:Y:S01]  /*39480*/  IMAD.WIDE.U32 R52, R14, R17, R70 ;  /* 0x000000110e347225 */ /* 0x000fe200078e0046 */
[----:B------:R-:W-:-:S03]  /*39490*/  IADD3 R64, P3, PT, R65, R67, RZ ;  /* 0x0000004341407210 */ /* 0x000fc60007f7e0ff */
[----:B------:R-:W-:Y:S01]  /*394a0*/  VIADD R72, R73, UR4 ;  /* 0x0000000449487c36 */ /* 0x000fe20008000000 */
[----:B------:R-:W-:Y:S01]  /*394b0*/  IADD3 R66, P4, PT, R66, R53, RZ ;  /* 0x0000003542427210 */ /* 0x000fe20007f9e0ff */
[----:B------:R-:W-:Y:S01]  /*394c0*/  IMAD.IADD R60, R60, 0x1, R7 ;  /* 0x000000013c3c7824 */ /* 0x000fe200078e0207 */
[----:B------:R-:W-:Y:S01]  /*394d0*/  IADD3.X R65, PT, PT, RZ, RZ, RZ, P3, !PT ;  /* 0x000000ffff417210 */ /* 0x000fe20001ffe4ff */
[----:B------:R-:W-:Y:S02]  /*394e0*/  IMAD.MOV.U32 R73, RZ, RZ, RZ ;  /* 0x000000ffff497224 */ /* 0x000fe400078e00ff */
[----:B------:R-:W-:Y:S01]  /*394f0*/  IMAD.X R67, RZ, RZ, RZ, P4 ;  /* 0x000000ffff437224 */ /* 0x000fe200020e06ff */
[----:B------:R-:W-:Y:S01]  /*39500*/  ISETP.GE.U32.AND P2, PT, R60, R7, PT ;  /* 0x000000073c00720c */ /* 0x000fe20003f46070 */
[----:B------:R-:W-:Y:S01]  /*39510*/  IMAD.WIDE.U32 R68, R54, 0x3d1, R72 ;  /* 0x000003d136447825 */ /* 0x000fe200078e0048 */
[----:B------:R-:W-:-:S03]  /*39520*/  IADD3.X R7, PT, PT, RZ, RZ, RZ, P0, P1 ;  /* 0x000000ffff077210 */ /* 0x000fc600007e24ff */
[----:B------:R-:W-:Y:S01]  /*39530*/  IMAD.WIDE.U32 R64, R16, R17, R64 ;  /* 0x0000001110407225 */ /* 0x000fe200078e0040 */
[----:B------:R-:W-:Y:S02]  /*39540*/  IADD3 R0, P3, P4, R68, R7, R56 ;  /* 0x0000000744007210 */ /* 0x000fe40007c7e038 */
[----:B------:R-:W-:Y:S01]  /*39550*/  SEL R7, RZ, 0x1, P2 ;  /* 0x00000001ff077807 */ /* 0x000fe20001000000 */
[----:B------:R-:W-:-:S03]  /*39560*/  IMAD.WIDE.U32 R56, R15, R17, R66 ;  /* 0x000000110f387225 */ /* 0x000fc600078e0042 */
[----:B------:R-:W-:Y:S01]  /*39570*/  IADD3 R58, P0, P1, R58, R0, R7 ;  /* 0x000000003a3a7210 */ /* 0x000fe2000791e007 */
[----:B------:R-:W-:Y:S01]  /*39580*/  VIADD R70, R69, UR4 ;  /* 0x0000000445467c36 */ /* 0x000fe20008000000 */
[----:B------:R-:W-:Y:S01]  /*39590*/  IADD3 R66, P2, PT, R64, R57, RZ ;  /* 0x0000003940427210 */ /* 0x000fe20007f5e0ff */
[----:B------:R-:W-:Y:S01]  /*395a0*/  IMAD.MOV.U32 R71, RZ, RZ, RZ ;  /* 0x000000ffff477224 */ /* 0x000fe200078e00ff */
        /* <DEDUP_REMOVED lines=16> */
[----:B------:R-:W-:Y:S01]  /*396b0*/  IADD3.X R65, PT, PT, RZ, RZ, RZ, P0, !PT ;  /* 0x000000ffff417210 */ /* 0x000fe200007fe4ff */
[----:B------:R-:W-:Y:S01]  /*396c0*/  IMAD.WIDE.U32 R18, R48, 0x3d1, R66 ;  /* 0x000003d130127825 */ /* 0x000fe200078e0042 */
[----:B------:R-:W-:Y:S02]  /*396d0*/  IADD3 R52, P2, P3, R52, R7, R68 ;  /* 0x0000000734347210 */ /* 0x000fe40007b5e044 */
[----:B------:R-:W-:Y:S01]  /*396e0*/  IADD3 R0, P0, P1, R18, R9, R10 ;  /* 0x0000000912007210 */ /* 0x000fe2000791e00a */
[----:B------:R-:W-:Y:S01]  /*396f0*/  IMAD.WIDE.U32 R10, R17, R17, R64 ;  /* 0x00000011110a7225 */ /* 0x000fe200078e0040 */
[----:B------:R-:W-:Y:S02]  /*39700*/  IADD3.X R57, PT, PT, RZ, RZ, RZ, P2, P3 ;  /* 0x000000ffff397210 */ /* 0x000fe400017e64ff */
[----:B------:R-:W-:Y:S01]  /*39710*/  IADD3.X R7, PT, PT, RZ, RZ, RZ, P0, P1 ;  /* 0x000000ffff077210 */ /* 0x000fe200007e24ff */
[----:B------:R-:W-:Y:S01]  /*39720*/  VIADD R18, R19, UR4 ;  /* 0x0000000413127c36 */ /* 0x000fe20008000000 */
[----:B------:R-:W-:Y:S01]  /*39730*/  IADD3 R57, P2, P3, R56, R57, R0 ;  /* 0x0000003938397210 */ /* 0x000fe20007b5e000 */
[----:B------:R-:W-:-:S03]  /*39740*/  IMAD.MOV.U32 R19, RZ, RZ, RZ ;  /* 0x000000ffff137224 */ /* 0x000fc600078e00ff */
[----:B------:R-:W-:Y:S01]  /*39750*/  IADD3.X R49, PT, PT, RZ, RZ, RZ, P2, P3 ;  /* 0x000000ffff317210 */ /* 0x000fe200017e64ff */
[----:B------:R-:W-:-:S03]  /*39760*/  IMAD.WIDE.U32 R18, R10, 0x3d1, R18 ;  /* 0x000003d10a127825 */ /* 0x000fc600078e0012 */
[----:B------:R-:W-:Y:S01]  /*39770*/  IADD3 R7, P0, P1, R18, R7, R6 ;  /* 0x0000000712077210 */ /* 0x000fe2000791e006 */
[----:B------:R-:W-:-:S03]  /*39780*/  VIADD R6, R19, UR4 ;  /* 0x0000000413067c36 */ /* 0x000fc60008000000 */
[----:B------:R-:W-:Y:S01]  /*39790*/  IADD3 R49, P2, P3, R48, R49, R7 ;  /* 0x0000003130317210 */ /* 0x000fe20007b5e007 */
[----:B------:R-:W-:Y:S01]  /*397a0*/  IMAD.MOV.U32 R7, RZ, RZ, RZ ;  /* 0x000000ffff077224 */ /* 0x000fe200078e00ff */
        /* <DEDUP_REMOVED lines=13> */
[----:B------:R-:W-:Y:S01]  /*39880*/  IADD3 R0, PT, PT, R7, UR4, RZ ;  /* 0x0000000407007c10 */ /* 0x000fe2000fffe0ff */
[----:B------:R-:W3:Y:S01]  /*39890*/  LDCU.64 UR4, c[0x3][URZ] ;  /* 0x00c00000ff0477ac */ /* 0x000ee20008000a00 */
[----:B------:R-:W-:-:S03]  /*398a0*/  IADD3 R5, P0, PT, R5, R6, RZ ;  /* 0x0000000605057210 */ /* 0x000fc60007f1e0ff */
        /* <DEDUP_REMOVED lines=23> */
[----:B------:R-:W0:Y:S02]  /*39a20*/  LDC R4, c[0x3][0x1c] ;  /* 0x00c00700ff047b82 */ /* 0x000e240000000800 */
.L_x_456:
        /* <DEDUP_REMOVED lines=37> */
.L_x_455:
[----:B------:R-:W-:Y:S05]  /*39c80*/  BSYNC.RELIABLE B2 ;  /* 0x0000000000027941 */ /* 0x000fea0003800100 */
.L_x_454:
[----:B------:R-:W-:Y:S02]  /*39c90*/  IADD3 R5, P0, PT, R5, -UR8, RZ ;  /* 0x8000000805057c10 */ /* 0x000fe4000ff1e0ff */
[----:B------:R-:W-:-:S03]  /*39ca0*/  MOV R6, 0xffffffff ;  /* 0xffffffff00067802 */ /* 0x000fc60000000f00 */
[----:B------:R-:W-:-:S05]  /*39cb0*/  IMAD.X R0, RZ, RZ, -0x1, P0 ;  /* 0xffffffffff007424 */ /* 0x000fca00000e06ff */
        /* <DEDUP_REMOVED lines=24> */
[----:B------:R-:W-:Y:S01]  /*39e40*/  IADD3 R67, PT, PT, R67, -R4, -R0 ;  /* 0x8000000443437210 */ /* 0x000fe20007ffe800 */
[----:B------:R-:W-:-:S03]  /*39e50*/  IMAD.MOV.U32 R0, RZ, RZ, R65 ;  /* 0x000000ffff007224 */ /* 0x000fc600078e0041 */
[----:B------:R-:W-:-:S13]  /*39e60*/  ISETP.GE.U32.AND P0, PT, R67, R4, PT ;  /* 0x000000044300720c */ /* 0x000fda0003f06070 */
[----:B------:R-:W-:Y:S05]  /*39e70*/  @P0 BRA `(.L_x_456) ;  /* 0xfffffff800ec0947 */ /* 0x000fea000383ffff */
.L_x_453:
[----:B------:R-:W-:Y:S05]  /*39e80*/  BSYNC.RECONVERGENT B1 ;  /* 0x0000000000017941 */ /* 0x000fea0003800200 */
.L_x_452:
[----:B------:R-:W-:Y:S05]  /*39e90*/  WARPSYNC.ALL ;  /* 0x0000000000007948 */ /* 0x000fea0003800000 */
[----:B------:R-:W-:Y:S01]  /*39ea0*/  IMAD.WIDE.U32 R54, R5, R3, RZ ;  /* 0x0000000305367225 */ /* 0x000fe200078e00ff */
[----:B------:R-:W-:Y:S01]  /*39eb0*/  UMOV UR4, URZ ;  /* 0x000000ff00047c82 */ /* 0x000fe20008000000 */
[----:B------:R-:W-:Y:S02]  /*39ec0*/  UMOV UR5, URZ ;  /* 0x000000ff00057c82 */ /* 0x000fe40008000000 */
[----:B------:R-:W-:Y:S02]  /*39ed0*/  HFMA2 R19, -RZ, RZ, 0, 0 ;  /* 0x00000000ff137431 */ /* 0x000fe400000001ff */
[----:B------:R-:W-:Y:S01]  /*39ee0*/  IMAD.MOV.U32 R7, RZ, RZ, RZ ;  /* 0x000000ffff077224 */ /* 0x000fe200078e00ff */
[----:B------:R-:W-:Y:S01]  /*39ef0*/  IADD3 R6, PT, PT, R55, UR4, RZ ;  /* 0x0000000437067c10 */ /* 0x000fe2000fffe0ff */
[----:B------:R-:W-:Y:S01]  /*39f00*/  IMAD.MOV.U32 R53, RZ, RZ, RZ ;  /* 0x000000ffff357224 */ /* 0x000fe200078e00ff */
[----:B------:R-:W-:Y:S01]  /*39f10*/  UMOV UR6, URZ ;  /* 0x000000ff00067c82 */ /* 0x000fe20008000000 */
[----:B------:R-:W-:Y:S01]  /*39f20*/  IMAD.MOV.U32 R9, RZ, RZ, RZ ;  /* 0x000000ffff097224 */ /* 0x000fe200078e00ff */
[----:B------:R-:W-:Y:S01]  /*39f30*/  UMOV UR7, URZ ;  /* 0x000000ff00077c82 */ /* 0x000fe20008000000 */
[----:B------:R-:W-:Y:S01]  /*39f40*/  IMAD.WIDE.U32 R6, R5, R2, R6 ;  /* 0x0000000205067225 */ /* 0x000fe200078e0006 */
[----:B------:R-:W-:Y:S01]  /*39f50*/  UMOV UR8, URZ ;  /* 0x000000ff00087c82 */ /* 0x000fe20008000000 */
[----:B------:R-:W0:Y:S01]  /*39f60*/  LDCU UR14, c[0x3][0x18] ;  /* 0x00c00300ff0e77ac */ /* 0x000e220008000800 */
[----:B------:R-:W-:Y:S01]  /*39f70*/  BSSY.RECONVERGENT B1, `(.L_x_457) ;  /* 0x000018a000017945 */ /* 0x000fe20003800200 */
[----:B------:R-:W-:-:S02]  /*39f80*/  IMAD.MOV.U32 R52, RZ, RZ, R6 ;  /* 0x000000ffff347224 */ /* 0x000fc400078e0006 */
[----:B------:R-:W-:Y:S02]  /*39f90*/  VIADD R8, R7, UR4 ;  /* 0x0000000407087c36 */ /* 0x000fe40008000000 */
[----:B------:R-:W-:-:S04]  /*39fa0*/  IMAD.WIDE.U32 R52, R59, R3, R52 ;  /* 0x000000033b347225 */ /* 0x000fc800078e0034 */
[----:B------:R-:W-:-:S04]  /*39fb0*/  IMAD.WIDE.U32 R6, R5, R12, R8 ;  /* 0x0000000c05067225 */ /* 0x000fc800078e0008 */
[----:B------:R-:W-:-:S05]  /*39fc0*/  VIADD R9, R53, UR5 ;  /* 0x0000000535097c36 */ /* 0x000fca0008000000 */
[----:B------:R-:W-:Y:S01]  /*39fd0*/  IADD3 R8, P0, PT, R9, R6, RZ ;  /* 0x0000000609087210 */ /* 0x000fe20007f1e0ff */
[----:B------:R-:W-:Y:S02]  /*39fe0*/  VIADD R6, R7, UR4 ;  /* 0x0000000407067c36 */ /* 0x000fe40008000000 */
[----:B------:R-:W-:Y:S01]  /*39ff0*/  IMAD.MOV.U32 R7, RZ, RZ, RZ ;  /* 0x000000ffff077224 */ /* 0x000fe200078e00ff */
[----:B------:R-:W-:Y:S01]  /*3a000*/  IADD3.X R9, PT, PT, RZ, RZ, RZ, P0, !PT ;  /* 0x000000ffff097210 */ /* 0x000fe200007fe4ff */
[----:B------:R-:W-:-:S04]  /*3a010*/  IMAD.WIDE.U32 R6, R5, R13, R6 ;  /* 0x0000000d05067225 */ /* 0x000fc800078e0006 */
[----:B------:R-:W-:-:S04]  /*3a020*/  IMAD.WIDE.U32 R8, R59, R2, R8 ;  /* 0x000000023b087225 */ /* 0x000fc800078e0008 */
[----:B------:R-:W-:Y:S02]  /*3a030*/  VIADD R11, R9, UR5 ;  /* 0x00000005090b7c36 */ /* 0x000fe40008000000 */
[----:B------:R-:W-:-:S03]  /*3a040*/  IMAD.MOV.U32 R18, RZ, RZ, R8 ;  /* 0x000000ffff127224 */ /* 0x000fc600078e0008 */
        /* <DEDUP_REMOVED lines=21> */
[----:B------:R-:W-:Y:S02]  /*3a1a0*/  IMAD.MOV.U32 R6, RZ, RZ, R56 ;  /* 0x000000ffff067224 */ /* 0x000fe400078e0038 */
        /* <DEDUP_REMOVED lines=25> */
[----:B------:R-:W-:Y:S01]  /*3a340*/  IMAD.MOV.U32 R11, RZ, RZ, RZ ;  /* 0x000000ffff0b7224 */ /* 0x000fe200078e00ff */
[----:B------:R-:W-:Y:S01]  /*3a350*/  IADD3 R48, P1, PT, R9, R48, RZ ;  /* 0x0000003009307210 */ /* 0x000fe20007f3e0ff */
[----:B------:R-:W-:Y:S02]  /*3a360*/  VIADD R49, R49, UR5 ;  /* 0x0000000531317c36 */ /* 0x000fe40008000000 */
[----:B------:R-:W-:-:S04]  /*3a370*/  IMAD.WIDE.U32 R10, R5, R17, R10 ;  /* 0x00000011050a7225 */ /* 0x000fc800078e000a */
[----:B------:R-:W-:Y:S02]  /*3a380*/  IMAD.MOV.U32 R9, RZ, RZ, RZ ;  /* 0x000000ffff097224 */ /* 0x000fe400078e00ff */
        /* <DEDUP_REMOVED lines=44> */
[----:B------:R-:W-:Y:S01]  /*3a650*/  IADD3.X R75, PT, PT, RZ, RZ, RZ, P0, !PT ;  /* 0x000000ffff4b7210 */ /* 0x000fe200007fe4ff */
[----:B------:R-:W-:Y:S02]  /*3a660*/  VIADD R9, R11, UR5 ;  /* 0x000000050b097c36 */ /* 0x000fe40008000000 */
[----:B------:R-:W-:Y:S01]  /*3a670*/  IMAD.X R57, RZ, RZ, RZ, P1 ;  /* 0x000000ffff397224 */ /* 0x000fe200008e06ff */
[----:B------:R-:W-:Y:S01]  /*3a680*/  IADD3 R76, P0, PT, R7, R76, RZ ;  /* 0x0000004c074c7210 */ /* 0x000fe20007f1e0ff */
[----:B------:R-:W-:Y:S02]  /*3a690*/  VIADD R0, R77, UR6 ;  /* 0x000000064d007c36 */ /* 0x000fe40008000000 */
[----:B------:R-:W-:-:S04]  /*3a6a0*/  IMAD.WIDE.U32 R10, R71, R2, R74 ;  /* 0x00000002470a7225 */ /* 0x000fc800078e004a */
        /* <DEDUP_REMOVED lines=39> */
[----:B------:R-:W-:Y:S01]  /*3a920*/  IMAD.MOV.U32 R57, RZ, RZ, RZ ;  /* 0x000000ffff397224 */ /* 0x000fe200078e00ff */
[----:B------:R-:W-:Y:S01]  /*3a930*/  IADD3 R76, P1, PT, R9, R76, RZ ;  /* 0x0000004c094c7210 */ /* 0x000fe20007f3e0ff */
[----:B------:R-:W-:Y:S02]  /*3a940*/  VIADD R77, R77, UR8 ;  /* 0x000000084d4d7c36 */ /* 0x000fe40008000000 */
[----:B------:R-:W-:-:S04]  /*3a950*/  IMAD.WIDE.U32 R74, R73, R17, R74 ;  /* 0x00000011494a7225 */ /* 0x000fc800078e004a */
[----:B------:R-:W-:Y:S01]  /*3a960*/  IMAD.X R79, RZ, RZ, RZ, P0 ;  /* 0x000000ffff4f7224 */ /* 0x000fe200000e06ff */
[----:B------:R-:W-:Y:S01]  /*3a970*/  IADD3 R80, P0, PT, R77, R74, RZ ;  /* 0x0000004a4d507210 */ /* 0x000fe20007f1e0ff */
[----:B------:R-:W-:-:S04]  /*3a980*/  IMAD.WIDE.U32 R56, R67, R3, R56 ;  /* 0x0000000343387225 */ /* 0x000fc800078e0038 */
[----:B------:R-:W-:Y:S01]  /*3a990*/  IMAD.X R77, RZ, RZ, RZ, P1 ;  /* 0x000000ffff4d7224 */ /* 0x000fe200008e06ff */
[----:B------:R-:W-:Y:S01]  /*3a9a0*/  IADD3 R3, PT, PT, R57, UR6, RZ ;  /* 0x0000000639037c10 */ /* 0x000fe2000fffe0ff */
[----:B------:R-:W-:-:S04]  /*3a9b0*/  IMAD.WIDE.U32 R82, R65, R12, R78 ;  /* 0x0000000c41527225 */ /* 0x000fc800078e004e */
[----:B------:R-:W-:Y:S02]  /*3a9c0*/  IMAD.X R81, RZ, RZ, RZ, P0 ;  /* 0x000000ffff517224 */ /* 0x000fe400000e06ff */
[----:B------:R-:W-:Y:S01]  /*3a9d0*/  IMAD.WIDE.U32 R78, R71, R14, R76 ;  /* 0x0000000e474e7225 */ /* 0x000fe200078e004c */
[----:B------:R-:W-:-:S03]  /*3a9e0*/  IADD3 R76, P0, PT, R3, R82, RZ ;  /* 0x00000052034c7210 */ /* 0x000fc60007f1e0ff */
[----:B------:R-:W-:Y:S02]  /*3a9f0*/  VIADD R83, R83, UR5 ;  /* 0x0000000553537c36 */ /* 0x000fe40008000000 */
[----:B------:R-:W-:-:S04]  /*3aa00*/  IMAD.WIDE.U32 R80, R69, R16, R80 ;  /* 0x0000001045507225 */ /* 0x000fc800078e0050 */
[----:B------:R-:W-:Y:S02]  /*3aa10*/  VIADD R3, R79, UR4 ;  /* 0x000000044f037c36 */ /* 0x000fe40008000000 */
[----:B------:R-:W-:Y:S01]  /*3aa20*/  IMAD.X R77, RZ, RZ, RZ, P0 ;  /* 0x000000ffff4d7224 */ /* 0x000fe200000e06ff */
[----:B------:R-:W-:Y:S01]  /*3aa30*/  IADD3 R78, P0, PT, R83, R78, RZ ;  /* 0x0000004e534e7210 */ /* 0x000fe20007f1e0ff */
[----:B------:R-:W-:Y:S01]  /*3aa40*/  VIADD R75, R75, UR7 ;  /* 0x000000074b4b7c36 */ /* 0x000fe20008000000 */
[----:B------:R-:W-:Y:S01]  /*3aa50*/  IADD3 R74, P1, PT, R3, R80, RZ ;  /* 0x00000050034a7210 */ /* 0x000fe20007f3e0ff */
[----:B------:R-:W-:Y:S01]  /*3aa60*/  VIADD R80, R81, UR8 ;  /* 0x0000000851507c36 */ /* 0x000fe20008000000 */
[----:B------:R-:W-:Y:S01]  /*3aa70*/  IADD3.X R79, PT, PT, RZ, RZ, RZ, P0, !PT ;  /* 0x000000ffff4f7210 */ /* 0x000fe200007fe4ff */
        /* <DEDUP_REMOVED lines=16> */
[----:B------:R-:W-:Y:S01]  /*3ab80*/  IMAD.WIDE.U32 R74, R67, R12, R80 ;  /* 0x0000000c434a7225 */ /* 0x000fe200078e0050 */
[----:B------:R-:W1:Y:S03]  /*3ab90*/  LDCU.128 UR8, c[0x3][URZ] ;  /* 0x00c00000ff0877ac */ /* 0x000e660008000c00 */
[----:B------:R-:W-:-:S02]  /*3aba0*/  IMAD.X R79, RZ, RZ, RZ, P0 ;  /* 0x000000ffff4f7224 */ /* 0x000fc400000e06ff */
        /* <DEDUP_REMOVED lines=12> */
[----:B------:R-:W-:Y:S02]  /*3ac70*/  HFMA2 R79, -RZ, RZ, 0, 0 ;  /* 0x00000000ff4f7431 */ /* 0x000fe400000001ff */
[----:B------:R-:W-:Y:S02]  /*3ac80*/  IMAD.X R77, RZ, RZ, RZ, P0 ;  /* 0x000000ffff4d7224 */ /* 0x000fe400000e06ff */
[----:B------:R-:W-:-:S04]  /*3ac90*/  IMAD.WIDE.U32 R82, R65, R15, R82 ;  /* 0x0000000f41527225 */ /* 0x000fc800078e0052 */
[----:B------:R-:W-:Y:S02]  /*3aca0*/  VIADD R3, R13, UR6 ;  /* 0x000000060d037c36 */ /* 0x000fe40008000000 */
[----:B------:R-:W-:Y:S02]  /*3acb0*/  VIADD R78, R81, UR7 ;  /* 0x00000007514e7c36 */ /* 0x000fe40008000000 */
[----:B------:R-:W-:Y:S01]  /*3acc0*/  IMAD.IADD R19, R54, 0x1, R80 ;  /* 0x0000000136137824 */ /* 0x000fe200078e0250 */
[----:B------:R-:W-:Y:S01]  /*3acd0*/  IADD3 R82, P2, PT, R3, R82, RZ ;  /* 0x0000005203527210 */ /* 0x000fe20007f5e0ff */
[----:B------:R-:W-:-:S03]  /*3ace0*/  IMAD.WIDE.U32 R76, R71, R17, R76 ;  /* 0x00000011474c7225 */ /* 0x000fc600078e004c */
[----:B------:R-:W-:Y:S01]  /*3acf0*/  ISETP.GE.U32.AND P0, PT, R19, R54, PT ;  /* 0x000000361300720c */ /* 0x000fe20003f06070 */
[----:B------:R-:W-:Y:S02]  /*3ad00*/  VIADD R81, R83, UR5 ;  /* 0x0000000553517c36 */ /* 0x000fe40008000000 */
[----:B------:R-:W-:Y:S01]  /*3ad10*/  IMAD.X R83, RZ, RZ, RZ, P2 ;  /* 0x000000ffff537224 */ /* 0x000fe200010e06ff */
[----:B------:R-:W-:Y:S01]  /*3ad20*/  SEL R53, RZ, 0x1, P0 ;  /* 0x00000001ff357807 */ /* 0x000fe20000000000 */
[----:B------:R-:W-:Y:S01]  /*3ad30*/  IMAD.WIDE.U32 R78, R74, 0x3d1, R78 ;  /* 0x000003d14a4e7825 */ /* 0x000fe200078e004e */
[----:B------:R-:W-:-:S03]  /*3ad40*/  IADD3 R80, P1, PT, R81, R76, RZ ;  /* 0x0000004c51507210 */ /* 0x000fc60007f3e0ff */
[----:B------:R-:W-:Y:S01]  /*3ad50*/  IMAD.WIDE.U32 R54, R67, R14, R82 ;  /* 0x0000000e43367225 */ /* 0x000fe200078e0052 */
[----:B------:R-:W-:Y:S02]  /*3ad60*/  IADD3 R53, P2, P3, R78, R52, R53 ;  /* 0x000000344e357210 */ /* 0x000fe40007b5e035 */
[----:B------:R-:W-:Y:S01]  /*3ad70*/  IADD3 R52, PT, PT, R79, UR4, RZ ;  /* 0x000000044f347c10 */ /* 0x000fe2000fffe0ff */
[----:B------:R-:W-:Y:S01]  /*3ad80*/  IMAD.X R81, RZ, RZ, RZ, P1 ;  /* 0x000000ffff517224 */ /* 0x000fe200008e06ff */
[----:B------:R-:W-:Y:S01]  /*3ad90*/  IADD3.X R7, PT, PT, RZ, RZ, RZ, P2, P3 ;  /* 0x000000ffff077210 */ /* 0x000fe200017e64ff */
[----:B------:R-:W-:Y:S02]  /*3ada0*/  VIADD R3, R55, UR6 ;  /* 0x0000000637037c36 */ /* 0x000fe40008000000 */
[----:B------:R-:W-:-:S04]  /*3adb0*/  IMAD.WIDE.U32 R80, R65, R16, R80 ;  /* 0x0000001041507225 */ /* 0x000fc800078e0050 */
[----:B------:R-:W-:Y:S01]  /*3adc0*/  IMAD.IADD R0, R53, 0x1, R2 ;  /* 0x0000000135007824 */ /* 0x000fe200078e0202 */
[----:B------:R-:W-:Y:S01]  /*3add0*/  IADD3 R2, P0, PT, R3, R80, RZ ;  /* 0x0000005003027210 */ /* 0x000fe20007f1e0ff */
[----:B------:R-:W-:Y:S02]  /*3ade0*/  VIADD R77, R77, UR4 ;  /* 0x000000044d4d7c36 */ /* 0x000fe40008000000 */
[----:B------:R-:W-:Y:S02]  /*3adf0*/  VIADD R14, R81, UR5 ;  /* 0x00000005510e7c36 */ /* 0x000fe40008000000 */
[----:B------:R-:W-:Y:S01]  /*3ae00*/  IMAD.X R3, RZ, RZ, RZ, P0 ;  /* 0x000000ffff037224 */ /* 0x000fe200000e06ff */
[----:B------:R-:W-:Y:S01]  /*3ae10*/  ISETP.GE.U32.AND P0, PT, R0, R53, PT ;  /* 0x000000350000720c */ /* 0x000fe20003f06070 */
[----:B------:R-:W-:Y:S01]  /*3ae20*/  IMAD.MOV.U32 R53, RZ, RZ, RZ ;  /* 0x000000ffff357224 */ /* 0x000fe200078e00ff */
[----:B------:R-:W-:Y:S01]  /*3ae30*/  IADD3 R14, P1, PT, R14, R77, RZ ;  /* 0x0000004d0e0e7210 */ /* 0x000fe20007f3e0ff */
[----:B------:R-:W-:-:S04]  /*3ae40*/  IMAD.WIDE.U32 R2, R67, R15, R2 ;  /* 0x0000000f43027225 */ /* 0x000fc800078e0002 */
[----:B------:R-:W-:-:S04]  /*3ae50*/  IMAD.WIDE.U32 R52, R12, 0x3d1, R52 ;  /* 0x000003d10c347825 */ /* 0x000fc800078e0034 */
[----:B------:R-:W-:Y:S01]  /*3ae60*/  IMAD.X R15, RZ, RZ, RZ, P1 ;  /* 0x000000ffff0f7224 */ /* 0x000fe200008e06ff */
[----:B------:R-:W-:Y:S01]  /*3ae70*/  IADD3 R18, P1, P2, R52, R7, R18 ;  /* 0x0000000734127210 */ /* 0x000fe20007a3e012 */
[----:B------:R-:W-:Y:S01]  /*3ae80*/  VIADD R76, R53, UR6 ;  /* 0x00000006354c7c36 */ /* 0x000fe20008000000 */
[----:B------:R-:W2:Y:S01]  /*3ae90*/  LDCU.64 UR6, c[0x3][0x10] ;  /* 0x00c00200ff0677ac */ /* 0x000ea20008000a00 */
[----:B------:R-:W-:Y:S01]  /*3aea0*/  IMAD.WIDE.U32 R14, R65, R17, R14 ;  /* 0x00000011410e7225 */ /* 0x000fe200078e000e */
[----:B------:R-:W-:-:S03]  /*3aeb0*/  IADD3.X R9, PT, PT, RZ, RZ, RZ, P1, P2 ;  /* 0x000000ffff097210 */ /* 0x000fc60000fe44ff */
[----:B------:R-:W-:Y:S01]  /*3aec0*/  VIADD R53, R3, UR4 ;  /* 0x0000000403357c36 */ /* 0x000fe20008000000 */
[----:B------:R-:W-:Y:S01]  /*3aed0*/  SEL R3, RZ, 0x1, P0 ;  /* 0x00000001ff037807 */ /* 0x000fe20000000000 */
[----:B------:R-:W-:-:S03]  /*3aee0*/  IMAD.MOV.U32 R77, RZ, RZ, RZ ;  /* 0x000000ffff4d7224 */ /* 0x000fc600078e00ff */
[----:B------:R-:W-:Y:S01]  /*3aef0*/  IADD3 R52, P0, PT, R53, R14, RZ ;  /* 0x0000000e35347210 */ /* 0x000fe20007f1e0ff */
[----:B------:R-:W-:Y:S01]  /*3af00*/  IMAD.WIDE.U32 R76, R54, 0x3d1, R76 ;  /* 0x000003d1364c7825 */ /* 0x000fe200078e004c */
[----:B------:R-:W-:-:S03]  /*3af10*/  IADD3 R74, P2, P3, R74, R18, R3 ;  /* 0x000000124a4a7210 */ /* 0x000fc60007b5e003 */
[----:B------:R-:W-:Y:S01]  /*3af20*/  IMAD.X R53, RZ, RZ, RZ, P0 ;  /* 0x000000ffff357224 */ /* 0x000fe200000e06ff */
[----:B------:R-:W-:Y:S01]  /*3af30*/  IADD3 R9, P0, P1, R76, R9, R6 ;  /* 0x000000094c097210 */ /* 0x000fe2000791e006 */
[----:B------:R-:W-:Y:S01]  /*3af40*/  VIADD R14, R15, UR5 ;  /* 0x000000050f0e7c36 */ /* 0x000fe20008000000 */
[----:B------:R-:W-:Y:S01]  /*3af50*/  IADD3 R76, PT, PT, R77, UR4, RZ ;  /* 0x000000044d4c7c10 */ /* 0x000fe2000fffe0ff */
[----:B------:R-:W-:Y:S01]  /*3af60*/  IMAD.MOV.U32 R77, RZ, RZ, RZ ;  /* 0x000000ffff4d7224 */ /* 0x000fe200078e00ff */
[----:B------:R-:W-:Y:S01]  /*3af70*/  IADD3.X R3, PT, PT, RZ, RZ, RZ, P2, P3 ;  /* 0x000000ffff037210 */ /* 0x000fe200017e64ff */
[----:B------:R-:W-:Y:S01]  /*3af80*/  IMAD.WIDE.U32 R6, R67, R16, R52 ;  /* 0x0000001043067225 */ /* 0x000fe200078e0034 */
[----:B------:R-:W-:Y:S02]  /*3af90*/  IADD3.X R11, PT, PT, RZ, RZ, RZ, P0, P1 ;  /* 0x000000ffff0b7210 */ /* 0x000fe400007e24ff */
[----:B------:R-:W-:Y:S01]  /*3afa0*/  IADD3 R12, P3, P4, R12, R3, R9 ;  /* 0x000000030c0c7210 */ /* 0x000fe20007c7e009 */
[----:B------:R-:W-:-:S03]  /*3afb0*/  IMAD.WIDE.U32 R52, R2, 0x3d1, R76 ;  /* 0x000003d102347825 */ /* 0x000fc600078e004c */
[----:B------:R-:W-:Y:S01]  /*3afc0*/  IADD3.X R3, PT, PT, RZ, RZ, RZ, P3, P4 ;  /* 0x000000ffff037210 */ /* 0x000fe20001fe84ff */
[----:B------:R-:W-:Y:S01]  /*3afd0*/  VIADD R13, R7, UR4 ;  /* 0x00000004070d7c36 */ /* 0x000fe20008000000 */
[----:B------:R-:W-:Y:S01]  /*3afe0*/  IADD3 R7, P1, P0, R52, R11, R8 ;  /* 0x0000000b34077210 */ /* 0x000fe2000783e008 */
[----:B------:R-:W-:-:S03]  /*3aff0*/  IMAD.MOV.U32 R15, RZ, RZ, RZ ;  /* 0x000000ffff0f7224 */ /* 0x000fc600078e00ff */
[----:B------:R-:W-:Y:S01]  /*3b000*/  IADD3 R8, P2, PT, R13, R14, RZ ;  /* 0x0000000e0d087210 */ /* 0x000fe20007f5e0ff */
[----:B------:R-:W-:-:S04]  /*3b010*/  VIADD R14, R53, UR4 ;  /* 0x00000004350e7c36 */ /* 0x000fc80008000000 */
[----:B------:R-:W-:Y:S01]  /*3b020*/  IMAD.X R9, RZ, RZ, RZ, P2 ;  /* 0x000000ffff097224 */ /* 0x000fe200010e06ff */
[----:B------:R-:W-:Y:S01]  /*3b030*/  IADD3 R54, P2, P3, R54, R3, R7 ;  /* 0x0000000336367210 */ /* 0x000fe20007b5e007 */
[----:B------:R-:W-:Y:S01]  /*3b040*/  IMAD.WIDE.U32 R14, R6, 0x3d1, R14 ;  /* 0x000003d1060e7825 */ /* 0x000fe200078e000e */
[----:B------:R-:W-:Y:S02]  /*3b050*/  IADD3.X R3, PT, PT, RZ, RZ, RZ, P1, P0 ;  /* 0x000000ffff037210 */ /* 0x000fe40000fe04ff */
[----:B------:R-:W-:Y:S01]  /*3b060*/  IADD3.X R11, PT, PT, RZ, RZ, RZ, P2, P3 ;  /* 0x000000ffff0b7210 */ /* 0x000fe200017e64ff */
[----:B------:R-:W-:Y:S01]  /*3b070*/  IMAD.WIDE.U32 R8, R67, R17, R8 ;  /* 0x0000001143087225 */ /* 0x000fe200078e0008 */
[----:B------:R-:W-:Y:S02]  /*3b080*/  IADD3 R16, PT, PT, R15, UR4, RZ ;  /* 0x000000040f107c10 */ /* 0x000fe4000fffe0ff */
[----:B------:R-:W-:Y:S01]  /*3b090*/  IADD3 R48, P0, P1, R14, R3, R48 ;  /* 0x000000030e307210 */ /* 0x000fe2000791e030 */
[----:B------:R-:W-:-:S03]  /*3b0a0*/  IMAD.MOV.U32 R17, RZ, RZ, RZ ;  /* 0x000000ffff117224 */ /* 0x000fc600078e00ff */
[----:B------:R-:W-:Y:S01]  /*3b0b0*/  IADD3.X R3, PT, PT, RZ, RZ, RZ, P0, P1 ;  /* 0x000000ffff037210 */ /* 0x000fe200007e24ff */
[----:B------:R-:W-:Y:S01]  /*3b0c0*/  IMAD.WIDE.U32 R14, R8, 0x3d1, R16 ;  /* 0x000003d1080e7825 */ /* 0x000fe200078e0010 */
[----:B------:R-:W-:-:S03]  /*3b0d0*/  IADD3 R11, P2, P3, R2, R11, R48 ;  /* 0x0000000b020b7210 */ /* 0x000fc60007b5e030 */
[----:B------:R-:W-:Y:S01]  /*3b0e0*/  VIADD R2, R15, UR4 ;  /* 0x000000040f027c36 */ /* 0x000fe20008000000 */
[----:B------:R-:W-:Y:S01]  /*3b0f0*/  IADD3 R10, P0, P1, R14, R3, R10 ;  /* 0x000000030e0a7210 */ /* 0x000fe2000791e00a */
[----:B------:R-:W-:Y:S01]  /*3b100*/  VIADD R14, R9, UR4 ;  /* 0x00000004090e7c36 */ /* 0x000fe20008000000 */
[----:B------:R-:W-:Y:S01]  /*3b110*/  IADD3.X R7, PT, PT, RZ, RZ, RZ, P2, P3 ;  /* 0x000000ffff077210 */ /* 0x000fe200017e64ff */
[----:B------:R-:W-:Y:S01]  /*3b120*/  IMAD.MOV.U32 R3, RZ, RZ, RZ ;  /* 0x000000ffff037224 */ /* 0x000fe200078e00ff */
[----:B------:R-:W-:Y:S02]  /*3b130*/  IADD3.X R13, PT, PT, RZ, RZ, RZ, P0, P1 ;  /* 0x000000ffff0d7210 */ /* 0x000fe400007e24ff */
[----:B------:R-:W-:Y:S01]  /*3b140*/  IADD3 R7, P2, P3, R6, R7, R10 ;  /* 0x0000000706077210 */ /* 0x000fe20007b5e00a */
[----:B------:R-:W-:-:S03]  /*3b150*/  IMAD.WIDE.U32 R2, R14, 0x3d1, R2 ;  /* 0x000003d10e027825 */ /* 0x000fc600078e0002 */
[----:B------:R-:W-:Y:S01]  /*3b160*/  IADD3.X R9, PT, PT, RZ, RZ, RZ, P2, P3 ;  /* 0x000000ffff097210 */ /* 0x000fe200017e64ff */
        /* <DEDUP_REMOVED lines=21> */
[----:B------:R-:W-:-:S05]  /*3b2c0*/  IADD3 R8, P0, PT, R3, R12, RZ ;  /* 0x0000000c03087210 */ /* 0x000fca0007f1e0ff */
[----:B------:R-:W-:-:S05]  /*3b2d0*/  IMAD.X R3, RZ, RZ, RZ, P0 ;  /* 0x000000ffff037224 */ /* 0x000fca00000e06ff */
[----:B------:R-:W-:-:S05]  /*3b2e0*/  IADD3 R6, P0, PT, R3, R54, RZ ;  /* 0x0000003603067210 */ /* 0x000fca0007f1e0ff */
[----:B------:R-:W-:-:S05]  /*3b2f0*/  IMAD.X R2, RZ, RZ, RZ, P0 ;  /* 0x000000ffff027224 */ /* 0x000fca00000e06ff */
[----:B------:R-:W-:Y:S01]  /*3b300*/  IADD3 R2, P0, PT, R2, R11, RZ ;  /* 0x0000000b02027210 */ /* 0x000fe20007f1e0ff */
[----:B------:R-:W-:-:S04]  /*3b310*/  IMAD.MOV.U32 R11, RZ, RZ, R8 ;  /* 0x000000ffff0b7224 */ /* 0x000fc800078e0008 */
[----:B------:R-:W-:-:S05]  /*3b320*/  IMAD.X R0, RZ, RZ, RZ, P0 ;  /* 0x000000ffff007224 */ /* 0x000fca00000e06ff */
[----:B------:R-:W-:Y:S01]  /*3b330*/  IADD3 R0, P0, PT, R0, R7, RZ ;  /* 0x0000000700007210 */ /* 0x000fe20007f1e0ff */
[----:B------:R-:W-:-:S04]  /*3b340*/  IMAD.MOV.U32 R7, RZ, RZ, R2 ;  /* 0x000000ffff077224 */ /* 0x000fc800078e0002 */
[----:B------:R-:W-:Y:S02]  /*3b350*/  IMAD.X R17, RZ, RZ, R9, P0 ;  /* 0x000000ffff117224 */ /* 0x000fe400000e0609 */
[----:B------:R-:W-:Y:S02]  /*3b360*/  IMAD.MOV.U32 R9, RZ, RZ, R6 ;  /* 0x000000ffff097224 */ /* 0x000fe400078e0006 */
[----:B------:R-:W-:Y:S01]  /*3b370*/  IMAD.MOV.U32 R3, RZ, RZ, R0 ;  /* 0x000000ffff037224 */ /* 0x000fe200078e0000 */
[----:B------:R-:W-:-:S13]  /*3b380*/  ISETP.GE.U32.AND P0, PT, R17, R4, PT ;  /* 0x000000041100720c */ /* 0x000fda0003f06070 */
[----:B0123--:R-:W-:Y:S05]  /*3b390*/  @!P0 BRA `(.L_x_458) ;  /* 0x00000004001c8947 */ /* 0x00ffea0003800000 */
[----:B------:R-:W0:Y:S01]  /*3b3a0*/  LDC R4, c[0x3][0x1c] ;  /* 0x00c00700ff047b82 */ /* 0x000e220000000800 */
[----:B------:R-:W-:-:S07]  /*3b3b0*/  IMAD.MOV.U32 R12, RZ, RZ, R15 ;  /* 0x000000ffff0c7224 */ /* 0x000fce00078e000f */
.L_x_461:
        /* <DEDUP_REMOVED lines=37> */
.L_x_460:
[----:B------:R-:W-:Y:S05]  /*3b610*/  BSYNC.RELIABLE B2 ;  /* 0x0000000000027941 */ /* 0x000fea0003800100 */
.L_x_459:
        /* <DEDUP_REMOVED lines=31> */
.L_x_458:
[----:B------:R-:W-:Y:S05]  /*3b810*/  BSYNC.RECONVERGENT B1 ;  /* 0x0000000000017941 */ /* 0x000fea0003800200 */
.L_x_457:
[----:B------:R-:W-:Y:S05]  /*3b820*/  WARPSYNC.ALL ;  /* 0x0000000000007948 */ /* 0x000fea0003800000 */
[----:B------:R-:W-:Y:S02]  /*3b830*/  HFMA2 R49, -RZ, RZ, 0, 0 ;  /* 0x00000000ff317431 */ /* 0x000fe400000001ff */
[----:B------:R-:W-:Y:S01]  /*3b840*/  IMAD.WIDE.U32 R56, R5, R20, RZ ;  /* 0x0000001405387225 */ /* 0x000fe200078e00ff */
[----:B------:R-:W-:Y:S01]  /*3b850*/  UMOV UR4, URZ ;  /* 0x000000ff00047c82 */ /* 0x000fe20008000000 */
[----:B------:R-:W0:Y:S01]  /*3b860*/  LDCU UR14, c[0x3][0x18] ;  /* 0x00c00300ff0e77ac */ /* 0x000e220008000800 */
[----:B------:R-:W-:Y:S01]  /*3b870*/  BSSY.RECONVERGENT B1, `(.L_x_462) ;  /* 0x0000197000017945 */ /* 0x000fe20003800200 */
[----:B------:R-:W-:-:S02]  /*3b880*/  IMAD R48, R21, R5, R57 ;  /* 0x0000000515307224 */ /* 0x000fc400078e0239 */
[----:B------:R-:W-:Y:S01]  /*3b890*/  IMAD.MOV.U32 R55, RZ, RZ, RZ ;  /* 0x000000ffff377224 */ /* 0x000fe200078e00ff */
[----:B------:R-:W1:Y:S01]  /*3b8a0*/  LDCU.64 UR6, c[0x3][0x10] ;  /* 0x00c00200ff0677ac */ /* 0x000e620008000a00 */
[----:B------:R-:W-:Y:S02]  /*3b8b0*/  IMAD.MOV.U32 R53, RZ, RZ, RZ ;  /* 0x000000ffff357224 */ /* 0x000fe400078e00ff */
[-C--:B------:R-:W-:Y:S01]  /*3b8c0*/  IMAD.WIDE.U32 R48, R20, R59.reuse, R48 ;  /* 0x0000003b14307225 */ /* 0x080fe200078e0030 */
[----:B------:R-:W2:Y:S03]  /*3b8d0*/  LDCU.128 UR8, c[0x3][URZ] ;  /* 0x00c00000ff0877ac */ /* 0x000ea60008000c00 */
[----:B------:R-:W-:Y:S02]  /*3b8e0*/  IMAD.MOV.U32 R54, RZ, RZ, R48 ;  /* 0x000000ffff367224 */ /* 0x000fe400078e0030 */
[----:B------:R-:W-:-:S02]  /*3b8f0*/  IMAD R52, R21, R59, R49 ;  /* 0x0000003b15347224 */ /* 0x000fc400078e0231 */
        /* <DEDUP_REMOVED lines=31> */
[----:B------:R-:W-:-:S04]  /*3baf0*/  IMAD.WIDE.U32 R74, R20, R71, R52 ;  /* 0x00000047144a7225 */ /* 0x000fc800078e0034 */
[----:B------:R-:W-:Y:S01]  /*3bb00*/  IMAD.MOV.U32 R52, RZ, RZ, R78 ;  /* 0x000000ffff347224 */ /* 0x000fe200078e004e */
        /* <DEDUP_REMOVED lines=20> */
[----:B------:R-:W-:Y:S02]  /*3bc50*/  IMAD R49, R25, R59, R75 ;  /* 0x0000003b19317224 */ /* 0x000fe400078e024b */
[----:B------:R-:W-:-:S03]  /*3bc60*/  IMAD.WIDE.U32 R78, R50, R71, R78 ;  /* 0x00000047324e7225 */ /* 0x000fc600078e004e */
[----:B------:R-:W-:Y:S01]  /*3bc70*/  IADD3 R80, P1, PT, R49, R80, RZ ;  /* 0x0000005031507210 */ /* 0x000fe20007f3e0ff */
[----:B------:R-:W-:Y:S02]  /*3bc80*/  IMAD R53, R23, R73, R81 ;  /* 0x0000004917357224 */ /* 0x000fe400078e0251 */
[----:B------:R-:W-:Y:S01]  /*3bc90*/  IMAD R76, R21, R65, R77 ;  /* 0x00000041154c7224 */ /* 0x000fe200078e024d */
[----:B------:R-:W-:Y:S01]  /*3bca0*/  IADD3.X R81, PT, PT, RZ, RZ, RZ, P1, !PT ;  /* 0x000000ffff517210 */ /* 0x000fe20000ffe4ff */
[----:B------:R-:W-:Y:S01]  /*3bcb0*/  IMAD.MOV.U32 R77, RZ, RZ, RZ ;  /* 0x000000ffff4d7224 */ /* 0x000fe200078e00ff */
[----:B------:R-:W-:Y:S01]  /*3bcc0*/  IADD3 R78, P0, PT, R53, R78, RZ ;  /* 0x0000004e354e7210 */ /* 0x000fe20007f1e0ff */
[----:B------:R-:W-:Y:S02]  /*3bcd0*/  IMAD.MOV.U32 R75, RZ, RZ, RZ ;  /* 0x000000ffff4b7224 */ /* 0x000fe400078e00ff */
[----:B------:R-:W-:Y:S02]  /*3bce0*/  IMAD R83, R51, R71, R79 ;  /* 0x0000004733537224 */ /* 0x000fe400078e024f */
        /* <DEDUP_REMOVED lines=28> */
[----:B------:R-:W-:Y:S02]  /*3beb0*/  IMAD.MOV.U32 R21, RZ, RZ, RZ ;  /* 0x000000ffff157224 */ /* 0x000fe400078e00ff */
[----:B------:R-:W-:Y:S01]  /*3bec0*/  IMAD.WIDE.U32 R80, R67, R50, R80 ;  /* 0x0000003243507225 */ /* 0x000fe200078e0050 */
[----:B------:R-:W-:-:S03]  /*3bed0*/  IADD3 R50, P1, PT, R77, R78, RZ ;  /* 0x0000004e4d327210 */ /* 0x000fc60007f3e0ff */
[----:B------:R-:W-:Y:S02]  /*3bee0*/  IMAD R79, R23, R71, R79 ;  /* 0x00000047174f7224 */ /* 0x000fe400078e024f */
[----:B------:R-:W-:Y:S02]  /*3bef0*/  IMAD R49, R51, R67, RZ ;  /* 0x0000004333317224 */ /* 0x000fe400078e02ff */
[----:B------:R-:W-:Y:S01]  /*3bf00*/  IMAD.X R77, RZ, RZ, RZ, P0 ;  /* 0x000000ffff4d7224 */ /* 0x000fe200000e06ff */
[----:B------:R-:W-:Y:S01]  /*3bf10*/  IADD3 R78, P0, PT, R79, R80, RZ ;  /* 0x000000504f4e7210 */ /* 0x000fe20007f1e0ff */
[----:B------:R-:W-:-:S04]  /*3bf20*/  IMAD.WIDE.U32 R20, R34, R5, R20 ;  /* 0x0000000522147225 */ /* 0x000fc800078e0014 */
[----:B------:R-:W-:Y:S02]  /*3bf30*/  IMAD.IADD R49, R81, 0x1, R49 ;  /* 0x0000000151317824 */ /* 0x000fe400078e0231 */
        /* <DEDUP_REMOVED lines=26> */
[----:B------:R-:W-:Y:S02]  /*3c0e0*/  IMAD.MOV.U32 R51, RZ, RZ, RZ ;  /* 0x000000ffff337224 */ /* 0x000fe400078e00ff */
[----:B------:R-:W-:Y:S01]  /*3c0f0*/  IMAD.X R79, RZ, RZ, RZ, P0 ;  /* 0x000000ffff4f7224 */ /* 0x000fe200000e06ff */
[----:B------:R-:W-:Y:S01]  /*3c100*/  IADD3 R82, P0, PT, R83, R76, RZ ;  /* 0x0000004c53527210 */ /* 0x000fe20007f1e0ff */
[----:B------:R-:W-:-:S04]  /*3c110*/  IMAD.WIDE.U32 R50, R62, R5, R50 ;  /* 0x000000053e327225 */ /* 0x000fc800078e0032 */
[----:B------:R-:W-:Y:S02]  /*3c120*/  IMAD R53, R23, R67, RZ ;  /* 0x0000004317357224 */ /* 0x000fe400078e02ff */
[----:B------:R-:W-:Y:S02]  /*3c130*/  IMAD.X R23, RZ, RZ, RZ, P1 ;  /* 0x000000ffff177224 */ /* 0x000fe400008e06ff */
[----:B------:R-:W-:Y:S01]  /*3c140*/  IMAD.WIDE.U32 R80, R34, R61, R78 ;  /* 0x0000003d22507225 */ /* 0x000fe200078e004e */
[----:B------:R-:W-:-:S03]  /*3c150*/  IADD3 R77, PT, PT, R77, R53, RZ ;  /* 0x000000354d4d7210 */ /* 0x000fc60007ffe0ff */
        /* <DEDUP_REMOVED lines=11> */
[----:B------:R-:W-:Y:S02]  /*3c210*/  IMAD R76, R25, R65, R23 ;  /* 0x00000041194c7224 */ /* 0x000fe400078e0217 */
[----:B------:R-:W-:-:S03]  /*3c220*/  IMAD.WIDE.U32 R22, R62, R59, R80 ;  /* 0x0000003b3e167225 */ /* 0x000fc600078e0050 */
[----:B------:R-:W-:Y:S01]  /*3c230*/  IADD3 R76, P0, PT, R76, R77, RZ ;  /* 0x0000004d4c4c7210 */ /* 0x000fe20007f1e0ff */
[----:B------:R-:W-:Y:S02]  /*3c240*/  IMAD.X R79, RZ, RZ, RZ, P1 ;  /* 0x000000ffff4f7224 */ /* 0x000fe400008e06ff */
[----:B------:R-:W-:-:S04]  /*3c250*/  IMAD.WIDE.U32 R82, R34, R73, R82 ;  /* 0x0000004922527225 */ /* 0x000fc800078e0052 */
[----:B------:R-:W-:Y:S02]  /*3c260*/  IMAD R21, R63, R59, R23 ;  /* 0x0000003b3f157224 */ /* 0x000fe400078e0217 */
[----:B------:R-:W-:-:S03]  /*3c270*/  IMAD.WIDE.U32 R80, R26, R71, R78 ;  /* 0x000000471a507225 */ /* 0x000fc600078e004e */
[----:B------:R-:W-:Y:S01]  /*3c280*/  IADD3 R78, P1, PT, R21, R82, RZ ;  /* 0x00000052154e7210 */ /* 0x000fe20007f3e0ff */
[----:B------:R-:W-:Y:S02]  /*3c290*/  IMAD R23, R35, R73, R83 ;  /* 0x0000004923177224 */ /* 0x000fe400078e0253 */
[----:B------:R-:W-:Y:S02]  /*3c2a0*/  IMAD.X R77, RZ, RZ, RZ, P0 ;  /* 0x000000ffff4d7224 */ /* 0x000fe400000e06ff */
[----:B------:R-:W-:Y:S01]  /*3c2b0*/  IMAD R83, R27, R71, R81 ;  /* 0x000000471b537224 */ /* 0x000fe200078e0251 */
[----:B------:R-:W-:Y:S01]  /*3c2c0*/  IADD3 R80, P0, PT, R23, R80, RZ ;  /* 0x0000005017507210 */ /* 0x000fe20007f1e0ff */
[----:B------:R-:W-:Y:S02]  /*3c2d0*/  IMAD.MOV.U32 R23, RZ, RZ, RZ ;  /* 0x000000ffff177224 */ /* 0x000fe400078e00ff */
[----:B------:R-:W-:Y:S01]  /*3c2e0*/  IMAD.WIDE.U32 R76, R67, R24, R76 ;  /* 0x00000018434c7225 */ /* 0x000fe200078e004c */
[----:B------:R-:W-:-:S03]  /*3c2f0*/  IADD3.X R81, PT, PT, RZ, RZ, RZ, P0, !PT ;  /* 0x000000ffff517210 */ /* 0x000fc600007fe4ff */
[----:B------:R-:W-:Y:S01]  /*3c300*/  IMAD.WIDE.U32 R22, R28, R5, R22 ;  /* 0x000000051c167225 */ /* 0x000fe200078e0016 */
[----:B------:R-:W-:-:S03]  /*3c310*/  IADD3 R82, P0, PT, R83, R76, RZ ;  /* 0x0000004c53527210 */ /* 0x000fc60007f1e0ff */
[----:B------:R-:W-:Y:S02]  /*3c320*/  IMAD.X R79, RZ, RZ, RZ, P1 ;  /* 0x000000ffff4f7224 */ /* 0x000fe400008e06ff */
        /* <DEDUP_REMOVED lines=14> */
[----:B------:R-:W-:-:S04]  /*3c410*/  IMAD.WIDE.U32 R24, R28, R59, R24 ;  /* 0x0000003b1c187225 */ /* 0x000fc800078e0018 */
[----:B------:R-:W-:Y:S01]  /*3c420*/  IMAD.X R77, RZ, RZ, RZ, P0 ;  /* 0x000000ffff4d7224 */ /* 0x000fe200000e06ff */
[----:B------:R-:W-:Y:S01]  /*3c430*/  IADD3 R78, P0, PT, R78, R79, RZ ;  /* 0x0000004f4e4e7210 */ /* 0x000fe20007f1e0ff */
[----:B------:R-:W-:Y:S02]  /*3c440*/  IMAD R5, R29, R59, R25 ;  /* 0x0000003b1d057224 */ /* 0x000fe400078e0219 */
[----:B------:R-:W-:-:S04]  /*3c450*/  IMAD.WIDE.U32 R76, R62, R73, R76 ;  /* 0x000000493e4c7225 */ /* 0x000fc800078e004c */
[----:B------:R-:W-:Y:S02]  /*3c460*/  IMAD.X R59, RZ, RZ, RZ, P1 ;  /* 0x000000ffff3b7224 */ /* 0x000fe400008e06ff */
[----:B------:R-:W-:Y:S02]  /*3c470*/  IMAD R77, R63, R73, R77 ;  /* 0x000000493f4d7224 */ /* 0x000fe400078e024d */
[----:B------:R-:W-:-:S04]  /*3c480*/  IMAD.WIDE.U32 R80, R34, R71, R58 ;  /* 0x0000004722507225 */ /* 0x000fc800078e003a */
[----:B------:R-:W-:Y:S01]  /*3c490*/  IMAD.X R79, RZ, RZ, RZ, P0 ;  /* 0x000000ffff4f7224 */ /* 0x000fe200000e06ff */
[----:B------:R-:W-:Y:S01]  /*3c4a0*/  IADD3 R76, P0, PT, R5, R76, RZ ;  /* 0x0000004c054c7210 */ /* 0x000fe20007f1e0ff */
[----:B------:R-:W-:Y:S01]  /*3c4b0*/  IMAD R81, R35, R71, R81 ;  /* 0x0000004723517224 */ /* 0x000fe200078e0251 */
[----:B------:R-:W-:Y:S01]  /*3c4c0*/  IADD3 R82, P1, PT, R77, R80, RZ ;  /* 0x000000504d527210 */ /* 0x000fe20007f3e0ff */
[----:B------:R-:W-:Y:S01]  /*3c4d0*/  IMAD.WIDE.U32 R58, R67, R26, R78 ;  /* 0x0000001a433a7225 */ /* 0x000fe200078e004e */
[----:B------:R-:W-:-:S03]  /*3c4e0*/  IADD3.X R77, PT, PT, RZ, RZ, RZ, P0, !PT ;  /* 0x000000ffff4d7210 */ /* 0x000fc600007fe4ff */
[----:B------:R-:W-:Y:S01]  /*3c4f0*/  IMAD R21, R27, R67, RZ ;  /* 0x000000431b157224 */ /* 0x000fe200078e02ff */
[----:B------:R-:W-:Y:S01]  /*3c500*/  IADD3 R80, P0, PT, R81, R58, RZ ;  /* 0x0000003a51507210 */ /* 0x000fe20007f1e0ff */
[----:B------:R-:W-:-:S04]  /*3c510*/  IMAD.WIDE.U32 R78, R24, 0x3d1, RZ ;  /* 0x000003d1184e7825 */ /* 0x000fc800078e00ff */
[----:B------:R-:W-:Y:S02]  /*3c520*/  IMAD.X R83, RZ, RZ, RZ, P1 ;  /* 0x000000ffff537224 */ /* 0x000fe400008e06ff */
[----:B------:R-:W-:-:S04]  /*3c530*/  IMAD.WIDE.U32 R26, R28, R61, R76 ;  /* 0x0000003d1c1a7225 */ /* 0x000fc800078e004c */
[----:B------:R-:W-:Y:S02]  /*3c540*/  VIADD R58, R79, UR4 ;  /* 0x000000044f3a7c36 */ /* 0x000fe40008000000 */
[----:B------:R-:W-:Y:S02]  /*3c550*/  IMAD.X R81, RZ, RZ, RZ, P0 ;  /* 0x000000ffff517224 */ /* 0x000fe400000e06ff */
[----:B------:R-:W-:-:S04]  /*3c560*/  IMAD.WIDE.U32 R76, R62, R69, R82 ;  /* 0x000000453e4c7225 */ /* 0x000fc800078e0052 */
[----:B------:R-:W-:Y:S02]  /*3c570*/  IMAD R79, R29, R61, R27 ;  /* 0x0000003d1d4f7224 */ /* 0x000fe400078e021b */
[----:B------:R-:W-:-:S04]  /*3c580*/  IMAD.WIDE.U32 R60, R34, R65, R80 ;  /* 0x00000041223c7225 */ /* 0x000fc800078e0050 */
[----:B------:R-:W-:Y:S01]  /*3c590*/  IMAD.IADD R5, R56, 0x1, R78 ;  /* 0x0000000138057824 */ /* 0x000fe200078e024e */
[----:B------:R-:W-:Y:S01]  /*3c5a0*/  IADD3 R78, P1, PT, R79, R76, RZ ;  /* 0x0000004c4f4e7210 */ /* 0x000fe20007f3e0ff */
[----:B------:R-:W-:Y:S02]  /*3c5b0*/  IMAD R77, R63, R69, R77 ;  /* 0x000000453f4d7224 */ /* 0x000fe400078e024d */
[----:B------:R-:W-:Y:S01]  /*3c5c0*/  IMAD R61, R35, R65, R61 ;  /* 0x00000041233d7224 */ /* 0x000fe200078e023d */
[----:B------:R-:W-:Y:S01]  /*3c5d0*/  ISETP.GE.U32.AND P0, PT, R5, R56, PT ;  /* 0x000000380500720c */ /* 0x000fe20003f06070 */
[----:B------:R-:W-:Y:S01]  /*3c5e0*/  IMAD.IADD R0, R59, 0x1, R21 ;  /* 0x000000013b007824 */ /* 0x000fe200078e0215 */
[----:B------:R-:W-:Y:S01]  /*3c5f0*/  IADD3 R76, P2, PT, R77, R60, RZ ;  /* 0x0000003c4d4c7210 */ /* 0x000fe20007f5e0ff */
[----:B------:R-:W-:Y:S02]  /*3c600*/  IMAD.X R79, RZ, RZ, RZ, P1 ;  /* 0x000000ffff4f7224 */ /* 0x000fe400008e06ff */
[----:B------:R-:W-:Y:S01]  /*3c610*/  HFMA2 R59, -RZ, RZ, 0, 0 ;  /* 0x00000000ff3b7431 */ /* 0x000fe200000001ff */
[----:B------:R-:W-:-:S02]  /*3c620*/  SEL R55, RZ, 0x1, P0 ;  /* 0x00000001ff377807 */ /* 0x000fc40000000000 */
[----:B------:R-:W-:Y:S01]  /*3c630*/  IADD3 R60, P1, PT, R61, R0, RZ ;  /* 0x000000003d3c7210 */ /* 0x000fe20007f3e0ff */
[----:B------:R-:W-:Y:S02]  /*3c640*/  IMAD.X R77, RZ, RZ, RZ, P2 ;  /* 0x000000ffff4d7224 */ /* 0x000fe400010e06ff */
[----:B------:R-:W-:-:S04]  /*3c650*/  IMAD.WIDE.U32 R56, R28, R73, R78 ;  /* 0x000000491c387225 */ /* 0x000fc800078e004e */
[----:B------:R-:W-:Y:S02]  /*3c660*/  IMAD.X R61, RZ, RZ, RZ, P1 ;  /* 0x000000ffff3d7224 */ /* 0x000fe400008e06ff */
[----:B------:R-:W-:-:S04]  /*3c670*/  IMAD.WIDE.U32 R76, R62, R71, R76 ;  /* 0x000000473e4c7225 */ /* 0x000fc800078e004c */
[----:B------:R-:W-:Y:S02]  /*3c680*/  IMAD R73, R29, R73, R57 ;  /* 0x000000491d497224 */ /* 0x000fe400078e0239 */
[----:B------:R-:W-:-:S03]  /*3c690*/  IMAD.WIDE.U32 R58, R26, 0x3d1, R58 ;  /* 0x000003d11a3a7825 */ /* 0x000fc600078e003a */
[----:B------:R-:W-:Y:S01]  /*3c6a0*/  IADD3 R76, P1, PT, R73, R76, RZ ;  /* 0x0000004c494c7210 */ /* 0x000fe20007f3e0ff */
[----:B------:R-:W-:Y:S01]  /*3c6b0*/  IMAD.WIDE.U32 R60, R67, R34, R60 ;  /* 0x00000022433c7225 */ /* 0x000fe200078e003c */
[----:B------:R-:W-:-:S03]  /*3c6c0*/  IADD3 R55, P3, P4, R58, R54, R55 ;  /* 0x000000363a377210 */ /* 0x000fc60007c7e037 */
[----:B------:R-:W-:Y:S02]  /*3c6d0*/  IMAD R21, R63, R71, R77 ;  /* 0x000000473f157224 */ /* 0x000fe400078e024d */
[----:B------:R-:W-:Y:S02]  /*3c6e0*/  IMAD.X R77, RZ, RZ, RZ, P1 ;  /* 0x000000ffff4d7224 */ /* 0x000fe400008e06ff */
[----:B------:R-:W-:Y:S01]  /*3c6f0*/  IMAD.IADD R2, R55, 0x1, R24 ;  /* 0x0000000137027824 */ /* 0x000fe200078e0218 */
[----:B------:R-:W-:Y:S01]  /*3c700*/  IADD3 R34, P0, PT, R21, R60, RZ ;  /* 0x0000003c15227210 */ /* 0x000fe20007f1e0ff */
[----:B------:R-:W-:Y:S02]  /*3c710*/  IMAD R21, R35, R67, RZ ;  /* 0x0000004323157224 */ /* 0x000fe400078e02ff */
[----:B------:R-:W-:-:S04]  /*3c720*/  IMAD.WIDE.U32 R24, R28, R69, R76 ;  /* 0x000000451c187225 */ /* 0x000fc800078e004c */
[----:B------:R-:W-:Y:S01]  /*3c730*/  IMAD.X R35, RZ, RZ, RZ, P0 ;  /* 0x000000ffff237224 */ /* 0x000fe200000e06ff */
[----:B------:R-:W-:Y:S01]  /*3c740*/  ISETP.GE.U32.AND P0, PT, R2, R55, PT ;  /* 0x000000370200720c */ /* 0x000fe20003f06070 */
[----:B------:R-:W-:Y:S01]  /*3c750*/  IMAD R69, R29, R69, R25 ;  /* 0x000000451d457224 */ /* 0x000fe200078e0219 */
[----:B------:R-:W-:Y:S01]  /*3c760*/  IADD3 R55, PT, PT, R61, R21, RZ ;  /* 0x000000153d377210 */ /* 0x000fe20007ffe0ff */
[----:B------:R-:W-:Y:S01]  /*3c770*/  IMAD.WIDE.U32 R34, R62, R65, R34 ;  /* 0x000000413e227225 */ /* 0x000fe200078e0022 */
[----:B------:R-:W-:-:S03]  /*3c780*/  IADD3.X R21, PT, PT, RZ, RZ, RZ, P3, P4 ;  /* 0x000000ffff157210 */ /* 0x000fc60001fe84ff */
[----:B------:R-:W-:Y:S01]  /*3c790*/  IMAD R54, R63, R65, R35 ;  /* 0x000000413f367224 */ /* 0x000fe200078e0223 */
[----:B------:R-:W-:Y:S01]  /*3c7a0*/  IADD3 R34, P2, PT, R69, R34, RZ ;  /* 0x0000002245227210 */ /* 0x000fe20007f5e0ff */
[----:B------:R-:W-:Y:S02]  /*3c7b0*/  VIADD R58, R59, UR4 ;  /* 0x000000043b3a7c36 */ /* 0x000fe40008000000 */
        /* <DEDUP_REMOVED lines=12> */
[----:B------:R-:W-:Y:S01]  /*3c880*/  IMAD.WIDE.U32 R54, R67, R62, R54 ;  /* 0x0000003e43367225 */ /* 0x000fe200078e0036 */
[----:B------:R-:W-:-:S03]  /*3c890*/  IADD3.X R57, PT, PT, RZ, RZ, RZ, P1, P4 ;  /* 0x000000ffff397210 */ /* 0x000fc60000fe84ff */
[----:B------:R-:W-:Y:S02]  /*3c8a0*/  IMAD R49, R29, R71, R35 ;  /* 0x000000471d317224 */ /* 0x000fe400078e0223 */
[----:B------:R-:W-:-:S03]  /*3c8b0*/  IMAD.WIDE.U32 R58, R24, 0x3d1, R58 ;  /* 0x000003d1183a7825 */ /* 0x000fc600078e003a */
[----:B------:R-:W-:Y:S01]  /*3c8c0*/  IADD3 R48, P0, PT, R49, R54, RZ ;  /* 0x0000003631307210 */ /* 0x000fe20007f1e0ff */
[----:B------:R-:W-:Y:S01]  /*3c8d0*/  IMAD R63, R63, R67, RZ ;  /* 0x000000433f3f7224 */ /* 0x000fe200078e02ff */
[----:B------:R-:W-:Y:S01]  /*3c8e0*/  IADD3 R53, P2, P3, R58, R53, R52 ;  /* 0x000000353a357210 */ /* 0x000fe20007b5e034 */
[----:B------:R-:W-:Y:S01]  /*3c8f0*/  VIADD R52, R59, UR4 ;  /* 0x000000043b347c36 */ /* 0x000fe20008000000 */
[----:B------:R-:W-:Y:S01]  /*3c900*/  IADD3.X R49, PT, PT, RZ, RZ, RZ, P0, !PT ;  /* 0x000000ffff317210 */ /* 0x000fe200007fe4ff */
[----:B------:R-:W-:Y:S01]  /*3c910*/  IMAD.IADD R0, R55, 0x1, R63 ;  /* 0x0000000137007824 */ /* 0x000fe200078e023f */
[----:B------:R-:W-:Y:S01]  /*3c920*/  IADD3 R57, P0, P1, R56, R57, R53 ;  /* 0x0000003938397210 */ /* 0x000fe2000791e035 */
[----:B------:R-:W-:Y:S01]  /*3c930*/  IMAD.MOV.U32 R53, RZ, RZ, RZ ;  /* 0x000000ffff357224 */ /* 0x000fe200078e00ff */
[----:B------:R-:W-:Y:S01]  /*3c940*/  IADD3.X R21, PT, PT, RZ, RZ, RZ, P2, P3 ;  /* 0x000000ffff157210 */ /* 0x000fe200017e64ff */
[----:B------:R-:W-:Y:S01]  /*3c950*/  IMAD.WIDE.U32 R48, R28, R65, R48 ;  /* 0x000000411c307225 */ /* 0x000fe200078e0030 */
[----:B------:R-:W-:-:S02]  /*3c960*/  IADD3.X R27, PT, PT, RZ, RZ, RZ, P0, P1 ;  /* 0x000000ffff1b7210 */ /* 0x000fc400007e24ff */
[----:B------:R-:W-:Y:S01]  /*3c970*/  MOV R59, RZ ;  /* 0x000000ff003b7202 */ /* 0x000fe20000000f00 */
[----:B------:R-:W-:-:S04]  /*3c980*/  IMAD.WIDE.U32 R52, R34, 0x3d1, R52 ;  /* 0x000003d122347825 */ /* 0x000fc800078e0034 */
[----:B------:R-:W-:Y:S01]  /*3c990*/  IMAD R65, R29, R65, R49 ;  /* 0x000000411d417224 */ /* 0x000fe200078e0231 */
[----:B------:R-:W-:Y:S01]  /*3c9a0*/  IADD3 R74, P3, P2, R52, R21, R74 ;  /* 0x00000015344a7210 */ /* 0x000fe20007a7e04a */
[----:B------:R-:W-:Y:S02]  /*3c9b0*/  VIADD R54, R53, UR4 ;  /* 0x0000000435367c36 */ /* 0x000fe40008000000 */
[----:B------:R-:W-:Y:S01]  /*3c9c0*/  IMAD.MOV.U32 R55, RZ, RZ, RZ ;  /* 0x000000ffff377224 */ /* 0x000fe200078e00ff */
[----:B------:R-:W-:Y:S01]  /*3c9d0*/  IADD3 R52, P4, PT, R65, R0, RZ ;  /* 0x0000000041347210 */ /* 0x000fe20007f9e0ff */
[----:B------:R-:W-:Y:S01]  /*3c9e0*/  IMAD R29, R29, R67, RZ ;  /* 0x000000431d1d7224 */ /* 0x000fe200078e02ff */
[----:B------:R-:W-:Y:S01]  /*3c9f0*/  IADD3.X R21, PT, PT, RZ, RZ, RZ, P3, P2 ;  /* 0x000000ffff157210 */ /* 0x000fe20001fe44ff */
[----:B------:R-:W-:-:S04]  /*3ca00*/  IMAD.WIDE.U32 R54, R48, 0x3d1, R54 ;  /* 0x000003d130367825 */ /* 0x000fc800078e0036 */
[----:B------:R-:W-:Y:S01]  /*3ca10*/  IMAD.X R53, RZ, RZ, RZ, P4 ;  /* 0x000000ffff357224 */ /* 0x000fe200020e06ff */
[----:B------:R-:W-:Y:S01]  /*3ca20*/  IADD3 R27, P4, P5, R24, R27, R74 ;  /* 0x0000001b181b7210 */ /* 0x000fe20007d9e04a */
[----:B------:R-:W-:Y:S01]  /*3ca30*/  VIADD R58, R55, UR4 ;  /* 0x00000004373a7c36 */ /* 0x000fe20008000000 */
[----:B------:R-:W-:Y:S01]  /*3ca40*/  IADD3 R54, P0, P1, R54, R21, R20 ;  /* 0x0000001536367210 */ /* 0x000fe2000791e014 */
[----:B------:R-:W-:Y:S01]  /*3ca50*/  IMAD.WIDE.U32 R24, R67, R28, R52 ;  /* 0x0000001c43187225 */ /* 0x000fe200078e0034 */
[----:B------:R-:W-:Y:S02]  /*3ca60*/  IADD3.X R35, PT, PT, RZ, RZ, RZ, P4, P5 ;  /* 0x000000ffff237210 */ /* 0x000fe400027ea4ff */
[----:B------:R-:W-:Y:S01]  /*3ca70*/  IADD3.X R23, PT, PT, RZ, RZ, RZ, P0, P1 ;  /* 0x000000ffff177210 */ /* 0x000fe200007e24ff */
[----:B------:R-:W-:Y:S01]  /*3ca80*/  IMAD.IADD R29, R25, 0x1, R29 ;  /* 0x00000001191d7824 */ /* 0x000fe200078e021d */
        /* <DEDUP_REMOVED lines=22> */
[----:B------:R-:W3:Y:S02]  /*3cbf0*/  LDCU.64 UR4, c[0x3][URZ] ;  /* 0x00c00000ff0477ac */ /* 0x000ee40008000a00 */
[----:B------:R-:W-:Y:S01]  /*3cc00*/  IADD3.X R53, PT, PT, RZ, RZ, RZ, P0, !PT ;  /* 0x000000ffff357210 */ /* 0x000fe200007fe4ff */
[----:B------:R-:W-:-:S04]  /*3cc10*/  IMAD R5, R23, 0x3d1, R6 ;  /* 0x000003d117057824 */ /* 0x000fc800078e0206 */
[----:B------:R-:W-:-:S05]  /*3cc20*/  IMAD.IADD R5, R8, 0x1, R5 ;  /* 0x0000000108057824 */ /* 0x000fca00078e0205 */
[----:B------:R-:W-:-:S04]  /*3cc30*/  IADD3 R2, P0, P1, R5, R53, R2 ;  /* 0x0000003505027210 */ /* 0x000fc8000791e002 */
[----:B------:R-:W-:-:S04]  /*3cc40*/  IADD3.X R5, PT, PT, RZ, RZ, RZ, P0, P1 ;  /* 0x000000ffff057210 */ /* 0x000fc800007e24ff */
[----:B------:R-:W-:-:S04]  /*3cc50*/  IADD3 R14, P0, P1, R23, R5, R26 ;  /* 0x00000005170e7210 */ /* 0x000fc8000791e01a */
[----:B------:R-:W-:-:S04]  /*3cc60*/  IADD3.X R8, PT, PT, RZ, RZ, RZ, P0, P1 ;  /* 0x000000ffff087210 */ /* 0x000fc800007e24ff */
[----:B------:R-:W-:Y:S02]  /*3cc70*/  IADD3 R5, P0, PT, R8, R57, RZ ;  /* 0x0000003908057210 */ /* 0x000fe40007f1e0ff */
[----:B------:R-:W-:-:S03]  /*3cc80*/  MOV R57, R14 ;  /* 0x0000000e00397202 */ /* 0x000fc60000000f00 */
[----:B------:R-:W-:-:S05]  /*3cc90*/  IMAD.X R16, RZ, RZ, RZ, P0 ;  /* 0x000000ffff107224 */ /* 0x000fca00000e06ff */
[----:B------:R-:W-:-:S05]  /*3cca0*/  IADD3 R16, P0, PT, R16, R27, RZ ;  /* 0x0000001b10107210 */ /* 0x000fca0007f1e0ff */
[----:B------:R-:W-:Y:S02]  /*3ccb0*/  IMAD.X R10, RZ, RZ, RZ, P0 ;  /* 0x000000ffff0a7224 */ /* 0x000fe400000e06ff */
[----:B------:R-:W-:-:S03]  /*3ccc0*/  IMAD.MOV.U32 R59, RZ, RZ, R16 ;  /* 0x000000ffff3b7224 */ /* 0x000fc600078e0010 */
[----:B------:R-:W-:-:S05]  /*3ccd0*/  IADD3 R6, P0, PT, R10, R35, RZ ;  /* 0x000000230a067210 */ /* 0x000fca0007f1e0ff */
[----:B------:R-:W-:-:S05]  /*3cce0*/  IMAD.X R18, RZ, RZ, RZ, P0 ;  /* 0x000000ffff127224 */ /* 0x000fca00000e06ff */
[----:B------:R-:W-:-:S05]  /*3ccf0*/  IADD3 R18, P0, PT, R18, R49, RZ ;  /* 0x0000003112127210 */ /* 0x000fca0007f1e0ff */
[----:B------:R-:W-:Y:S02]  /*3cd00*/  IMAD.X R12, RZ, RZ, RZ, P0 ;  /* 0x000000ffff0c7224 */ /* 0x000fe400000e06ff */
[----:B------:R-:W-:Y:S02]  /*3cd10*/  IMAD.MOV.U32 R61, RZ, RZ, R18 ;  /* 0x000000ffff3d7224 */ /* 0x000fe400078e0012 */
[----:B------:R-:W-:-:S05]  /*3cd20*/  IMAD.IADD R49, R12, 0x1, R25 ;  /* 0x000000010c317824 */ /* 0x000fca00078e0219 */
[----:B------:R-:W-:-:S13]  /*3cd30*/  ISETP.GE.U32.AND P0, PT, R49, R4, PT ;  /* 0x000000043100720c */ /* 0x000fda0003f06070 */
[----:B0123--:R-:W-:Y:S05]  /*3cd40*/  @!P0 BRA `(.L_x_463) ;  /* 0x0000000400248947 */ /* 0x00ffea0003800000 */
[----:B------:R-:W0:Y:S01]  /*3cd50*/  LDC R4, c[0x3][0x1c] ;  /* 0x00c00700ff047b82 */ /* 0x000e220000000800 */
[----:B------:R-:W-:Y:S02]  /*3cd60*/  IMAD.MOV.U32 R25, RZ, RZ, R2 ;  /* 0x000000ffff197224 */ /* 0x000fe400078e0002 */
[----:B------:R-:W-:Y:S02]  /*3cd70*/  IMAD.MOV.U32 R23, RZ, RZ, R5 ;  /* 0x000000ffff177224 */ /* 0x000fe400078e0005 */
[----:B------:R-:W-:-:S07]  /*3cd80*/  IMAD.MOV.U32 R21, RZ, RZ, R6 ;  /* 0x000000ffff157224 */ /* 0x000fce00078e0006 */
.L_x_466:
        /* <DEDUP_REMOVED lines=37> */
.L_x_465:
[----:B------:R-:W-:Y:S05]  /*3cfe0*/  BSYNC.RELIABLE B2 ;  /* 0x0000000000027941 */ /* 0x000fea0003800100 */
.L_x_464:
[----:B------:R-:W-:Y:S02]  /*3cff0*/  IADD3 R0, P0, PT, R0, -UR8, RZ ;  /* 0x8000000800007c10 */ /* 0x000fe4000ff1e0ff */
[----:B------:R-:W-:-:S03]  /*3d000*/  MOV R12, 0xffffffff ;  /* 0xffffffff000c7802 */ /* 0x000fc60000000f00 */
        /* <DEDUP_REMOVED lines=20> */
[----:B------:R-:W-:Y:S01]  /*3d150*/  IADD3 R61, P0, P1, R61, -UR14, -R2 ;  /* 0x8000000e3d3d7c10 */ /* 0x000fe2000f91e802 */
        /* <DEDUP_REMOVED lines=8> */
.L_x_463:
[----:B------:R-:W-:Y:S05]  /*3d1e0*/  BSYNC.RECONVERGENT B1 ;  /* 0x0000000000017941 */ /* 0x000fea0003800200 */
.L_x_462:
[----:B------:R-:W-:Y:S05]  /*3d1f0*/  WARPSYNC.ALL ;  /* 0x0000000000007948 */ /* 0x000fea0003800000 */
[----:B------:R-:W-:Y:S02]  /*3d200*/  HFMA2 R21, -RZ, RZ, 0, 0 ;  /* 0x00000000ff157431 */ /* 0x000fe400000001ff */
[----:B------:R-:W-:-:S04]  /*3d210*/  IMAD.WIDE.U32 R54, R19, R36, RZ ;  /* 0x0000002413367225 */ /* 0x000fc800078e00ff */
[----:B------:R-:W-:Y:S01]  /*3d220*/  HFMA2 R27, -RZ, RZ, 0, 0 ;  /* 0x00000000ff1b7431 */ /* 0x000fe200000001ff */
[----:B------:R-:W-:Y:S01]  /*3d230*/  UMOV UR4, URZ ;  /* 0x000000ff00047c82 */ /* 0x000fe20008000000 */
[----:B------:R-:W0:Y:S01]  /*3d240*/  LDCU UR14, c[0x3][0x18] ;  /* 0x00c00300ff0e77ac */ /* 0x000e220008000800 */
[----:B------:R-:W-:Y:S01]  /*3d250*/  IMAD R20, R37, R19, R55 ;  /* 0x0000001325147224 */ /* 0x000fe200078e0237 */
[----:B------:R-:W-:Y:S01]  /*3d260*/  BSSY.RECONVERGENT B1, `(.L_x_467) ;  /* 0x000019a000017945 */ /* 0x000fe20003800200 */
[----:B------:R-:W-:Y:S01]  /*3d270*/  IMAD.MOV.U32 R51, RZ, RZ, RZ ;  /* 0x000000ffff337224 */ /* 0x000fe200078e00ff */
[----:B------:R-:W1:Y:S01]  /*3d280*/  LDCU.64 UR6, c[0x3][0x10] ;  /* 0x00c00200ff0677ac */ /* 0x000e620008000a00 */
[----:B------:R-:W-:Y:S02]  /*3d290*/  IMAD.MOV.U32 R23, RZ, RZ, RZ ;  /* 0x000000ffff177224 */ /* 0x000fe400078e00ff */
[----:B------:R-:W-:Y:S01]  /*3d2a0*/  IMAD.WIDE.U32 R20, R36, R15, R20 ;  /* 0x0000000f24147225 */ /* 0x000fe200078e0014 */
[----:B------:R-:W2:Y:S03]  /*3d2b0*/  LDCU.128 UR8, c[0x3][URZ] ;  /* 0x00c00000ff0877ac */ /* 0x000ea60008000c00 */
[----:B------:R-:W-:-:S02]  /*3d2c0*/  IMAD.MOV.U32 R50, RZ, RZ, R20 ;  /* 0x000000ffff327224 */ /* 0x000fc400078e0014 */
[----:B------:R-:W-:Y:S02]  /*3d2d0*/  IMAD R22, R37, R15, R21 ;  /* 0x0000000f25167224 */ /* 0x000fe400078e0215 */
[----:B------:R-:W-:-:S04]  /*3d2e0*/  IMAD.WIDE.U32 R50, R38, R19, R50 ;  /* 0x0000001326327225 */ /* 0x000fc800078e0032 */
[----:B------:R-:W-:-:S04]  /*3d2f0*/  IMAD.WIDE.U32 R20, R36, R13, R22 ;  /* 0x0000000d24147225 */ /* 0x000fc800078e0016 */
[----:B------:R-:W-:Y:S02]  /*3d300*/  IMAD R23, R39, R19, R51 ;  /* 0x0000001327177224 */ /* 0x000fe400078e0233 */
[----:B------:R-:W-:-:S03]  /*3d310*/  IMAD.MOV.U32 R35, RZ, RZ, RZ ;  /* 0x000000ffff237224 */ /* 0x000fc600078e00ff */
[----:B------:R-:W-:Y:S01]  /*3d320*/  IADD3 R22, P0, PT, R23, R20, RZ ;  /* 0x0000001417167210 */ /* 0x000fe20007f1e0ff */
[----:B------:R-:W-:Y:S02]  /*3d330*/  IMAD R20, R37, R13, R21 ;  /* 0x0000000d25147224 */ /* 0x000fe400078e0215 */
[----:B------:R-:W-:Y:S02]  /*3d340*/  IMAD.MOV.U32 R21, RZ, RZ, RZ ;  /* 0x000000ffff157224 */ /* 0x000fe400078e00ff */
[----:B------:R-:W-:Y:S02]  /*3d350*/  IMAD.X R23, RZ, RZ, RZ, P0 ;  /* 0x000000ffff177224 */ /* 0x000fe400000e06ff */
[----:B------:R-:W-:-:S04]  /*3d360*/  IMAD.WIDE.U32 R20, R36, R11, R20 ;  /* 0x0000000b24147225 */ /* 0x000fc800078e0014 */
[----:B------:R-:W-:-:S04]  /*3d370*/  IMAD.WIDE.U32 R22, R38, R15, R22 ;  /* 0x0000000f26167225 */ /* 0x000fc800078e0016 */
[----:B------:R-:W-:Y:S01]  /*3d380*/  IMAD R25, R39, R15, R23 ;  /* 0x0000000f27197224 */ /* 0x000fe200078e0217 */
[----:B------:R-:W-:-:S04]  /*3d390*/  MOV R34, R22 ;  /* 0x0000001600227202 */ /* 0x000fc80000000f00 */
[----:B------:R-:W-:Y:S01]  /*3d3a0*/  IADD3 R24, P0, PT, R25, R20, RZ ;  /* 0x0000001419187210 */ /* 0x000fe20007f1e0ff */
[----:B------:R-:W-:-:S04]  /*3d3b0*/  IMAD.WIDE.U32 R34, R30, R19, R34 ;  /* 0x000000131e227225 */ /* 0x000fc800078e0022 */
[----:B------:R-:W-:Y:S02]  /*3d3c0*/  IMAD.X R25, RZ, RZ, RZ, P0 ;  /* 0x000000ffff197224 */ /* 0x000fe400000e06ff */
[----:B------:R-:W-:Y:S02]  /*3d3d0*/  IMAD R20, R37, R11, R21 ;  /* 0x0000000b25147224 */ /* 0x000fe400078e0215 */
[----:B------:R-:W-:-:S04]  /*3d3e0*/  IMAD.WIDE.U32 R22, R38, R13, R24 ;  /* 0x0000000d26167225 */ /* 0x000fc800078e0018 */
[----:B------:R-:W-:Y:S02]  /*3d3f0*/  IMAD R25, R31, R19, R35 ;  /* 0x000000131f197224 */ /* 0x000fe400078e0223 */
[----:B------:R-:W-:Y:S02]  /*3d400*/  IMAD.MOV.U32 R21, RZ, RZ, RZ ;  /* 0x000000ffff157224 */ /* 0x000fe400078e00ff */
[----:B------:R-:W-:Y:S01]  /*3d410*/  IMAD R23, R39, R13, R23 ;  /* 0x0000000d27177224 */ /* 0x000fe200078e0217 */
[----:B------:R-:W-:Y:S01]  /*3d420*/  IADD3 R24, P1, PT, R25, R22, RZ ;  /* 0x0000001619187210 */ /* 0x000fe20007f3e0ff */
        /* <DEDUP_REMOVED lines=8> */
[----:B------:R-:W-:Y:S01]  /*3d4b0*/  IMAD.MOV.U32 R21, RZ, RZ, RZ ;  /* 0x000000ffff157224 */ /* 0x000fe200078e00ff */
[----:B------:R-:W-:Y:S01]  /*3d4c0*/  IADD3 R28, P1, PT, R29, R22, RZ ;  /* 0x000000161d1c7210 */ /* 0x000fe20007f3e0ff */
[----:B------:R-:W-:Y:S02]  /*3d4d0*/  IMAD R23, R39, R11, R23 ;  /* 0x0000000b27177224 */ /* 0x000fe400078e0217 */
[----:B------:R-:W-:-:S04]  /*3d4e0*/  IMAD.WIDE.U32 R20, R36, R7, R20 ;  /* 0x0000000724147225 */ /* 0x000fc800078e0014 */
[----:B------:R-:W-:Y:S01]  /*3d4f0*/  IMAD.MOV.U32 R26, RZ, RZ, R24 ;  /* 0x000000ffff1a7224 */ /* 0x000fe200078e0018 */
[----:B------:R-:W-:Y:S01]  /*3d500*/  IADD3 R22, P0, PT, R23, R20, RZ ;  /* 0x0000001417167210 */ /* 0x000fe20007f1e0ff */
[----:B------:R-:W-:Y:S02]  /*3d510*/  IMAD.X R29, RZ, RZ, RZ, P1 ;  /* 0x000000ffff1d7224 */ /* 0x000fe400008e06ff */
[----:B------:R-:W-:-:S04]  /*3d520*/  IMAD.WIDE.U32 R26, R40, R19, R26 ;  /* 0x00000013281a7225 */ /* 0x000fc800078e001a */
[----:B------:R-:W-:Y:S02]  /*3d530*/  IMAD.X R23, RZ, RZ, RZ, P0 ;  /* 0x000000ffff177224 */ /* 0x000fe400000e06ff */
        /* <DEDUP_REMOVED lines=16> */
[----:B------:R-:W-:-:S04]  /*3d640*/  IMAD.WIDE.U32 R22, R38, R7, R22 ;  /* 0x0000000726167225 */ /* 0x000fc800078e0016 */
[----:B------:R-:W-:Y:S02]  /*3d650*/  IMAD R29, R31, R11, R25 ;  /* 0x0000000b1f1d7224 */ /* 0x000fe400078e0219 */
[----:B------:R-:W-:Y:S01]  /*3d660*/  IMAD R20, R37, R3, R21 ;  /* 0x0000000325147224 */ /* 0x000fe200078e0215 */
[----:B------:R-:W-:Y:S01]  /*3d670*/  MOV R21, RZ ;  /* 0x000000ff00157202 */ /* 0x000fe20000000f00 */
[----:B------:R-:W-:Y:S01]  /*3d680*/  IMAD R65, R41, R15, R63 ;  /* 0x0000000f29417224 */ /* 0x000fe200078e023f */
[----:B------:R-:W-:Y:S01]  /*3d690*/  IADD3 R28, P0, PT, R29, R22, RZ ;  /* 0x000000161d1c7210 */ /* 0x000fe20007f1e0ff */
[----:B------:R-:W-:Y:S02]  /*3d6a0*/  IMAD R25, R39, R7, R23 ;  /* 0x0000000727197224 */ /* 0x000fe400078e0217 */
[----:B------:R-:W-:Y:S01]  /*3d6b0*/  IMAD.WIDE.U32 R22, R17, R36, R20 ;  /* 0x0000002411167225 */ /* 0x000fe200078e0014 */
[----:B------:R-:W-:-:S03]  /*3d6c0*/  IADD3 R64, P1, PT, R65, R24, RZ ;  /* 0x0000001841407210 */ /* 0x000fc60007f3e0ff */
[----:B------:R-:W-:Y:S02]  /*3d6d0*/  IMAD.MOV.U32 R20, RZ, RZ, R62 ;  /* 0x000000ffff147224 */ /* 0x000fe400078e003e */
[----:B------:R-:W-:Y:S02]  /*3d6e0*/  IMAD.X R65, RZ, RZ, RZ, P1 ;  /* 0x000000ffff417224 */ /* 0x000fe400008e06ff */
        /* <DEDUP_REMOVED lines=27> */
[----:B------:R-:W-:Y:S02]  /*3d8a0*/  IMAD R27, R39, R17, RZ ;  /* 0x00000011271b7224 */ /* 0x000fe400078e02ff */
[----:B------:R-:W-:Y:S01]  /*3d8b0*/  IMAD.WIDE.U32 R38, R17, R38, R24 ;  /* 0x0000002611267225 */ /* 0x000fe200078e0018 */
[----:B------:R-:W-:-:S03]  /*3d8c0*/  IADD3 R36, P1, PT, R29, R36, RZ ;  /* 0x000000241d247210 */ /* 0x000fc60007f3e0ff */
[----:B------:R-:W-:Y:S01]  /*3d8d0*/  IMAD R21, R31, R7, R37 ;  /* 0x000000071f157224 */ /* 0x000fe200078e0225 */
[----:B------:R-:W-:Y:S01]  /*3d8e0*/  IADD3.X R37, PT, PT, RZ, RZ, RZ, P1, !PT ;  /* 0x000000ffff257210 */ /* 0x000fe20000ffe4ff */
[----:B------:R-:W-:Y:S02]  /*3d8f0*/  IMAD.MOV.U32 R24, RZ, RZ, R22 ;  /* 0x000000ffff187224 */ /* 0x000fe400078e0016 */
[----:B------:R-:W-:Y:S02]  /*3d900*/  IMAD.MOV.U32 R25, RZ, RZ, RZ ;  /* 0x000000ffff197224 */ /* 0x000fe400078e00ff */
[----:B------:R-:W-:Y:S01]  /*3d910*/  IMAD.X R29, RZ, RZ, RZ, P0 ;  /* 0x000000ffff1d7224 */ /* 0x000fe200000e06ff */
[----:B------:R-:W-:Y:S01]  /*3d920*/  IADD3 R38, P0, PT, R21, R38, RZ ;  /* 0x0000002615267210 */ /* 0x000fe20007f1e0ff */
[----:B------:R-:W-:-:S04]  /*3d930*/  IMAD.WIDE.U32 R24, R42, R19, R24 ;  /* 0x000000132a187225 */ /* 0x000fc800078e0018 */
[----:B------:R-:W-:Y:S02]  /*3d940*/  IMAD.IADD R27, R39, 0x1, R27 ;  /* 0x00000001271b7824 */ /* 0x000fe400078e021b */
[----:B------:R-:W-:-:S04]  /*3d950*/  IMAD.WIDE.U32 R62, R32, R13, R28 ;  /* 0x0000000d203e7225 */ /* 0x000fc800078e001c */
[----:B------:R-:W-:Y:S02]  /*3d960*/  IMAD.X R39, RZ, RZ, RZ, P0 ;  /* 0x000000ffff277224 */ /* 0x000fe400000e06ff */
[----:B------:R-:W-:Y:S02]  /*3d970*/  IMAD R21, R43, R19, R25 ;  /* 0x000000132b157224 */ /* 0x000fe400078e0219 */
[----:B------:R-:W-:-:S04]  /*3d980*/  IMAD.WIDE.U32 R28, R40, R9, R36 ;  /* 0x00000009281c7225 */ /* 0x000fc800078e0024 */
[----:B------:R-:W-:Y:S01]  /*3d990*/  IMAD.WIDE.U32 R22, R30, R3, R38 ;  /* 0x000000031e167225 */ /* 0x000fe200078e0026 */
[----:B------:R-:W-:-:S03]  /*3d9a0*/  IADD3 R38, P1, PT, R21, R62, RZ ;  /* 0x0000003e15267210 */ /* 0x000fc60007f3e0ff */
[----:B------:R-:W-:Y:S02]  /*3d9b0*/  IMAD R21, R41, R9, R29 ;  /* 0x0000000929157224 */ /* 0x000fe400078e021d */
[----:B------:R-:W-:Y:S02]  /*3d9c0*/  IMAD R37, R33, R13, R63 ;  /* 0x0000000d21257224 */ /* 0x000fe400078e023f */
[----:B------:R-:W-:Y:S01]  /*3d9d0*/  IMAD.X R39, RZ, RZ, RZ, P1 ;  /* 0x000000ffff277224 */ /* 0x000fe200008e06ff */
[----:B------:R-:W-:Y:S02]  /*3d9e0*/  IADD3 R22, P1, PT, R21, R22, RZ ;  /* 0x0000001615167210 */ /* 0x000fe40007f3e0ff */
[----:B------:R-:W-:Y:S01]  /*3d9f0*/  IADD3 R36, P0, PT, R37, R28, RZ ;  /* 0x0000001c25247210 */ /* 0x000fe20007f1e0ff */
[----:B------:R-:W-:Y:S02]  /*3da00*/  IMAD R28, R31, R3, R23 ;  /* 0x000000031f1c7224 */ /* 0x000fe400078e0217 */
[----:B------:R-:W-:-:S02]  /*3da10*/  IMAD.X R23, RZ, RZ, RZ, P1 ;  /* 0x000000ffff177224 */ /* 0x000fc400008e06ff */
[----:B------:R-:W-:Y:S01]  /*3da20*/  IMAD.X R37, RZ, RZ, RZ, P0 ;  /* 0x000000ffff257224 */ /* 0x000fe200000e06ff */
[----:B------:R-:W-:Y:S01]  /*3da30*/  IADD3 R28, P0, PT, R28, R27, RZ ;  /* 0x0000001b1c1c7210 */ /* 0x000fe20007f1e0ff */
[----:B------:R-:W-:-:S04]  /*3da40*/  IMAD.WIDE.U32 R38, R42, R15, R38 ;  /* 0x0000000f2a267225 */ /* 0x000fc800078e0026 */
[----:B------:R-:W-:-:S04]  /*3da50*/  IMAD.WIDE.U32 R22, R40, R7, R22 ;  /* 0x0000000728167225 */ /* 0x000fc800078e0016 */
[----:B------:R-:W-:-:S04]  /*3da60*/  IMAD.WIDE.U32 R36, R32, R11, R36 ;  /* 0x0000000b20247225 */ /* 0x000fc800078e0024 */
[----:B------:R-:W-:Y:S02]  /*3da70*/  IMAD R63, R43, R15, R39 ;  /* 0x0000000f2b3f7224 */ /* 0x000fe400078e0227 */
[----:B------:R-:W-:Y:S02]  /*3da80*/  IMAD R21, R41, R7, R23 ;  /* 0x0000000729157224 */ /* 0x000fe400078e0217 */
[----:B------:R-:W-:Y:S02]  /*3da90*/  HFMA2 R23, -RZ, RZ, 0, 0 ;  /* 0x00000000ff177431 */ /* 0x000fe400000001ff */
[----:B------:R-:W-:Y:S02]  /*3daa0*/  IMAD R37, R33, R11, R37 ;  /* 0x0000000b21257224 */ /* 0x000fe400078e0225 */
[----:B------:R-:W-:Y:S01]  /*3dab0*/  IMAD.X R29, RZ, RZ, RZ, P0 ;  /* 0x000000ffff1d7224 */ /* 0x000fe200000e06ff */
[----:B------:R-:W-:Y:S01]  /*3dac0*/  IADD3 R62, P0, PT, R63, R36, RZ ;  /* 0x000000243f3e7210 */ /* 0x000fe20007f1e0ff */
[----:B------:R-:W-:Y:S01]  /*3dad0*/  IMAD R27, R31, R17, RZ ;  /* 0x000000111f1b7224 */ /* 0x000fe200078e02ff */
        /* <DEDUP_REMOVED lines=20> */
[----:B------:R-:W-:Y:S01]  /*3dc20*/  IMAD R31, R41, R3, R31 ;  /* 0x00000003291f7224 */ /* 0x000fe200078e021f */
[----:B------:R-:W-:Y:S01]  /*3dc30*/  IADD3.X R29, PT, PT, RZ, RZ, RZ, P1, !PT ;  /* 0x000000ffff1d7210 */ /* 0x000fe20000ffe4ff */
[----:B------:R-:W-:-:S03]  /*3dc40*/  IMAD.WIDE.U32 R38, R44, R15, R38 ;  /* 0x0000000f2c267225 */ /* 0x000fc600078e0026 */
[----:B------:R-:W-:Y:S01]  /*3dc50*/  IADD3 R30, P0, PT, R31, R14, RZ ;  /* 0x0000000e1f1e7210 */ /* 0x000fe20007f1e0ff */
        /* <DEDUP_REMOVED lines=8> */
[----:B------:R-:W-:Y:S02]  /*3dce0*/  IMAD.MOV.U32 R28, RZ, RZ, R38 ;  /* 0x000000ffff1c7224 */ /* 0x000fe400078e0026 */
[----:B------:R-:W-:Y:S02]  /*3dcf0*/  IMAD.MOV.U32 R29, RZ, RZ, RZ ;  /* 0x000000ffff1d7224 */ /* 0x000fe400078e00ff */
[----:B------:R-:W-:-:S04]  /*3dd00*/  IMAD.WIDE.U32 R30, R17, R40, R30 ;  /* 0x00000028111e7225 */ /* 0x000fc800078e001e */
[----:B------:R-:W-:Y:S02]  /*3dd10*/  IMAD.X R63, RZ, RZ, RZ, P1 ;  /* 0x000000ffff3f7224 */ /* 0x000fe400008e06ff */
[----:B------:R-:W-:-:S04]  /*3dd20*/  IMAD.WIDE.U32 R28, R46, R19, R28 ;  /* 0x000000132e1c7225 */ /* 0x000fc800078e001c */
[----:B------:R-:W-:Y:S01]  /*3dd30*/  IMAD.X R37, RZ, RZ, RZ, P0 ;  /* 0x000000ffff257224 */ /* 0x000fe200000e06ff */
[----:B------:R-:W-:Y:S01]  /*3dd40*/  IADD3 R18, P0, PT, R23, R30, RZ ;  /* 0x0000001e17127210 */ /* 0x000fe20007f1e0ff */
[----:B------:R-:W-:-:S04]  /*3dd50*/  IMAD.WIDE.U32 R38, R44, R13, R62 ;  /* 0x0000000d2c267225 */ /* 0x000fc800078e003e */
[----:B------:R-:W-:Y:S02]  /*3dd60*/  IMAD R21, R47, R19, R29 ;  /* 0x000000132f157224 */ /* 0x000fe400078e021d */
[----:B------:R-:W-:Y:S02]  /*3dd70*/  IMAD.X R19, RZ, RZ, RZ, P0 ;  /* 0x000000ffff137224 */ /* 0x000fe400000e06ff */
[----:B------:R-:W-:Y:S01]  /*3dd80*/  IMAD.WIDE.U32 R36, R42, R9, R36 ;  /* 0x000000092a247225 */ /* 0x000fe200078e0024 */
[----:B------:R-:W-:-:S03]  /*3dd90*/  IADD3 R38, P1, PT, R21, R38, RZ ;  /* 0x0000002615267210 */ /* 0x000fc60007f3e0ff */
[----:B------:R-:W-:Y:S01]  /*3dda0*/  IMAD R23, R45, R13, R39 ;  /* 0x0000000d2d177224 */ /* 0x000fe200078e0227 */
[----:B------:R-:W-:Y:S01]  /*3ddb0*/  IADD3.X R39, PT, PT, RZ, RZ, RZ, P1, !PT ;  /* 0x000000ffff277210 */ /* 0x000fe20000ffe4ff */
        /* <DEDUP_REMOVED lines=8> */
[----:B------:R-:W-:Y:S01]  /*3de40*/  IMAD.WIDE.U32 R18, R46, R15, R38 ;  /* 0x0000000f2e127225 */ /* 0x000fe200078e0026 */
[----:B------:R-:W-:-:S03]  /*3de50*/  IADD3 R14, P0, PT, R14, R31, RZ ;  /* 0x0000001f0e0e7210 */ /* 0x000fc60007f1e0ff */
[----:B------:R-:W-:-:S04]  /*3de60*/  IMAD.WIDE.U32 R36, R44, R11, R36 ;  /* 0x0000000b2c247225 */ /* 0x000fc800078e0024 */
[----:B------:R-:W-:Y:S02]  /*3de70*/  IMAD.X R31, RZ, RZ, RZ, P1 ;  /* 0x000000ffff1f7224 */ /* 0x000fe400008e06ff */
        /* <DEDUP_REMOVED lines=8> */
[----:B------:R-:W-:Y:S02]  /*3df00*/  IMAD R31, R43, R7, R31 ;  /* 0x000000072b1f7224 */ /* 0x000fe400078e021f */
[----:B------:R-:W-:Y:S02]  /*3df10*/  IMAD.X R39, RZ, RZ, RZ, P0 ;  /* 0x000000ffff277224 */ /* 0x000fe400000e06ff */
[----:B------:R-:W-:Y:S01]  /*3df20*/  IMAD.WIDE.U32 R40, R18, 0x3d1, RZ ;  /* 0x000003d112287825 */ /* 0x000fe200078e00ff */
[----:B------:R-:W-:-:S03]  /*3df30*/  IADD3 R30, P0, PT, R31, R32, RZ ;  /* 0x000000201f1e7210 */ /* 0x000fc60007f1e0ff */
[----:B------:R-:W-:Y:S01]  /*3df40*/  IMAD.X R37, RZ, RZ, RZ, P1 ;  /* 0x000000ffff257224 */ /* 0x000fe200008e06ff */
[----:B------:R-:W-:Y:S01]  /*3df50*/  IADD3.X R31, PT, PT, RZ, RZ, RZ, P0, !PT ;  /* 0x000000ffff1f7210 */ /* 0x000fe200007fe4ff */
[----:B------:R-:W-:-:S04]  /*3df60*/  IMAD.WIDE.U32 R14, R46, R13, R38 ;  /* 0x0000000d2e0e7225 */ /* 0x000fc800078e0026 */
[----:B------:R-:W-:Y:S02]  /*3df70*/  VIADD R32, R41, UR4 ;  /* 0x0000000429207c36 */ /* 0x000fe40008000000 */
[----:B------:R-:W-:-:S04]  /*3df80*/  IMAD.WIDE.U32 R36, R44, R9, R36 ;  /* 0x000000092c247225 */ /* 0x000fc800078e0024 */
[----:B------:R-:W-:Y:S02]  /*3df90*/  IMAD R41, R47, R13, R15 ;  /* 0x0000000d2f297224 */ /* 0x000fe400078e020f */
[----:B------:R-:W-:-:S04]  /*3dfa0*/  IMAD.WIDE.U32 R30, R42, R3, R30 ;  /* 0x000000032a1e7225 */ /* 0x000fc800078e001e */
[----:B------:R-:W-:Y:S02]  /*3dfb0*/  IMAD R39, R45, R9, R37 ;  /* 0x000000092d277224 */ /* 0x000fe400078e0225 */
[----:B------:R-:W-:Y:S01]  /*3dfc0*/  IMAD.IADD R13, R54, 0x1, R40 ;  /* 0x00000001360d7824 */ /* 0x000fe200078e0228 */
[----:B------:R-:W-:Y:S01]  /*3dfd0*/  IADD3 R40, P1, PT, R41, R36, RZ ;  /* 0x0000002429287210 */ /* 0x000fe20007f3e0ff */
[----:B------:R-:W-:Y:S01]  /*3dfe0*/  IMAD R36, R43, R3, R31 ;  /* 0x000000032b247224 */ /* 0x000fe200078e021f */
[----:B------:R-:W-:Y:S01]  /*3dff0*/  IADD3 R38, P2, PT, R39, R30, RZ ;  /* 0x0000001e27267210 */ /* 0x000fe20007f5e0ff */
[----:B------:R-:W-:Y:S01]  /*3e000*/  IMAD.IADD R33, R33, 0x1, R19 ;  /* 0x0000000121217824 */ /* 0x000fe200078e0213 */
[----:B------:R-:W-:Y:S01]  /*3e010*/  ISETP.GE.U32.AND P0, PT, R13, R54, PT ;  /* 0x000000360d00720c */ /* 0x000fe20003f06070 */
[----:B------:R-:W-:Y:S02]  /*3e020*/  IMAD.X R41, RZ, RZ, RZ, P1 ;  /* 0x000000ffff297224 */ /* 0x000fe400008e06ff */
[----:B------:R-:W-:Y:S01]  /*3e030*/  IMAD.X R39, RZ, RZ, RZ, P2 ;  /* 0x000000ffff277224 */ /* 0x000fe200010e06ff */
[----:B------:R-:W-:Y:S01]  /*3e040*/  IADD3 R36, P1, PT, R36, R33, RZ ;  /* 0x0000002124247210 */ /* 0x000fe20007f3e0ff */
[----:B------:R-:W-:Y:S01]  /*3e050*/  IMAD.WIDE.U32 R30, R46, R11, R40 ;  /* 0x0000000b2e1e7225 */ /* 0x000fe200078e0028 */
[----:B------:R-:W-:-:S02]  /*3e060*/  SEL R15, RZ, 0x1, P0 ;  /* 0x00000001ff0f7807 */ /* 0x000fc40000000000 */
[----:B------:R-:W-:Y:S01]  /*3e070*/  IADD3.X R37, PT, PT, RZ, RZ, RZ, P1, !PT ;  /* 0x000000ffff257210 */ /* 0x000fe20000ffe4ff */
[----:B------:R-:W-:Y:S02]  /*3e080*/  IMAD.MOV.U32 R33, RZ, RZ, RZ ;  /* 0x000000ffff217224 */ /* 0x000fe400078e00ff */
[----:B------:R-:W-:-:S04]  /*3e090*/  IMAD.WIDE.U32 R38, R44, R7, R38 ;  /* 0x000000072c267225 */ /* 0x000fc800078e0026 */
[----:B------:R-:W-:Y:S02]  /*3e0a0*/  IMAD R11, R47, R11, R31 ;  /* 0x0000000b2f0b7224 */ /* 0x000fe400078e021f */
[----:B------:R-:W-:-:S03]  /*3e0b0*/  IMAD.WIDE.U32 R32, R14, 0x3d1, R32 ;  /* 0x000003d10e207825 */ /* 0x000fc600078e0020 */
[----:B------:R-:W-:Y:S01]  /*3e0c0*/  IADD3 R40, P1, PT, R11, R38, RZ ;  /* 0x000000260b287210 */ /* 0x000fe20007f3e0ff */
[----:B------:R-:W-:Y:S01]  /*3e0d0*/  IMAD.WIDE.U32 R36, R17, R42, R36 ;  /* 0x0000002a11247225 */ /* 0x000fe200078e0024 */
[----:B------:R-:W-:-:S03]  /*3e0e0*/  IADD3 R50, P3, P4, R32, R50, R15 ;  /* 0x0000003220327210 */ /* 0x000fc60007c7e00f */
[----:B------:R-:W-:Y:S01]  /*3e0f0*/  IMAD R39, R45, R7, R39 ;  /* 0x000000072d277224 */ /* 0x000fe200078e0227 */
[----:B------:R-:W-:Y:S01]  /*3e100*/  IADD3.X R15, PT, PT, RZ, RZ, RZ, P3, P4 ;  /* 0x000000ffff0f7210 */ /* 0x000fe20001fe84ff */
[----:B------:R-:W-:Y:S02]  /*3e110*/  IMAD.X R41, RZ, RZ, RZ, P1 ;  /* 0x000000ffff297224 */ /* 0x000fe400008e06ff */
[----:B------:R-:W-:Y:S01]  /*3e120*/  IMAD.IADD R11, R50, 0x1, R18 ;  /* 0x00000001320b7824 */ /* 0x000fe200078e0212 */
[----:B------:R-:W-:Y:S01]  /*3e130*/  IADD3 R38, P0, PT, R39, R36, RZ ;  /* 0x0000002427267210 */ /* 0x000fe20007f1e0ff */
[----:B------:R-:W-:-:S04]  /*3e140*/  IMAD.WIDE.U32 R18, R46, R9, R40 ;  /* 0x000000092e127225 */ /* 0x000fc800078e0028 */
[----:B------:R-:W-:Y:S01]  /*3e150*/  IMAD.X R39, RZ, RZ, RZ, P0 ;  /* 0x000000ffff277224 */ /* 0x000fe200000e06ff */
[----:B------:R-:W-:Y:S01]  /*3e160*/  ISETP.GE.U32.AND P0, PT, R11, R50, PT ;  /* 0x000000320b00720c */ /* 0x000fe20003f06070 */
[----:B------:R-:W-:Y:S02]  /*3e170*/  IMAD R43, R43, R17, RZ ;  /* 0x000000112b2b7224 */ /* 0x000fe400078e02ff */
[----:B------:R-:W-:-:S04]  /*3e180*/  IMAD.WIDE.U32 R38, R44, R3, R38 ;  /* 0x000000032c267225 */ /* 0x000fc800078e0026 */
[----:B------:R-:W-:Y:S02]  /*3e190*/  IMAD R9, R47, R9, R19 ;  /* 0x000000092f097224 */ /* 0x000fe400078e0213 */
[----:B------:R-:W-:Y:S02]  /*3e1a0*/  IMAD.IADD R19, R37, 0x1, R43 ;  /* 0x0000000125137824 */ /* 0x000fe400078e022b */
[----:B------:R-:W-:Y:S01]  /*3e1b0*/  VIADD R36, R33, UR4 ;  /* 0x0000000421247c36 */ /* 0x000fe20008000000 */
[----:B------:R-:W-:Y:S01]  /*3e1c0*/  IADD3 R32, P2, PT, R9, R38, RZ ;  /* 0x0000002609207210 */ /* 0x000fe20007f5e0ff */
[C---:B------:R-:W-:Y:S01]  /*3e1d0*/  IMAD R16, R45.reuse, R3, R39 ;  /* 0x000000032d107224 */ /* 0x040fe200078e0227 */
[----:B------:R-:W-:Y:S01]  /*3e1e0*/  SEL R9, RZ, 0x1, P0 ;  /* 0x00000001ff097807 */ /* 0x000fe20000000000 */
[----:B------:R-:W-:Y:S01]  /*3e1f0*/  IMAD.MOV.U32 R37, RZ, RZ, RZ ;  /* 0x000000ffff257224 */ /* 0x000fe200078e00ff */
[----:B------:R-:W-:Y:S01]  /*3e200*/  IADD3.X R33, PT, PT, RZ, RZ, RZ, P2, !PT ;  /* 0x000000ffff217210 */ /* 0x000fe200017fe4ff */
[----:B------:R-:W-:-:S02]  /*3e210*/  IMAD R45, R45, R17, RZ ;  /* 0x000000112d2d7224 */ /* 0x000fc400078e02ff */
[----:B------:R-:W-:Y:S01]  /*3e220*/  IMAD.WIDE.U32 R38, R30, 0x3d1, R36 ;  /* 0x000003d11e267825 */ /* 0x000fe200078e0024 */
[----:B------:R-:W-:-:S03]  /*3e230*/  IADD3 R36, P1, PT, R16, R19, RZ ;  /* 0x0000001310247210 */ /* 0x000fc60007f3e0ff */
[----:B------:R-:W-:Y:S01]  /*3e240*/  IMAD.WIDE.U32 R32, R46, R7, R32 ;  /* 0x000000072e207225 */ /* 0x000fe200078e0020 */
[----:B------:R-:W-:-:S03]  /*3e250*/  IADD3 R15, P2, P3, R38, R15, R34 ;  /* 0x0000000f260f7210 */ /* 0x000fc60007b5e022 */
[----:B------:R-:W-:Y:S01]  /*3e260*/  IMAD.X R37, RZ, RZ, RZ, P1 ;  /* 0x000000ffff257224 */ /* 0x000fe200008e06ff */
[----:B------:R-:W-:Y:S01]  /*3e270*/  IADD3 R14, P1, P4, R14, R15, R9 ;  /* 0x0000000f0e0e7210 */ /* 0x000fe20007c3e009 */
[----:B------:R-:W-:Y:S02]  /*3e280*/  VIADD R38, R39, UR4 ;  /* 0x0000000427267c36 */ /* 0x000fe40008000000 */
[----:B------:R-:W-:Y:S02]  /*3e290*/  IMAD.MOV.U32 R39, RZ, RZ, RZ ;  /* 0x000000ffff277224 */ /* 0x000fe400078e00ff */
[----:B------:R-:W-:-:S04]  /*3e2a0*/  IMAD.WIDE.U32 R34, R17, R44, R36 ;  /* 0x0000002c11227225 */ /* 0x000fc800078e0024 */
[----:B------:R-:W-:Y:S01]  /*3e2b0*/  IMAD R37, R47, R7, R33 ;  /* 0x000000072f257224 */ /* 0x000fe200078e0221 */
[----:B------:R-:W-:Y:S01]  /*3e2c0*/  IADD3.X R7, PT, PT, RZ, RZ, RZ, P2, P3 ;  /* 0x000000ffff077210 */ /* 0x000fe200017e64ff */
[----:B------:R-:W-:Y:S01]  /*3e2d0*/  IMAD.WIDE.U32 R38, R18, 0x3d1, R38 ;  /* 0x000003d112267825 */ /* 0x000fe200078e0026 */
[----:B------:R-:W-:Y:S02]  /*3e2e0*/  IADD3 R16, PT, PT, R35, R45, RZ ;  /* 0x0000002d23107210 */ /* 0x000fe40007ffe0ff */
[----:B------:R-:W-:Y:S01]  /*3e2f0*/  IADD3 R36, P0, PT, R37, R34, RZ ;  /* 0x0000002225247210 */ /* 0x000fe20007f1e0ff */
[----:B------:R-:W-:Y:S01]  /*3e300*/  IMAD.MOV.U32 R35, RZ, RZ, RZ ;  /* 0x000000ffff237224 */ /* 0x000fe200078e00ff */
[----:B------:R-:W-:Y:S01]  /*3e310*/  IADD3 R26, P2, P3, R38, R7, R26 ;  /* 0x00000007261a7210 */ /* 0x000fe20007b5e01a */
[----:B------:R-:W-:Y:S01]  /*3e320*/  VIADD R38, R39, UR4 ;  /* 0x0000000427267c36 */ /* 0x000fe20008000000 */
[----:B------:R-:W-:Y:S01]  /*3e330*/  IADD3.X R7, PT, PT, RZ, RZ, RZ, P1, P4 ;  /* 0x000000ffff077210 */ /* 0x000fe20000fe84ff */
[----:B------:R-:W-:-:S02]  /*3e340*/  IMAD.X R37, RZ, RZ, RZ, P0 ;  /* 0x000000ffff257224 */ /* 0x000fc400000e06ff */
[----:B------:R-:W-:Y:S01]  /*3e350*/  IMAD.MOV.U32 R39, RZ, RZ, RZ ;  /* 0x000000ffff277224 */ /* 0x000fe200078e00ff */
[----:B------:R-:W-:Y:S01]  /*3e360*/  IADD3 R30, P0, P1, R30, R7, R26 ;  /* 0x000000071e1e7210 */ /* 0x000fe2000791e01a */
[----:B------:R-:W-:Y:S01]  /*3e370*/  IMAD.WIDE.U32 R26, R46, R3, R36 ;  /* 0x000000032e1a7225 */ /* 0x000fe200078e0024 */
[----:B------:R-:W-:-:S03]  /*3e380*/  IADD3.X R7, PT, PT, RZ, RZ, RZ, P2, P3 ;  /* 0x000000ffff077210 */ /* 0x000fc600017e64ff */
[----:B------:R-:W-:-:S04]  /*3e390*/  IMAD.WIDE.U32 R36, R32, 0x3d1, R38 ;  /* 0x000003d120247825 */ /* 0x000fc800078e0026 */
[----:B------:R-:W-:Y:S01]  /*3e3a0*/  IMAD R3, R47, R3, R27 ;  /* 0x000000032f037224 */ /* 0x000fe200078e021b */
[----:B------:R-:W-:Y:S01]  /*3e3b0*/  IADD3 R38, P3, P2, R36, R7, R20 ;  /* 0x0000000724267210 */ /* 0x000fe20007a7e014 */
[----:B------:R-:W-:Y:S02]  /*3e3c0*/  VIADD R34, R37, UR4 ;  /* 0x0000000425227c36 */ /* 0x000fe40008000000 */
[----:B------:R-:W-:Y:S01]  /*3e3d0*/  IMAD.MOV.U32 R37, RZ, RZ, RZ ;  /* 0x000000ffff257224 */ /* 0x000fe200078e00ff */
[----:B------:R-:W-:Y:S01]  /*3e3e0*/  IADD3 R20, P4, PT, R3, R16, RZ ;  /* 0x0000001003147210 */ /* 0x000fe20007f9e0ff */
[----:B------:R-:W-:Y:S01]  /*3e3f0*/  IMAD.WIDE.U32 R34, R26, 0x3d1, R34 ;  /* 0x000003d11a227825 */ /* 0x000fe200078e0022 */
[----:B------:R-:W-:-:S03]  /*3e400*/  IADD3.X R3, PT, PT, RZ, RZ, RZ, P0, P1 ;  /* 0x000000ffff037210 */ /* 0x000fc600007e24ff */
[----:B------:R-:W-:Y:S01]  /*3e410*/  IMAD.X R21, RZ, RZ, RZ, P4 ;  /* 0x000000ffff157224 */ /* 0x000fe200020e06ff */
[----:B------:R-:W-:Y:S01]  /*3e420*/  IADD3 R38, P4, P5, R18, R3, R38 ;  /* 0x0000000312267210 */ /* 0x000fe20007d9e026 */
[----:B------:R-:W-:Y:S01]  /*3e430*/  VIADD R36, R35, UR4 ;  /* 0x0000000423247c36 */ /* 0x000fe20008000000 */
[----:B------:R-:W-:Y:S01]  /*3e440*/  IADD3.X R3, PT, PT, RZ, RZ, RZ, P3, P2 ;  /* 0x000000ffff037210 */ /* 0x000fe20001fe44ff */
[----:B------:R-:W-:Y:S01]  /*3e450*/  IMAD.WIDE.U32 R18, R17, R46, R20 ;  /* 0x0000002e11127225 */ /* 0x000fe200078e0014 */
[----:B------:R-:W-:Y:S02]  /*3e460*/  IADD3.X R33, PT, PT, RZ, RZ, RZ, P4, P5 ;  /* 0x000000ffff217210 */ /* 0x000fe400027ea4ff */
[----:B------:R-:W-:Y:S01]  /*3e470*/  IADD3 R24, P0, P1, R34, R3, R24 ;  /* 0x0000000322187210 */ /* 0x000fe2000791e018 */
[----:B------:R-:W-:Y:S02]  /*3e480*/  IMAD R7, R47, R17, RZ ;  /* 0x000000112f077224 */ /* 0x000fe400078e02ff */
[----:B------:R-:W-:Y:S01]  /*3e490*/  IMAD.WIDE.U32 R20, R18, 0x3d1, R36 ;  /* 0x000003d112147825 */ /* 0x000fe200078e0024 */
[----:B------:R-:W-:-:S02]  /*3e4a0*/  IADD3.X R3, PT, PT, RZ, RZ, RZ, P0, P1 ;  /* 0x000000ffff037210 */ /* 0x000fc400007e24ff */
[----:B------:R-:W-:Y:S01]  /*3e4b0*/  IADD3 R33, P2, P3, R32, R33, R24 ;  /* 0x0000002120217210 */ /* 0x000fe20007b5e018 */
[----:B------:R-:W-:Y:S01]  /*3e4c0*/  VIADD R16, R21, UR4 ;  /* 0x0000000415107c36 */ /* 0x000fe20008000000 */
[----:B------:R-:W-:Y:S01]  /*3e4d0*/  IADD3 R22, P0, P1, R20, R3, R22 ;  /* 0x0000000314167210 */ /* 0x000fe2000791e016 */
[----:B------:R-:W-:Y:S01]  /*3e4e0*/  IMAD.MOV.U32 R17, RZ, RZ, RZ ;  /* 0x000000ffff117224 */ /* 0x000fe200078e00ff */
[----:B------:R-:W-:Y:S02]  /*3e4f0*/  IADD3 R7, PT, PT, R19, R7, RZ ;  /* 0x0000000713077210 */ /* 0x000fe40007ffe0ff */
[----:B------:R-:W-:-:S03]  /*3e500*/  IADD3.X R3, PT, PT, RZ, RZ, RZ, P2, P3 ;  /* 0x000000ffff037210 */ /* 0x000fc600017e64ff */
[----:B------:R-:W-:Y:S01]  /*3e510*/  IMAD.WIDE.U32 R16, R7, 0x3d1, R16 ;  /* 0x000003d107107825 */ /* 0x000fe200078e0010 */
[----:B------:R-:W-:Y:S02]  /*3e520*/  IADD3 R22, P2, P3, R26, R3, R22 ;  /* 0x000000031a167210 */ /* 0x000fe40007b5e016 */
[----:B------:R-:W-:Y:S02]  /*3e530*/  IADD3.X R3, PT, PT, RZ, RZ, RZ, P0, P1 ;  /* 0x000000ffff037210 */ /* 0x000fe400007e24ff */
        /* <DEDUP_REMOVED lines=13> */
[----:B------:R-:W3:Y:S03]  /*3e610*/  LDCU.64 UR4, c[0x3][URZ] ;  /* 0x00c00000ff0477ac */ /* 0x000ee60008000a00 */
        /* <DEDUP_REMOVED lines=8> */
[----:B------:R-:W-:-:S04]  /*3e6a0*/  IADD3 R3, P0, PT, R31, R30, RZ ;  /* 0x0000001e1f037210 */ /* 0x000fc80007f1e0ff */
[----:B------:R-:W-:-:S04]  /*3e6b0*/  IADD3.X R7, PT, PT, RZ, RZ, RZ, P0, !PT ;  /* 0x000000ffff077210 */ /* 0x000fc800007fe4ff */
[----:B------:R-:W-:-:S05]  /*3e6c0*/  IADD3 R7, P0, PT, R7, R38, RZ ;  /* 0x0000002607077210 */ /* 0x000fca0007f1e0ff */
[----:B------:R-:W-:-:S05]  /*3e6d0*/  IMAD.X R20, RZ, RZ, RZ, P0 ;  /* 0x000000ffff147224 */ /* 0x000fca00000e06ff */
[----:B------:R-:W-:-:S04]  /*3e6e0*/  IADD3 R18, P0, PT, R20, R33, RZ ;  /* 0x0000002114127210 */ /* 0x000fc80007f1e0ff */
[----:B------:R-:W-:Y:S01]  /*3e6f0*/  MOV R34, R18 ;  /* 0x0000001200227202 */ /* 0x000fe20000000f00 */
[----:B------:R-:W-:-:S05]  /*3e700*/  IMAD.X R9, RZ, RZ, RZ, P0 ;  /* 0x000000ffff097224 */ /* 0x000fca00000e06ff */
[----:B------:R-:W-:-:S05]  /*3e710*/  IADD3 R9, P0, PT, R9, R22, RZ ;  /* 0x0000001609097210 */ /* 0x000fca0007f1e0ff */
[----:B------:R-:W-:-:S04]  /*3e720*/  IMAD.X R16, RZ, RZ, RZ, P0 ;  /* 0x000000ffff107224 */ /* 0x000fc800000e06ff */
[----:B------:R-:W-:-:S05]  /*3e730*/  IMAD.IADD R23, R16, 0x1, R19 ;  /* 0x0000000110177824 */ /* 0x000fca00078e0213 */
[----:B------:R-:W-:Y:S01]  /*3e740*/  ISETP.GE.U32.AND P0, PT, R23, R4, PT ;  /* 0x000000041700720c */ /* 0x000fe20003f06070 */
[----:B------:R-:W-:-:S12]  /*3e750*/  IMAD.MOV.U32 R4, RZ, RZ, R11 ;  /* 0x000000ffff047224 */ /* 0x000fd800078e000b */
[----:B0123--:R-:W-:Y:S05]  /*3e760*/  @!P0 BRA `(.L_x_468) ;  /* 0x0000000400248947 */ /* 0x00ffea0003800000 */
[----:B------:R-:W-:Y:S02]  /*3e770*/  IMAD.MOV.U32 R22, RZ, RZ, R3 ;  /* 0x000000ffff167224 */ /* 0x000fe400078e0003 */
[----:B------:R-:W-:Y:S02]  /*3e780*/  IMAD.MOV.U32 R14, RZ, RZ, R7 ;  /* 0x000000ffff0e7224 */ /* 0x000fe400078e0007 */
[----:B------:R-:W-:-:S07]  /*3e790*/  IMAD.MOV.U32 R15, RZ, RZ, R9 ;  /* 0x000000ffff0f7224 */ /* 0x000fce00078e0009 */
.L_x_471:
[----:B------:R-:W0:Y:S01]  /*3e7a0*/  LDC R28, c[0x3][0x1c] ;  /* 0x00c00700ff1c7b82 */ /* 0x000e220000000800 */
[----:B------:R-:W-:Y:S01]  /*3e7b0*/  BSSY.RELIABLE B2, `(.L_x_469) ;  /* 0x0000025000027945 */ /* 0x000fe20003800100 */
[----:B0-----:R-:W-:-:S13]  /*3e7c0*/  ISETP.GT.U32.AND P0, PT, R23, R28, PT ;  /* 0x0000001c1700720c */ /* 0x001fda0003f04070 */
        /* <DEDUP_REMOVED lines=35> */
.L_x_470:
[----:B------:R-:W-:Y:S05]  /*3ea00*/  BSYNC.RELIABLE B2 ;  /* 0x0000000000027941 */ /* 0x000fea0003800100 */
.L_x_469:
[----:B------:R-:W-:Y:S01]  /*3ea10*/  IADD3 R13, P0, PT, R13, -UR8, RZ ;  /* 0x800000080d0d7c10 */ /* 0x000fe2000ff1e0ff */
[----:B------:R-:W-:-:S04]  /*3ea20*/  IMAD.MOV.U32 R16, RZ, RZ, -0x1 ;  /* 0xffffffffff107424 */ /* 0x000fc800078e00ff */
[----:B------:R-:W-:-:S05]  /*3ea30*/  IMAD.X R26, RZ, RZ, -0x1, P0 ;  /* 0xffffffffff1a7424 */ /* 0x000fca00000e06ff */
        /* <DEDUP_REMOVED lines=10> */
[----:B------:R-:W-:-:S04]  /*3eae0*/  IADD3.X R14, PT, PT, RZ, -0x1, R16, P0, P1 ;  /* 0xffffffffff0e7810 */ /* 0x000fc800007e2410 */
[----:B------:R-:W-:-:S04]  /*3eaf0*/  SHF.R.U32.HI R14, RZ, 0x1f, R14 ;  /* 0x0000001fff0e7819 */ /* 0x000fc8000001160e */
[----:B------:R-:W-:-:S04]  /*3eb00*/  IADD3 R7, P0, P1, R7, -UR6, -R14 ;  /* 0x8000000607077c10 */ /* 0x000fc8000f91e80e */
[----:B------:R-:W-:-:S04]  /*3eb10*/  IADD3.X R20, PT, PT, RZ, -0x1, R16, P0, P1 ;  /* 0xffffffffff147810 */ /* 0x000fc800007e2410 */
[----:B------:R-:W-:-:S04]  /*3eb20*/  SHF.R.U32.HI R3, RZ, 0x1f, R20 ;  /* 0x0000001fff037819 */ /* 0x000fc80000011614 */
[----:B------:R-:W-:Y:S01]  /*3eb30*/  IADD3 R18, P0, P1, R18, -UR7, -R3 ;  /* 0x8000000712127c10 */ /* 0x000fe2000f91e803 */
[----:B------:R-:W-:-:S03]  /*3eb40*/  IMAD.MOV.U32 R3, RZ, RZ, R22 ;  /* 0x000000ffff037224 */ /* 0x000fc600078e0016 */
[----:B------:R-:W-:Y:S01]  /*3eb50*/  IADD3.X R14, PT, PT, RZ, -0x1, R16, P0, P1 ;  /* 0xffffffffff0e7810 */ /* 0x000fe200007e2410 */
[----:B------:R-:W-:-:S03]  /*3eb60*/  IMAD.MOV.U32 R34, RZ, RZ, R18 ;  /* 0x000000ffff227224 */ /* 0x000fc600078e0012 */
        /* <DEDUP_REMOVED lines=9> */
.L_x_468:
[----:B------:R-:W-:Y:S05]  /*3ec00*/  BSYNC.RECONVERGENT B1 ;  /* 0x0000000000017941 */ /* 0x000fea0003800200 */
.L_x_467:
[----:B------:R-:W-:Y:S05]  /*3ec10*/  WARPSYNC.ALL ;  /* 0x0000000000007948 */ /* 0x000fea0003800000 */
[----:B------:R-:W-:Y:S01]  /*3ec20*/  SHF.L.U64.HI R25, R57, 0x18, R8 ;  /* 0x0000001839197819 */ /* 0x000fe20000010208 */
[C---:B------:R-:W-:Y:S01]  /*3ec30*/  IMAD.SHL.U32 R18, R61.reuse, 0x100, RZ ;  /* 0x000001003d127824 */ /* 0x040fe200078e00ff */
[C-C-:B------:R-:W-:Y:S01]  /*3ec40*/  SHF.L.U64.HI R14, R61.reuse, 0x8, R12.reuse ;  /* 0x000000083d0e7819 */ /* 0x140fe2000001020c */
[----:B------:R-:W-:Y:S01]  /*3ec50*/  IMAD.SHL.U32 R43, R4, 0x100, RZ ;  /* 0x00000100042b7824 */ /* 0x000fe200078e00ff */
[----:B------:R-:W-:Y:S01]  /*3ec60*/  SHF.L.U64.HI R29, R61, 0x18, R12 ;  /* 0x000000183d1d7819 */ /* 0x000fe2000001020c */
[----:B------:R-:W-:Y:S01]  /*3ec70*/  IMAD.SHL.U32 R30, R7, 0x100, RZ ;  /* 0x00000100071e7824 */ /* 0x000fe200078e00ff */
[--C-:B------:R-:W-:Y:S01]  /*3ec80*/  SHF.L.U64.HI R12, R59, 0x8, R10.reuse ;  /* 0x000000083b0c7819 */ /* 0x100fe2000001020a */
[----:B------:R-:W-:Y:S01]  /*3ec90*/  IMAD.SHL.U32 R50, R13, 0x100, RZ ;  /* 0x000001000d327824 */ /* 0x000fe200078e00ff */
[----:B------:R-:W-:Y:S01]  /*3eca0*/  SHF.L.U64.HI R27, R59, 0x18, R10 ;  /* 0x000000183b1b7819 */ /* 0x000fe2000001020a */
[----:B------:R-:W-:Y:S01]  /*3ecb0*/  IMAD.SHL.U32 R61, R61, 0x1000000, RZ ;  /* 0x010000003d3d7824 */ /* 0x000fe200078e00ff */
[C-C-:B------:R-:W-:Y:S01]  /*3ecc0*/  SHF.L.U64.HI R21, R0.reuse, 0x18, R53.reuse ;  /* 0x0000001800157819 */ /* 0x140fe20000010235 */
[----:B------:R-:W-:Y:S01]  /*3ecd0*/  HFMA2 R28, -RZ, RZ, 0, 0 ;  /* 0x00000000ff1c7431 */ /* 0x000fe200000001ff */
[----:B------:R-:W-:Y:S01]  /*3ece0*/  SHF.L.U64.HI R10, R57, 0x8, R8 ;  /* 0x00000008390a7819 */ /* 0x000fe20000010208 */
[----:B------:R-:W-:Y:S01]  /*3ecf0*/  HFMA2 R36, -RZ, RZ, 0, 0 ;  /* 0x00000000ff247431 */ /* 0x000fe200000001ff */
[----:B------:R-:W-:Y:S01]  /*3ed00*/  LOP3.LUT R25, R25, 0xff00, RZ, 0xc0, !PT ;  /* 0x0000ff0019197812 */ /* 0x000fe200078ec0ff */
[----:B------:R-:W-:Y:S01]  /*3ed10*/  IMAD.MOV.U32 R37, RZ, RZ, -0x80000000 ;  /* 0x80000000ff257424 */ /* 0x000fe200078e00ff */
[----:B------:R-:W-:Y:S01]  /*3ed20*/  LOP3.LUT R29, R29, 0xff00, RZ, 0xc0, !PT ;  /* 0x0000ff001d1d7812 */ /* 0x000fe200078ec0ff */
[----:B------:R-:W-:Y:S01]  /*3ed30*/  IMAD.MOV.U32 R51, RZ, RZ, RZ ;  /* 0x000000ffff337224 */ /* 0x000fe200078e00ff */
[----:B------:R-:W-:Y:S01]  /*3ed40*/  SHF.L.U64.HI R8, R0, 0x8, R53 ;  /* 0x0000000800087819 */ /* 0x000fe20000010235 */
[----:B------:R-:W-:Y:S01]  /*3ed50*/  IMAD.MOV.U32 R53, RZ, RZ, 0x1 ;  /* 0x00000001ff357424 */ /* 0x000fe200078e00ff */
[----:B------:R-:W-:Y:S01]  /*3ed60*/  LOP3.LUT R27, R27, 0xff00, RZ, 0xc0, !PT ;  /* 0x0000ff001b1b7812 */ /* 0x000fe200078ec0ff */
[----:B------:R-:W-:Y:S01]  /*3ed70*/  IMAD.MOV.U32 R52, RZ, RZ, RZ ;  /* 0x000000ffff347224 */ /* 0x000fe200078e00ff */
[----:B------:R-:W-:-:S02]  /*3ed80*/  LOP3.LUT R21, R21, 0xff00, RZ, 0xc0, !PT ;  /* 0x0000ff0015157812 */ /* 0x000fc400078ec0ff */
[----:B------:R-:W-:Y:S02]  /*3ed90*/  CS2R R40, SRZ ;  /* 0x0000000000287805 */ /* 0x000fe4000001ff00 */
[----:B------:R-:W-:Y:S01]  /*3eda0*/  SHF.L.U64.HI R19, R9, 0x18, R16 ;  /* 0x0000001809137819 */ /* 0x000fe20000010210 */
[----:B------:R-:W-:Y:S01]  /*3edb0*/  IMAD.MOV.U32 R42, RZ, RZ, RZ ;  /* 0x000000ffff2a7224 */ /* 0x000fe200078e00ff */
[----:B------:R-:W-:Y:S02]  /*3edc0*/  LOP3.LUT R25, R25, 0xff, R10, 0xf8, !PT ;  /* 0x000000ff19197812 */ /* 0x000fe400078ef80a */
[----:B------:R-:W-:Y:S02]  /*3edd0*/  CS2R R32, SRZ ;  /* 0x0000000000207805 */ /* 0x000fe4000001ff00 */
[----:B------:R-:W-:Y:S01]  /*3ede0*/  SHF.L.U64.HI R17, R7, 0x18, R20 ;  /* 0x0000001807117819 */ /* 0x000fe20000010214 */
[----:B------:R-:W-:Y:S01]  /*3edf0*/  IMAD.MOV.U32 R39, RZ, RZ, RZ ;  /* 0x000000ffff277224 */ /* 0x000fe200078e00ff */
[----:B------:R-:W-:Y:S01]  /*3ee00*/  SHF.L.U64.HI R11, R13, 0x18, R26 ;  /* 0x000000180d0b7819 */ /* 0x000fe2000001021a */
[----:B------:R-:W-:Y:S01]  /*3ee10*/  IMAD.MOV.U32 R55, RZ, RZ, RZ ;  /* 0x000000ffff377224 */ /* 0x000fe200078e00ff */
[----:B------:R-:W-:Y:S01]  /*3ee20*/  SHF.L.U64.HI R10, R4, 0x18, R31 ;  /* 0x00000018040a7819 */ /* 0x000fe2000001021f */
[----:B------:R-:W-:Y:S01]  /*3ee30*/  IMAD.MOV.U32 R56, RZ, RZ, RZ ;  /* 0x000000ffff387224 */ /* 0x000fe200078e00ff */
[----:B------:R-:W-:Y:S01]  /*3ee40*/  LOP3.LUT R29, R29, 0xff, R14, 0xf8, !PT ;  /* 0x000000ff1d1d7812 */ /* 0x000fe200078ef80e */
[----:B------:R-:W-:Y:S01]  /*3ee50*/  IMAD.MOV.U32 R46, RZ, RZ, RZ ;  /* 0x000000ffff2e7224 */ /* 0x000fe200078e00ff */
[----:B------:R-:W-:Y:S01]  /*3ee60*/  LOP3.LUT R27, R27, 0xff, R12, 0xf8, !PT ;  /* 0x000000ff1b1b7812 */ /* 0x000fe200078ef80c */
[----:B------:R-:W-:Y:S01]  /*3ee70*/  IMAD.MOV.U32 R35, RZ, RZ, RZ ;  /* 0x000000ffff237224 */ /* 0x000fe200078e00ff */
[----:B------:R-:W-:Y:S01]  /*3ee80*/  LOP3.LUT R21, R21, 0xff, R8, 0xf8, !PT ;  /* 0x000000ff15157812 */ /* 0x000fe200078ef808 */
[----:B------:R-:W-:Y:S01]  /*3ee90*/  IMAD.MOV.U32 R22, RZ, RZ, RZ ;  /* 0x000000ffff167224 */ /* 0x000fe200078e00ff */
[----:B------:R-:W-:Y:S01]  /*3eea0*/  SHF.L.U64.HI R14, R9, 0x8, R16 ;  /* 0x00000008090e7819 */ /* 0x000fe20000010210 */
[----:B------:R-:W-:Y:S01]  /*3eeb0*/  IMAD.SHL.U32 R16, R59, 0x100, RZ ;  /* 0x000001003b107824 */ /* 0x000fe200078e00ff */
[----:B------:R-:W-:Y:S01]  /*3eec0*/  LOP3.LUT R19, R19, 0xff00, RZ, 0xc0, !PT ;  /* 0x0000ff0013137812 */ /* 0x000fe200078ec0ff */
[----:B------:R-:W0:Y:S01]  /*3eed0*/  LDCU.64 UR6, c[0x4][URZ] ;  /* 0x01000000ff0677ac */ /* 0x000e220008000a00 */
[C---:B------:R-:W-:Y:S01]  /*3eee0*/  SHF.L.U64.HI R12, R7.reuse, 0x8, R20 ;  /* 0x00000008070c7819 */ /* 0x040fe20000010214 */
[----:B------:R-:W-:Y:S01]  /*3eef0*/  IMAD.SHL.U32 R7, R7, 0x1000000, RZ ;  /* 0x0100000007077824 */ /* 0x000fe200078e00ff */
[C---:B------:R-:W-:Y:S01]  /*3ef00*/  SHF.L.U64.HI R8, R13.reuse, 0x8, R26 ;  /* 0x000000080d087819 */ /* 0x040fe2000001021a */
[----:B------:R-:W-:Y:S01]  /*3ef10*/  IMAD.SHL.U32 R13, R13, 0x1000000, RZ ;  /* 0x010000000d0d7824 */ /* 0x000fe200078e00ff */
[----:B------:R-:W-:Y:S01]  /*3ef20*/  LOP3.LUT R17, R17, 0xff00, RZ, 0xc0, !PT ;  /* 0x0000ff0011117812 */ /* 0x000fe200078ec0ff */
[----:B------:R-:W-:Y:S01]  /*3ef30*/  UMOV UR4, URZ ;  /* 0x000000ff00047c82 */ /* 0x000fe20008000000 */
[----:B------:R-:W-:-:S02]  /*3ef40*/  LOP3.LUT R11, R11, 0xff00, RZ, 0xc0, !PT ;  /* 0x0000ff000b0b7812 */ /* 0x000fc400078ec0ff */
[C---:B------:R-:W-:Y:S01]  /*3ef50*/  SHF.L.U64.HI R15, R4.reuse, 0x8, R31 ;  /* 0x00000008040f7819 */ /* 0x040fe2000001021f */
[----:B------:R-:W-:Y:S01]  /*3ef60*/  IMAD.SHL.U32 R4, R4, 0x1000000, RZ ;  /* 0x0100000004047824 */ /* 0x000fe200078e00ff */
[----:B------:R-:W-:Y:S01]  /*3ef70*/  LOP3.LUT R10, R10, 0xff00, RZ, 0xc0, !PT ;  /* 0x0000ff000a0a7812 */ /* 0x000fe200078ec0ff */
[----:B------:R-:W-:Y:S01]  /*3ef80*/  IMAD.MOV.U32 R31, RZ, RZ, RZ ;  /* 0x000000ffff1f7224 */ /* 0x000fe200078e00ff */
[----:B------:R-:W-:Y:S02]  /*3ef90*/  LOP3.LUT R19, R19, 0xff, R14, 0xf8, !PT ;  /* 0x000000ff13137812 */ /* 0x000fe400078ef80e */
[----:B------:R-:W-:Y:S01]  /*3efa0*/  LOP3.LUT R17, R17, 0xff, R12, 0xf8, !PT ;  /* 0x000000ff11117812 */ /* 0x000fe200078ef80c */
[----:B------:R-:W-:Y:S01]  /*3efb0*/  IMAD.SHL.U32 R12, R0, 0x100, RZ ;  /* 0x00000100000c7824 */ /* 0x000fe200078e00ff */
[----:B------:R-:W-:Y:S01]  /*3efc0*/  LOP3.LUT R11, R11, 0xff, R8, 0xf8, !PT ;  /* 0x000000ff0b0b7812 */ /* 0x000fe200078ef808 */
[----:B------:R-:W-:Y:S01]  /*3efd0*/  IMAD.SHL.U32 R8, R9, 0x100, RZ ;  /* 0x0000010009087824 */ /* 0x000fe200078e00ff */
[----:B------:R-:W-:Y:S01]  /*3efe0*/  SHF.L.U32 R14, R57, 0x8, RZ ;  /* 0x00000008390e7819 */ /* 0x000fe200000006ff */
[----:B------:R-:W-:Y:S01]  /*3eff0*/  IMAD.SHL.U32 R9, R9, 0x1000000, RZ ;  /* 0x0100000009097824 */ /* 0x000fe200078e00ff */
[----:B------:R-:W-:-:S02]  /*3f000*/  LOP3.LUT R10, R10, 0xff, R15, 0xf8, !PT ;  /* 0x000000ff0a0a7812 */ /* 0x000fc400078ef80f */
[----:B------:R-:W-:Y:S01]  /*3f010*/  LOP3.LUT R18, R29, 0xff0000, R18, 0xf8, !PT ;  /* 0x00ff00001d127812 */ /* 0x000fe200078ef812 */
[----:B------:R-:W-:Y:S01]  /*3f020*/  IMAD.SHL.U32 R29, R0, 0x1000000, RZ ;  /* 0x01000000001d7824 */ /* 0x000fe200078e00ff */
[----:B------:R-:W-:Y:S01]  /*3f030*/  LOP3.LUT R14, R25, 0xff0000, R14, 0xf8, !PT ;  /* 0x00ff0000190e7812 */ /* 0x000fe200078ef80e */
[----:B------:R-:W-:Y:S01]  /*3f040*/  IMAD.SHL.U32 R25, R57, 0x1000000, RZ ;  /* 0x0100000039197824 */ /* 0x000fe200078e00ff */
[----:B------:R-:W-:Y:S02]  /*3f050*/  LOP3.LUT R43, R10, 0xff0000, R43, 0xf8, !PT ;  /* 0x00ff00000a2b7812 */ /* 0x000fe400078ef82b */
[----:B------:R-:W-:Y:S02]  /*3f060*/  LOP3.LUT R16, R27, 0xff0000, R16, 0xf8, !PT ;  /* 0x00ff00001b107812 */ /* 0x000fe400078ef810 */
[----:B------:R-:W-:Y:S02]  /*3f070*/  LOP3.LUT R12, R21, 0xff0000, R12, 0xf8, !PT ;  /* 0x00ff0000150c7812 */ /* 0x000fe400078ef80c */
[----:B------:R-:W-:-:S02]  /*3f080*/  LOP3.LUT R8, R19, 0xff0000, R8, 0xf8, !PT ;  /* 0x00ff000013087812 */ /* 0x000fc400078ef808 */
[----:B------:R-:W-:Y:S02]  /*3f090*/  LOP3.LUT R30, R17, 0xff0000, R30, 0xf8, !PT ;  /* 0x00ff0000111e7812 */ /* 0x000fe400078ef81e */
[----:B------:R-:W-:Y:S02]  /*3f0a0*/  LOP3.LUT R50, R11, 0xff0000, R50, 0xf8, !PT ;  /* 0x00ff00000b327812 */ /* 0x000fe400078ef832 */
[----:B------:R-:W-:Y:S02]  /*3f0b0*/  CS2R R10, SRZ ;  /* 0x00000000000a7805 */ /* 0x000fe4000001ff00 */
[----:B------:R-:W-:Y:S02]  /*3f0c0*/  SHF.L.U32 R47, R59, 0x18, RZ ;  /* 0x000000183b2f7819 */ /* 0x000fe400000006ff */
[----:B------:R-:W-:Y:S02]  /*3f0d0*/  LOP3.LUT R43, R4, R43, RZ, 0xfc, !PT ;  /* 0x0000002b042b7212 */ /* 0x000fe400078efcff */
[----:B------:R-:W-:-:S02]  /*3f0e0*/  LOP3.LUT R0, R61, R18, RZ, 0xfc, !PT ;  /* 0x000000123d007212 */ /* 0x000fc400078efcff */
[----:B------:R-:W-:Y:S02]  /*3f0f0*/  CS2R R18, SRZ ;  /* 0x0000000000127805 */ /* 0x000fe4000001ff00 */
[----:B------:R-:W-:Y:S01]  /*3f100*/  LOP3.LUT R47, R47, R16, RZ, 0xfc, !PT ;  /* 0x000000102f2f7212 */ /* 0x000fe200078efcff */
[----:B------:R-:W-:Y:S01]  /*3f110*/  IMAD.MOV.U32 R16, RZ, RZ, RZ ;  /* 0x000000ffff107224 */ /* 0x000fe200078e00ff */
[----:B------:R-:W-:Y:S01]  /*3f120*/  LOP3.LUT R25, R25, R14, RZ, 0xfc, !PT ;  /* 0x0000000e19197212 */ /* 0x000fe200078efcff */
[----:B------:R-:W-:Y:S01]  /*3f130*/  IMAD.MOV.U32 R14, RZ, RZ, RZ ;  /* 0x000000ffff0e7224 */ /* 0x000fe200078e00ff */
[----:B------:R-:W-:Y:S02]  /*3f140*/  LOP3.LUT R29, R29, R12, RZ, 0xfc, !PT ;  /* 0x0000000c1d1d7212 */ /* 0x000fe400078efcff */
[----:B------:R-:W-:Y:S02]  /*3f150*/  LOP3.LUT R21, R9, R8, RZ, 0xfc, !PT ;  /* 0x0000000809157212 */ /* 0x000fe400078efcff */
[----:B------:R-:W-:-:S02]  /*3f160*/  CS2R R8, SRZ ;  /* 0x0000000000087805 */ /* 0x000fc4000001ff00 */
[----:B------:R-:W-:Y:S02]  /*3f170*/  LOP3.LUT R30, R7, R30, RZ, 0xfc, !PT ;  /* 0x0000001e071e7212 */ /* 0x000fe400078efcff */
[----:B------:R-:W-:Y:S02]  /*3f180*/  LOP3.LUT R50, R13, R50, RZ, 0xfc, !PT ;  /* 0x000000320d327212 */ /* 0x000fe400078efcff */
[----:B------:R-:W-:Y:S02]  /*3f190*/  CS2R R12, SRZ ;  /* 0x00000000000c7805 */ /* 0x000fe4000001ff00 */
[----:B------:R-:W-:Y:S02]  /*3f1a0*/  PRMT R4, R49, 0x123, RZ ;  /* 0x0000012331047816 */ /* 0x000fe400000000ff */
[----:B------:R-:W-:Y:S02]  /*3f1b0*/  CS2R R48, SRZ ;  /* 0x0000000000307805 */ /* 0x000fe4000001ff00 */
[----:B------:R-:W-:-:S02]  /*3f1c0*/  PRMT R38, R6, 0x123, RZ ;  /* 0x0000012306267816 */ /* 0x000fc400000000ff */
[----:B------:R-:W-:Y:S02]  /*3f1d0*/  CS2R R6, SRZ ;  /* 0x0000000000067805 */ /* 0x000fe4000001ff00 */
[----:B------:R-:W-:Y:S01]  /*3f1e0*/  PRMT R58, R5, 0x123, RZ ;  /* 0x00000123053a7816 */ /* 0x000fe200000000ff */
[----:B------:R-:W-:Y:S01]  /*3f1f0*/  IMAD.MOV.U32 R5, RZ, RZ, RZ ;  /* 0x000000ffff057224 */ /* 0x000fe200078e00ff */
[----:B------:R-:W-:Y:S02]  /*3f200*/  PRMT R54, R2, 0x123, RZ ;  /* 0x0000012302367816 */ /* 0x000fe400000000ff */
[----:B------:R-:W-:Y:S02]  /*3f210*/  PRMT R23, R23, 0x123, RZ ;  /* 0x0000012317177816 */ /* 0x000fe400000000ff */
[----:B------:R-:W-:Y:S02]  /*3f220*/  PRMT R34, R34, 0x123, RZ ;  /* 0x0000012322227816 */ /* 0x000fe400000000ff */
[----:B------:R-:W-:-:S02]  /*3f230*/  PRMT R57, R3, 0x123, RZ ;  /* 0x0000012303397816 */ /* 0x000fc400000000ff */
[----:B------:R-:W-:Y:S02]  /*3f240*/  PRMT R45, R45, 0x123, RZ ;  /* 0x000001232d2d7816 */ /* 0x000fe400000000ff */
[----:B0-----:R-:W-:-:S07]  /*3f250*/  MOV R44, RZ ;  /* 0x000000ff002c7202 */ /* 0x001fce0000000f00 */
.L_x_472:
[----:B------:R-:W-:Y:S02]  /*3f260*/  IMAD.U32 R2, RZ, RZ, UR6 ;  /* 0x00000006ff027e24 */ /* 0x000fe4000f8e00ff */
[----:B------:R-:W-:-:S06]  /*3f270*/  IMAD.U32 R3, RZ, RZ, UR7 ;  /* 0x00000007ff037e24 */ /* 0x000fcc000f8e00ff */
[----:B------:R-:W2:Y:S01]  /*3f280*/  LDG.E.64.CONSTANT R2, desc[UR12][R2.64] ;  /* 0x0000000c02027981 */ /* 0x000ea2000c1e9b00 */
[----:B------:R-:W-:Y:S01]  /*3f290*/  LOP3.LUT R69, R40, R57, R38, 0x96, !PT ;  /* 0x0000003928457212 */ /* 0x000fe200078e9626 */
[----:B------:R-:W-:Y:S01]  /*3f2a0*/  UIADD3 UR6, UP0, UPT, UR6, 0x8, URZ ;  /* 0x0000000806067890 */ /* 0x000fe2000ff1e0ff */
[----:B------:R-:W-:Y:S01]  /*3f2b0*/  LOP3.LUT R64, R42, R43, R47, 0x96, !PT ;  /* 0x0000002b2a407212 */ /* 0x000fe200078e962f */
[----:B------:R-:W-:Y:S01]  /*3f2c0*/  UIADD3 UR4, UPT, UPT, UR4, 0x1, URZ ;  /* 0x0000000104047890 */ /* 0x000fe2000fffe0ff */
[----:B------:R-:W-:Y:S01]  /*3f2d0*/  LOP3.LUT R20, R12, R49, R23, 0x96, !PT ;  /* 0x000000310c147212 */ /* 0x000fe200078e9617 */
[----:B------:R-:W-:Y:S01]  /*3f2e0*/  UIADD3.X UR7, UPT, UPT, URZ, UR7, URZ, UP0, !UPT ;  /* 0x00000007ff077290 */ /* 0x000fe200087fe4ff */
[----:B------:R-:W-:Y:S01]  /*3f2f0*/  LOP3.LUT R27, R14, R51, R21, 0x96, !PT ;  /* 0x000000330e1b7212 */ /* 0x000fe200078e9615 */
[----:B------:R-:W-:Y:S01]  /*3f300*/  UISETP.NE.AND UP0, UPT, UR4, 0x18, UPT ;  /* 0x000000180400788c */ /* 0x000fe2000bf05270 */
[----:B------:R-:W-:Y:S02]  /*3f310*/  LOP3.LUT R69, R55, R69, R28, 0x96, !PT ;  /* 0x0000004537457212 */ /* 0x000fe400078e961c */
[----:B------:R-:W-:-:S02]  /*3f320*/  LOP3.LUT R64, R56, R64, R37, 0x96, !PT ;  /* 0x0000004038407212 */ /* 0x000fc400078e9625 */
[----:B------:R-:W-:Y:S02]  /*3f330*/  LOP3.LUT R20, R22, R20, R13, 0x96, !PT ;  /* 0x0000001416147212 */ /* 0x000fe400078e960d */
[----:B------:R-:W-:Y:S02]  /*3f340*/  LOP3.LUT R27, R31, R27, R10, 0x96, !PT ;  /* 0x0000001b1f1b7212 */ /* 0x000fe400078e960a */
[----:B------:R-:W-:Y:S02]  /*3f350*/  SHF.L.W.U32.HI R17, R69, 0x1, R64 ;  /* 0x0000000145117819 */ /* 0x000fe40000010e40 */
[----:B------:R-:W-:Y:S02]  /*3f360*/  LOP3.LUT R62, R44, R45, R58, 0x96, !PT ;  /* 0x0000002d2c3e7212 */ /* 0x000fe400078e963a */
[----:B------:R-:W-:Y:S02]  /*3f370*/  LOP3.LUT R63, R41, R50, R25, 0x96, !PT ;  /* 0x00000032293f7212 */ /* 0x000fe400078e9619 */
[----:B------:R-:W-:-:S02]  /*3f380*/  SHF.L.W.U32.HI R59, R20, 0x1, R27 ;  /* 0x00000001143b7819 */ /* 0x000fc40000010e1b */
[----:B------:R-:W-:Y:S02]  /*3f390*/  SHF.L.W.U32.HI R61, R27, 0x1, R20 ;  /* 0x000000011b3d7819 */ /* 0x000fe40000010e14 */
[----:B------:R-:W-:Y:S02]  /*3f3a0*/  LOP3.LUT R17, R17, R27, RZ, 0x3c, !PT ;  /* 0x0000001b11117212 */ /* 0x000fe400078e3cff */
[----:B------:R-:W-:Y:S02]  /*3f3b0*/  LOP3.LUT R27, R11, R34, R4, 0x96, !PT ;  /* 0x000000220b1b7212 */ /* 0x000fe400078e9604 */
[----:B------:R-:W-:Y:S02]  /*3f3c0*/  LOP3.LUT R66, R5, R30, R0, 0x96, !PT ;  /* 0x0000001e05427212 */ /* 0x000fe400078e9600 */
[----:B------:R-:W-:Y:S02]  /*3f3d0*/  LOP3.LUT R62, R48, R62, R39, 0x96, !PT ;  /* 0x0000003e303e7212 */ /* 0x000fe400078e9627 */
[----:B------:R-:W-:-:S02]  /*3f3e0*/  LOP3.LUT R63, R46, R63, R33, 0x96, !PT ;  /* 0x0000003f2e3f7212 */ /* 0x000fc400078e9621 */
[----:B------:R-:W-:Y:S02]  /*3f3f0*/  SHF.L.W.U32.HI R15, R64, 0x1, R69 ;  /* 0x00000001400f7819 */ /* 0x000fe40000010e45 */
[----:B------:R-:W-:Y:S02]  /*3f400*/  LOP3.LUT R60, R32, R53, R54, 0x96, !PT ;  /* 0x00000035203c7212 */ /* 0x000fe400078e9636 */
[----:B------:R-:W-:Y:S02]  /*3f410*/  LOP3.LUT R67, R18, R52, R29, 0x96, !PT ;  /* 0x0000003412437212 */ /* 0x000fe400078e961d */
[----:B------:R-:W-:Y:S02]  /*3f420*/  LOP3.LUT R27, R6, R27, R9, 0x96, !PT ;  /* 0x0000001b061b7212 */ /* 0x000fe400078e9609 */
[----:B------:R-:W-:Y:S02]  /*3f430*/  LOP3.LUT R66, R7, R66, R8, 0x96, !PT ;  /* 0x0000004207427212 */ /* 0x000fe400078e9608 */
[----:B------:R-:W-:-:S02]  /*3f440*/  SHF.L.W.U32.HI R24, R63, 0x1, R62 ;  /* 0x000000013f187819 */ /* 0x000fc40000010e3e */
[----:B------:R-:W-:Y:S02]  /*3f450*/  LOP3.LUT R15, R15, R20, RZ, 0x3c, !PT ;  /* 0x000000140f0f7212 */ /* 0x000fe400078e3cff */
[----:B------:R-:W-:Y:S02]  /*3f460*/  LOP3.LUT R60, R36, R60, R19, 0x96, !PT ;  /* 0x0000003c243c7212 */ /* 0x000fe400078e9613 */
[----:B------:R-:W-:Y:S02]  /*3f470*/  LOP3.LUT R67, R35, R67, R16, 0x96, !PT ;  /* 0x0000004323437212 */ /* 0x000fe400078e9610 */
[----:B------:R-:W-:Y:S02]  /*3f480*/  SHF.L.W.U32.HI R20, R62, 0x1, R63 ;  /* 0x000000013e147819 */ /* 0x000fe40000010e3f */
[----:B------:R-:W-:Y:S02]  /*3f490*/  SHF.L.W.U32.HI R26, R27, 0x1, R66 ;  /* 0x000000011b1a7819 */ /* 0x000fe40000010e42 */
[----:B------:R-:W-:-:S02]  /*3f4a0*/  LOP3.LUT R65, R24, R27, RZ, 0x3c, !PT ;  /* 0x0000001b18417212 */ /* 0x000fc400078e3cff */
[----:B------:R-:W-:Y:S02]  /*3f4b0*/  SHF.L.W.U32.HI R27, R66, 0x1, R27 ;  /* 0x00000001421b7819 */ /* 0x000fe40000010e1b */
[----:B------:R-:W-:Y:S02]  /*3f4c0*/  LOP3.LUT R66, R20, R66, RZ, 0x3c, !PT ;  /* 0x0000004214427212 */ /* 0x000fe400078e3cff */
[----:B------:R-:W-:Y:S02]  /*3f4d0*/  SHF.L.W.U32.HI R24, R67, 0x1, R60 ;  /* 0x0000000143187819 */ /* 0x000fe40000010e3c */
[----:B------:R-:W-:Y:S02]  /*3f4e0*/  SHF.L.W.U32.HI R20, R60, 0x1, R67 ;  /* 0x000000013c147819 */ /* 0x000fe40000010e43 */
[----:B------:R-:W-:Y:S02]  /*3f4f0*/  LOP3.LUT R59, R59, R63, RZ, 0x3c, !PT ;  /* 0x0000003f3b3b7212 */ /* 0x000fe400078e3cff */
[----:B------:R-:W-:-:S02]  /*3f500*/  LOP3.LUT R63, R24, R69, RZ, 0x3c, !PT ;  /* 0x00000045183f7212 */ /* 0x000fc400078e3cff */
[----:B------:R-:W-:Y:S02]  /*3f510*/  LOP3.LUT R64, R20, R64, RZ, 0x3c, !PT ;  /* 0x0000004014407212 */ /* 0x000fe400078e3cff */
[----:B------:R-:W-:Y:S02]  /*3f520*/  LOP3.LUT R24, R27, R60, RZ, 0x3c, !PT ;  /* 0x0000003c1b187212 */ /* 0x000fe400078e3cff */
[----:B------:R-:W-:Y:S02]  /*3f530*/  LOP3.LUT R61, R61, R62, RZ, 0x3c, !PT ;  /* 0x0000003e3d3d7212 */ /* 0x000fe400078e3cff */
[-C--:B------:R-:W-:Y:S02]  /*3f540*/  LOP3.LUT R27, R57, R65.reuse, RZ, 0x3c, !PT ;  /* 0x00000041391b7212 */ /* 0x080fe400078e3cff */
[-C--:B------:R-:W-:Y:S02]  /*3f550*/  LOP3.LUT R57, R40, R65.reuse, RZ, 0x3c, !PT ;  /* 0x0000004128397212 */ /* 0x080fe400078e3cff */
[----:B------:R-:W-:-:S02]  /*3f560*/  LOP3.LUT R38, R38, R65, RZ, 0x3c, !PT ;  /* 0x0000004126267212 */ /* 0x000fc400078e3cff */
[-C--:B------:R-:W-:Y:S02]  /*3f570*/  LOP3.LUT R28, R28, R65.reuse, RZ, 0x3c, !PT ;  /* 0x000000411c1c7212 */ /* 0x080fe400078e3cff */
[----:B------:R-:W-:Y:S02]  /*3f580*/  LOP3.LUT R40, R55, R65, RZ, 0x3c, !PT ;  /* 0x0000004137287212 */ /* 0x000fe400078e3cff */
[----:B------:R-:W-:Y:S02]  /*3f590*/  LOP3.LUT R65, R33, R64, RZ, 0x3c, !PT ;  /* 0x0000004021417212 */ /* 0x000fe400078e3cff */
[----:B------:R-:W-:Y:S02]  /*3f5a0*/  LOP3.LUT R20, R26, R67, RZ, 0x3c, !PT ;  /* 0x000000431a147212 */ /* 0x000fe400078e3cff */
[----:B------:R-:W-:Y:S02]  /*3f5b0*/  LOP3.LUT R62, R43, R66, RZ, 0x3c, !PT ;  /* 0x000000422b3e7212 */ /* 0x000fe400078e3cff */
[----:B------:R-:W-:-:S02]  /*3f5c0*/  LOP3.LUT R33, R54, R61, RZ, 0x3c, !PT ;  /* 0x0000003d36217212 */ /* 0x000fc400078e3cff */
[----:B------:R-:W-:Y:S02]  /*3f5d0*/  LOP3.LUT R43, R56, R66, RZ, 0x3c, !PT ;  /* 0x00000042382b7212 */ /* 0x000fe400078e3cff */
[----:B------:R-:W-:Y:S02]  /*3f5e0*/  LOP3.LUT R26, R44, R63, RZ, 0x3c, !PT ;  /* 0x0000003f2c1a7212 */ /* 0x000fe400078e3cff */
[----:B------:R-:W-:Y:S02]  /*3f5f0*/  LOP3.LUT R67, R41, R64, RZ, 0x3c, !PT ;  /* 0x0000004029437212 */ /* 0x000fe400078e3cff */
[----:B------:R-:W-:Y:S02]  /*3f600*/  LOP3.LUT R54, R36, R61, RZ, 0x3c, !PT ;  /* 0x0000003d24367212 */ /* 0x000fe400078e3cff */
[-C--:B------:R-:W-:Y:S02]  /*3f610*/  LOP3.LUT R55, R45, R63.reuse, RZ, 0x3c, !PT ;  /* 0x0000003f2d377212 */ /* 0x080fe400078e3cff */
[----:B------:R-:W-:-:S02]  /*3f620*/  LOP3.LUT R56, R39, R63, RZ, 0x3c, !PT ;  /* 0x0000003f27387212 */ /* 0x000fc400078e3cff */
[----:B------:R-:W-:Y:S02]  /*3f630*/  LOP3.LUT R36, R18, R59, RZ, 0x3c, !PT ;  /* 0x0000003b12247212 */ /* 0x000fe400078e3cff */
[----:B------:R-:W-:Y:S02]  /*3f640*/  LOP3.LUT R60, R42, R66, RZ, 0x3c, !PT ;  /* 0x000000422a3c7212 */ /* 0x000fe400078e3cff */
[----:B------:R-:W-:Y:S02]  /*3f650*/  LOP3.LUT R39, R48, R63, RZ, 0x3c, !PT ;  /* 0x0000003f30277212 */ /* 0x000fe400078e3cff */
[-C--:B------:R-:W-:Y:S02]  /*3f660*/  LOP3.LUT R45, R25, R64.reuse, RZ, 0x3c, !PT ;  /* 0x00000040192d7212 */ /* 0x080fe400078e3cff */
[-C--:B------:R-:W-:Y:S02]  /*3f670*/  LOP3.LUT R50, R50, R64.reuse, RZ, 0x3c, !PT ;  /* 0x0000004032327212 */ /* 0x080fe400078e3cff */
[----:B------:R-:W-:-:S02]  /*3f680*/  LOP3.LUT R44, R46, R64, RZ, 0x3c, !PT ;  /* 0x000000402e2c7212 */ /* 0x000fc400078e3cff */
[----:B------:R-:W-:Y:S02]  /*3f690*/  LOP3.LUT R18, R16, R59, RZ, 0x3c, !PT ;  /* 0x0000003b10127212 */ /* 0x000fe400078e3cff */
[----:B------:R-:W-:Y:S02]  /*3f6a0*/  LOP3.LUT R42, R58, R63, RZ, 0x3c, !PT ;  /* 0x0000003f3a2a7212 */ /* 0x000fe400078e3cff */
[-C--:B------:R-:W-:Y:S02]  /*3f6b0*/  LOP3.LUT R53, R53, R61.reuse, RZ, 0x3c, !PT ;  /* 0x0000003d35357212 */ /* 0x080fe400078e3cff */
[-C--:B------:R-:W-:Y:S02]  /*3f6c0*/  LOP3.LUT R41, R32, R61.reuse, RZ, 0x3c, !PT ;  /* 0x0000003d20297212 */ /* 0x080fe400078e3cff */
[----:B------:R-:W-:Y:S02]  /*3f6d0*/  LOP3.LUT R19, R19, R61, RZ, 0x3c, !PT ;  /* 0x0000003d13137212 */ /* 0x000fe400078e3cff */
[----:B------:R-:W-:-:S02]  /*3f6e0*/  LOP3.LUT R48, R23, R24, RZ, 0x3c, !PT ;  /* 0x0000001817307212 */ /* 0x000fc400078e3cff */
[-C--:B------:R-:W-:Y:S02]  /*3f6f0*/  LOP3.LUT R49, R49, R24.reuse, RZ, 0x3c, !PT ;  /* 0x0000001831317212 */ /* 0x080fe400078e3cff */
[-C--:B------:R-:W-:Y:S02]  /*3f700*/  LOP3.LUT R16, R12, R24.reuse, RZ, 0x3c, !PT ;  /* 0x000000180c107212 */ /* 0x080fe400078e3cff */
[-C--:B------:R-:W-:Y:S02]  /*3f710*/  LOP3.LUT R64, R13, R24.reuse, RZ, 0x3c, !PT ;  /* 0x000000180d407212 */ /* 0x080fe400078e3cff */
[----:B------:R-:W-:Y:S02]  /*3f720*/  LOP3.LUT R22, R22, R24, RZ, 0x3c, !PT ;  /* 0x0000001816167212 */ /* 0x000fe400078e3cff */
[----:B------:R-:W-:Y:S02]  /*3f730*/  LOP3.LUT R63, R35, R59, RZ, 0x3c, !PT ;  /* 0x0000003b233f7212 */ /* 0x000fe400078e3cff */
[----:B------:R-:W-:-:S02]  /*3f740*/  SHF.L.W.U32.HI R23, R67, 0xb, R26 ;  /* 0x0000000b43177819 */ /* 0x000fc40000010e1a */
[----:B------:R-:W-:Y:S02]  /*3f750*/  SHF.L.W.U32.HI R24, R26, 0xb, R67 ;  /* 0x0000000b1a187819 */ /* 0x000fe40000010e43 */
[----:B------:R-:W-:Y:S02]  /*3f760*/  LOP3.LUT R61, R30, R17, RZ, 0x3c, !PT ;  /* 0x000000111e3d7212 */ /* 0x000fe400078e3cff */
[-C--:B------:R-:W-:Y:S02]  /*3f770*/  LOP3.LUT R35, R21, R20.reuse, RZ, 0x3c, !PT ;  /* 0x0000001415237212 */ /* 0x080fe400078e3cff */
[----:B------:R-:W-:Y:S02]  /*3f780*/  LOP3.LUT R67, R6, R15, RZ, 0x3c, !PT ;  /* 0x0000000f06437212 */ /* 0x000fe400078e3cff */
[----:B------:R-:W-:Y:S02]  /*3f790*/  LOP3.LUT R30, R7, R17, RZ, 0x3c, !PT ;  /* 0x00000011071e7212 */ /* 0x000fe400078e3cff */
[----:B------:R-:W-:-:S02]  /*3f7a0*/  LOP3.LUT R21, R31, R20, RZ, 0x3c, !PT ;  /* 0x000000141f157212 */ /* 0x000fc400078e3cff */
[----:B------:R-:W-:Y:S02]  /*3f7b0*/  SHF.L.W.U32.HI R26, R62, 0xc, R27 ;  /* 0x0000000c3e1a7819 */ /* 0x000fe40000010e1b */
[----:B------:R-:W-:Y:S02]  /*3f7c0*/  LOP3.LUT R31, R10, R20, RZ, 0x3c, !PT ;  /* 0x000000140a1f7212 */ /* 0x000fe400078e3cff */
[----:B------:R-:W-:Y:S02]  /*3f7d0*/  SHF.L.W.U32.HI R27, R27, 0xc, R62 ;  /* 0x0000000c1b1b7819 */ /* 0x000fe40000010e3e */
[----:B------:R-:W-:Y:S02]  /*3f7e0*/  LOP3.LUT R32, R29, R59, RZ, 0x3c, !PT ;  /* 0x0000003b1d207212 */ /* 0x000fe400078e3cff */
[----:B------:R-:W-:Y:S02]  /*3f7f0*/  SHF.L.W.U32.HI R10, R57, 0xa, R60 ;  /* 0x0000000a390a7819 */ /* 0x000fe40000010e3c */
[----:B------:R-:W-:-:S02]  /*3f800*/  SHF.L.W.U32.HI R46, R63, 0x18, R54 ;  /* 0x000000183f2e7819 */ /* 0x000fc40000010e36 */
[----:B------:R-:W-:Y:S02]  /*3f810*/  SHF.L.W.U32.HI R62, R54, 0x18, R63 ;  /* 0x00000018363e7819 */ /* 0x000fe40000010e3f */
[----:B------:R-:W-:Y:S02]  /*3f820*/  LOP3.LUT R9, R9, R15, RZ, 0x3c, !PT ;  /* 0x0000000f09097212 */ /* 0x000fe400078e3cff */
[----:B------:R-:W-:Y:S02]  /*3f830*/  LOP3.LUT R8, R8, R17, RZ, 0x3c, !PT ;  /* 0x0000001108087212 */ /* 0x000fe400078e3cff */
[----:B------:R-:W-:Y:S02]  /*3f840*/  SHF.L.W.U32.HI R25, R19, 0x15, R18 ;  /* 0x0000001513197819 */ /* 0x000fe40000010e12 */
[----:B------:R-:W-:Y:S02]  /*3f850*/  SHF.L.W.U32.HI R29, R18, 0x15, R19 ;  /* 0x00000015121d7819 */ /* 0x000fe40000010e13 */
[----:B------:R-:W-:-:S02]  /*3f860*/  SHF.L.W.U32.HI R60, R60, 0xa, R57 ;  /* 0x0000000a3c3c7819 */ /* 0x000fc40000010e39 */
[----:B------:R-:W-:Y:S02]  /*3f870*/  SHF.L.W.U32.HI R63, R67, 0x12, R30 ;  /* 0x00000012433f7819 */ /* 0x000fe40000010e1e */
[----:B------:R-:W-:Y:S02]  /*3f880*/  LOP3.LUT R34, R34, R15, RZ, 0x3c, !PT ;  /* 0x0000000f22227212 */ /* 0x000fe400078e3cff */
[----:B------:R-:W-:Y:S02]  /*3f890*/  SHF.L.W.U32.HI R57, R56, 0xf, R65 ;  /* 0x0000000f38397819 */ /* 0x000fe40000010e41 */
[----:B------:R-:W-:Y:S02]  /*3f8a0*/  SHF.L.W.U32.HI R19, R65, 0xf, R56 ;  /* 0x0000000f41137819 */ /* 0x000fe40000010e38 */
[----:B------:R-:W-:Y:S02]  /*3f8b0*/  SHF.L.W.U32.HI R67, R30, 0x12, R67 ;  /* 0x000000121e437819 */ /* 0x000fe40000010e43 */
[----:B------:R-:W-:-:S02]  /*3f8c0*/  LOP3.LUT R47, R47, R66, RZ, 0x3c, !PT ;  /* 0x000000422f2f7212 */ /* 0x000fc400078e3cff */
[----:B------:R-:W-:Y:S02]  /*3f8d0*/  LOP3.LUT R52, R52, R59, RZ, 0x3c, !PT ;  /* 0x0000003b34347212 */ /* 0x000fe400078e3cff */
[----:B------:R-:W-:Y:S02]  /*3f8e0*/  SHF.L.W.U32.HI R30, R40, 0x2, R43 ;  /* 0x00000002281e7819 */ /* 0x000fe40000010e2b */
[----:B------:R-:W-:Y:S02]  /*3f8f0*/  SHF.L.W.U32.HI R56, R43, 0x2, R40 ;  /* 0x000000022b387819 */ /* 0x000fe40000010e28 */
[-C--:B------:R-:W-:Y:S02]  /*3f900*/  LOP3.LUT R12, R51, R20.reuse, RZ, 0x3c, !PT ;  /* 0x00000014330c7212 */ /* 0x080fe400078e3cff */
[----:B------:R-:W-:Y:S02]  /*3f910*/  LOP3.LUT R13, R14, R20, RZ, 0x3c, !PT ;  /* 0x000000140e0d7212 */ /* 0x000fe400078e3cff */
[----:B------:R-:W-:-:S02]  /*3f920*/  SHF.L.W.U32.HI R18, R48, 0x1b, R35 ;  /* 0x0000001b30127819 */ /* 0x000fc40000010e23 */
[----:B------:R-:W-:Y:S02]  /*3f930*/  SHF.L.W.U32.HI R43, R8, 0x9, R9 ;  /* 0x00000009082b7819 */ /* 0x000fe40000010e09 */
[----:B------:R-:W-:Y:S02]  /*3f940*/  SHF.L.W.U32.HI R65, R9, 0x9, R8 ;  /* 0x0000000909417819 */ /* 0x000fe40000010e08 */
[----:B------:R-:W-:Y:S02]  /*3f950*/  LOP3.LUT R37, R37, R66, RZ, 0x3c, !PT ;  /* 0x0000004225257212 */ /* 0x000fe400078e3cff */
[----:B------:R-:W-:Y:S02]  /*3f960*/  SHF.L.W.U32.HI R20, R22, 0xe, R21 ;  /* 0x0000000e16147819 */ /* 0x000fe40000010e15 */
[----:B------:R-:W-:Y:S02]  /*3f970*/  SHF.L.W.U32.HI R48, R35, 0x1b, R48 ;  /* 0x0000001b23307819 */ /* 0x000fe40000010e30 */
[----:B------:R-:W-:-:S02]  /*3f980*/  SHF.L.W.U32.HI R6, R64, 0x8, R31 ;  /* 0x0000000840067819 */ /* 0x000fc40000010e1f */
[----:B------:R-:W-:Y:S02]  /*3f990*/  LOP3.LUT R11, R11, R15, RZ, 0x3c, !PT ;  /* 0x0000000f0b0b7212 */ /* 0x000fe400078e3cff */
[----:B------:R-:W-:Y:S02]  /*3f9a0*/  LOP3.LUT R8, R5, R17, RZ, 0x3c, !PT ;  /* 0x0000001105087212 */ /* 0x000fe400078e3cff */
[----:B------:R-:W-:Y:S02]  /*3f9b0*/  SHF.L.W.U32.HI R21, R21, 0xe, R22 ;  /* 0x0000000e15157819 */ /* 0x000fe40000010e16 */
[----:B------:R-:W-:Y:S02]  /*3f9c0*/  SHF.L.W.U32.HI R59, R61, 0x4, R34 ;  /* 0x000000043d3b7819 */ /* 0x000fe40000010e22 */
[----:B------:R-:W-:Y:S02]  /*3f9d0*/  SHF.L.W.U32.HI R35, R55, 0x6, R50 ;  /* 0x0000000637237819 */ /* 0x000fe40000010e32 */
[----:B------:R-:W-:-:S02]  /*3f9e0*/  SHF.L.W.U32.HI R64, R31, 0x8, R64 ;  /* 0x000000081f407819 */ /* 0x000fc40000010e40 */
[----:B------:R-:W-:Y:S02]  /*3f9f0*/  SHF.L.W.U32.HI R7, R41, 0x19, R36 ;  /* 0x0000001929077819 */ /* 0x000fe40000010e24 */
[----:B------:R-:W-:Y:S02]  /*3fa00*/  SHF.L.W.U32.HI R61, R34, 0x4, R61 ;  /* 0x00000004223d7819 */ /* 0x000fe40000010e3d */
        /* <DEDUP_REMOVED lines=27> */
[----:B------:R-:W-:-:S02]  /*3fbc0*/  LOP3.LUT R11, R22, R41, R55, 0xb4, !PT ;  /* 0x00000029160b7212 */ /* 0x000fc400078eb437 */
[----:B------:R-:W-:Y:S02]  /*3fbd0*/  LOP3.LUT R40, R55, R64, R41, 0xb4, !PT ;  /* 0x0000004037287212 */ /* 0x000fe400078eb429 */
        /* <DEDUP_REMOVED lines=33> */
[-C--:B------:R-:W-:Y:S02]  /*3fdf0*/  LOP3.LUT R38, R27, R29.reuse, R24, 0xb4, !PT ;  /* 0x0000001d1b267212 */ /* 0x080fe400078eb418 */
[----:B------:R-:W-:-:S02]  /*3fe00*/  LOP3.LUT R54, R54, R29, RZ, 0x3c, !PT ;  /* 0x0000001d36367212 */ /* 0x000fc400078e3cff */
[----:B------:R-:W-:Y:S02]  /*3fe10*/  LOP3.LUT R58, R24, R21, R29, 0xb4, !PT ;  /* 0x00000015183a7212 */ /* 0x000fe400078eb41d */
[----:B------:R-:W-:Y:S02]  /*3fe20*/  LOP3.LUT R29, R60, R25, RZ, 0x3c, !PT ;  /* 0x000000193c1d7212 */ /* 0x000fe400078e3cff */
[----:B--2---:R-:W-:Y:S02]  /*3fe30*/  LOP3.LUT R24, R2, R24, R27, 0xb4, !PT ;  /* 0x0000001802187212 */ /* 0x004fe400078eb41b */
[----:B------:R-:W-:Y:S02]  /*3fe40*/  LOP3.LUT R60, R27, R4, R15, 0x90, !PT ;  /* 0x000000041b3c7212 */ /* 0x000fe400078e900f */
[----:B------:R-:W-:Y:S02]  /*3fe50*/  LOP3.LUT R27, R26, R0, R17, 0x90, !PT ;  /* 0x000000001a1b7212 */ /* 0x000fe400078e9011 */
[----:B------:R-:W-:-:S02]  /*3fe60*/  LOP3.LUT R2, R3, R23, R26, 0xb4, !PT ;  /* 0x0000001703027212 */ /* 0x000fc400078eb41a */
[----:B------:R-:W-:Y:S02]  /*3fe70*/  LOP3.LUT R47, R26, R25, R23, 0xb4, !PT ;  /* 0x000000191a2f7212 */ /* 0x000fe400078eb417 */
[----:B------:R-:W-:Y:S02]  /*3fe80*/  LOP3.LUT R25, R23, R20, R25, 0xb4, !PT ;  /* 0x0000001417197212 */ /* 0x000fe400078eb419 */
[----:B------:R-:W-:Y:S02]  /*3fe90*/  LOP3.LUT R23, R21, R60, RZ, 0x3c, !PT ;  /* 0x0000003c15177212 */ /* 0x000fe400078e3cff */
[----:B------:R-:W-:Y:S02]  /*3fea0*/  LOP3.LUT R21, R20, R27, RZ, 0x3c, !PT ;  /* 0x0000001b14157212 */ /* 0x000fe400078e3cff */
[----:B------:R-:W-:Y:S02]  /*3feb0*/  LOP3.LUT R4, R24, R4, R15, 0x96, !PT ;  /* 0x0000000418047212 */ /* 0x000fe400078e960f */
[----:B------:R-:W-:Y:S01]  /*3fec0*/  LOP3.LUT R0, R2, R0, R17, 0x96, !PT ;  /* 0x0000000002007212 */ /* 0x000fe200078e9611 */
[----:B------:R-:W-:Y:S06]  /*3fed0*/  BRA.U UP0, `(.L_x_472) ;  /* 0xfffffff100e07547 */ /* 0x000fec000b83ffff */
[----:B------:R-:W0:Y:S01]  /*3fee0*/  S2R R3, SR_TID.X ;  /* 0x0000000000037919 */ /* 0x000e220000002100 */
[----:B------:R-:W0:Y:S01]  /*3fef0*/  S2UR UR6, SR_CTAID.X ;  /* 0x00000000000679c3 */ /* 0x000e220000002500 */
[----:B------:R-:W1:Y:S01]  /*3ff00*/  LDCU.64 UR4, c[0x0][0x388] ;  /* 0x00007100ff0477ac */ /* 0x000e620008000a00 */
[--C-:B------:R-:W-:Y:S02]  /*3ff10*/  SHF.R.U32.HI R17, RZ, 0x8, R47.reuse ;  /* 0x00000008ff117819 */ /* 0x100fe4000001162f */
[--C-:B------:R-:W-:Y:S02]  /*3ff20*/  SHF.R.U32.HI R15, RZ, 0x10, R47.reuse ;  /* 0x00000010ff0f7819 */ /* 0x100fe4000001162f */
[----:B------:R-:W-:Y:S02]  /*3ff30*/  SHF.R.U32.HI R13, RZ, 0x18, R47 ;  /* 0x00000018ff0d7819 */ /* 0x000fe4000001162f */
[----:B------:R-:W0:Y:S01]  /*3ff40*/  LDC R0, c[0x0][0x360] ;  /* 0x0000d800ff007b82 */ /* 0x000e220000000800 */
[----:B------:R-:W-:-:S02]  /*3ff50*/  SHF.R.U64 R11, R58, 0x8, R25 ;  /* 0x000000083a0b7819 */ /* 0x000fc40000001219 */
[C-C-:B------:R-:W-:Y:S02]  /*3ff60*/  SHF.R.U64 R9, R58.reuse, 0x10, R25.reuse ;  /* 0x000000103a097819 */ /* 0x140fe40000001219 */
[--C-:B------:R-:W-:Y:S02]  /*3ff70*/  SHF.R.U64 R7, R58, 0x18, R25.reuse ;  /* 0x000000183a077819 */ /* 0x100fe40000001219 */
[--C-:B------:R-:W-:Y:S02]  /*3ff80*/  SHF.R.U32.HI R5, RZ, 0x8, R25.reuse ;  /* 0x00000008ff057819 */ /* 0x100fe40000011619 */
[----:B------:R-:W-:Y:S01]  /*3ff90*/  SHF.R.U32.HI R19, RZ, 0x10, R25 ;  /* 0x00000010ff137819 */ /* 0x000fe20000011619 */
[----:B0-----:R-:W-:-:S04]  /*3ffa0*/  IMAD R0, R0, UR6, R3 ;  /* 0x0000000600007c24 */ /* 0x001fc8000f8e0203 */
[----:B------:R-:W-:-:S05]  /*3ffb0*/  IMAD R0, R0, 0x14, RZ ;  /* 0x0000001400007824 */ /* 0x000fca00078e02ff */
[----:B-1----:R-:W-:-:S04]  /*3ffc0*/  IADD3 R2, P0, PT, R0, UR4, RZ ;  /* 0x0000000400027c10 */ /* 0x002fc8000ff1e0ff */
[----:B------:R-:W-:-:S05]  /*3ffd0*/  LEA.HI.X.SX32 R3, R0, UR5, 0x1, P0 ;  /* 0x0000000500037c11 */ /* 0x000fca00080f0eff */
[----:B------:R0:W-:Y:S04]  /*3ffe0*/  STG.E.U8 desc[UR12][R2.64+0x1], R17 ;  /* 0x0000011102007986 */ /* 0x0001e8000c10110c */
[----:B------:R1:W-:Y:S04]  /*3fff0*/  STG.E.U8 desc[UR12][R2.64+0x2], R15 ;  /* 0x0000020f02007986 */ /* 0x0003e8000c10110c */
[----:B------:R2:W-:Y:S04]  /*40000*/  STG.E.U8 desc[UR12][R2.64+0x3], R13 ;  /* 0x0000030d02007986 */ /* 0x0005e8000c10110c */
[----:B------:R3:W-:Y:S01]  /*40010*/  STG.E.U8 desc[UR12][R2.64+0x5], R11 ;  /* 0x0000050b02007986 */ /* 0x0007e2000c10110c */
[----:B0-----:R-:W-:-:S03]  /*40020*/  SHF.R.U32.HI R17, RZ, 0x18, R25 ;  /* 0x00000018ff117819 */ /* 0x001fc60000011619 */
[----:B------:R0:W-:Y:S01]  /*40030*/  STG.E.U8 desc[UR12][R2.64+0x6], R9 ;  /* 0x0000060902007986 */ /* 0x0001e2000c10110c */
[----:B-1----:R-:W-:-:S03]  /*40040*/  SHF.R.U64 R15, R54, 0x8, R29 ;  /* 0x00000008360f7819 */ /* 0x002fc6000000121d */
[----:B------:R1:W-:Y:S01]  /*40050*/  STG.E.U8 desc[UR12][R2.64+0x7], R7 ;  /* 0x0000070702007986 */ /* 0x0003e2000c10110c */
[----:B--2---:R-:W-:-:S03]  /*40060*/  SHF.R.U64 R13, R54, 0x10, R29 ;  /* 0x00000010360d7819 */ /* 0x004fc6000000121d */
[----:B------:R2:W-:Y:S01]  /*40070*/  STG.E.U8 desc[UR12][R2.64+0x9], R5 ;  /* 0x0000090502007986 */ /* 0x0005e2000c10110c */
[--C-:B---3--:R-:W-:Y:S02]  /*40080*/  SHF.R.U64 R11, R54, 0x18, R29.reuse ;  /* 0x00000018360b7819 */ /* 0x108fe4000000121d */
[--C-:B0-----:R-:W-:Y:S01]  /*40090*/  SHF.R.U32.HI R9, RZ, 0x8, R29.reuse ;  /* 0x00000008ff097819 */ /* 0x101fe2000001161d */
[----:B------:R-:W-:Y:S01]  /*400a0*/  STG.E.U8 desc[UR12][R2.64], R47 ;  /* 0x0000002f02007986 */ /* 0x000fe2000c10110c */
[----:B-1----:R-:W-:-:S03]  /*400b0*/  SHF.R.U32.HI R7, RZ, 0x10, R29 ;  /* 0x00000010ff077819 */ /* 0x002fc6000001161d */
[----:B------:R-:W-:Y:S01]  /*400c0*/  STG.E.U8 desc[UR12][R2.64+0x4], R58 ;  /* 0x0000043a02007986 */ /* 0x000fe2000c10110c */
[----:B--2---:R-:W-:-:S03]  /*400d0*/  SHF.R.U32.HI R5, RZ, 0x18, R29 ;  /* 0x00000018ff057819 */ /* 0x004fc6000001161d */
        /* <DEDUP_REMOVED lines=11> */
[----:B------:R-:W-:Y:S05]  /*40190*/  EXIT ;  /* 0x000000000000794d */ /* 0x000fea0003800000 */
.L_x_473:
        /* <DEDUP_REMOVED lines=14> */
.L_x_475:


//--------------------- .nv.global.init           --------------------------
	.section	.nv.global.init,"aw",@progbits
	.align	8
.nv.global.init:
	.type		KECCAK_RC,@object
	.size		KECCAK_RC,(KECCAK_PI - KECCAK_RC)
KECCAK_RC:
        /*0000*/ 	.byte	0x01, 0x00, 0x00, 0x00, 0x00, 0x00, 0x00, 0x00, 0x82, 0x80, 0x00, 0x00, 0x00, 0x00, 0x00, 0x00
        /* <DEDUP_REMOVED lines=11> */
	.type		KECCAK_PI,@object
	.size		KECCAK_PI,(KECCAK_ROT - KECCAK_PI)
KECCAK_PI:
        /*00c0*/ 	.byte	0x0a, 0x00, 0x00, 0x00, 0x07, 0x00, 0x00, 0x00, 0x0b, 0x00, 0x00, 0x00, 0x11, 0x00, 0x00, 0x00
        /*00d0*/ 	.byte	0x12, 0x00, 0x00, 0x00, 0x03, 0x00, 0x00, 0x00, 0x05, 0x00, 0x00, 0x00, 0x10, 0x00, 0x00, 0x00
        /*00e0*/ 	.byte	0x08, 0x00, 0x00, 0x00, 0x15, 0x00, 0x00, 0x00, 0x18, 0x00, 0x00, 0x00, 0x04, 0x00, 0x00, 0x00
        /*00f0*/ 	.byte	0x0f, 0x00, 0x00, 0x00, 0x17, 0x00, 0x00, 0x00, 0x13, 0x00, 0x00, 0x00, 0x0d, 0x00, 0x00, 0x00
        /*0100*/ 	.byte	0x0c, 0x00, 0x00, 0x00, 0x02, 0x00, 0x00, 0x00, 0x14, 0x00, 0x00, 0x00, 0x0e, 0x00, 0x00, 0x00
        /*0110*/ 	.byte	0x16, 0x00, 0x00, 0x00, 0x09, 0x00, 0x00, 0x00, 0x06, 0x00, 0x00, 0x00, 0x01, 0x00, 0x00, 0x00
	.type		KECCAK_ROT,@object
	.size		KECCAK_ROT,(.L_5 - KECCAK_ROT)
KECCAK_ROT:
        /*0120*/ 	.byte	0x01, 0x00, 0x00, 0x00, 0x03, 0x00, 0x00, 0x00, 0x06, 0x00, 0x00, 0x00, 0x0a, 0x00, 0x00, 0x00
        /*0130*/ 	.byte	0x0f, 0x00, 0x00, 0x00, 0x15, 0x00, 0x00, 0x00, 0x1c, 0x00, 0x00, 0x00, 0x24, 0x00, 0x00, 0x00
        /*0140*/ 	.byte	0x2d, 0x00, 0x00, 0x00, 0x37, 0x00, 0x00, 0x00, 0x02, 0x00, 0x00, 0x00, 0x0e, 0x00, 0x00, 0x00
        /*0150*/ 	.byte	0x1b, 0x00, 0x00, 0x00, 0x29, 0x00, 0x00, 0x00, 0x38, 0x00, 0x00, 0x00, 0x08, 0x00, 0x00, 0x00
        /*0160*/ 	.byte	0x19, 0x00, 0x00, 0x00, 0x2b, 0x00, 0x00, 0x00, 0x3e, 0x00, 0x00, 0x00, 0x12, 0x00, 0x00, 0x00
        /*0170*/ 	.byte	0x27, 0x00, 0x00, 0x00, 0x3d, 0x00, 0x00, 0x00, 0x14, 0x00, 0x00, 0x00, 0x2c, 0x00, 0x00, 0x00
.L_5:


//--------------------- .nv.shared.reserved.0     --------------------------
	.section	.nv.shared.reserved.0,"aw",@nobits
	.weak		__nv_reservedSMEM_offset_0_alias
	.size		__nv_reservedSMEM_offset_0_alias, 0, 64
	.other		__nv_reservedSMEM_offset_0_alias,@"STO_CUDA_RESERVED_SHARED STV_DEFAULT"
__nv_reservedSMEM_offset_0_alias:
	.zero		0
	.zero		64


//--------------------- .nv.constant0._Z32compute_compressed_pubkey_kernelPKhPh --------------------------
	.section	.nv.constant0._Z32compute_compressed_pubkey_kernelPKhPh,"a",@progbits
	.sectionflags	@""
	.align	4
.nv.constant0._Z32compute_compressed_pubkey_kernelPKhPh:
	.zero		912


//--------------------- .nv.constant0._Z24compute_addresses_kernelPKhPhi --------------------------
	.section	.nv.constant0._Z24compute_addresses_kernelPKhPhi,"a",@progbits
	.sectionflags	@""
	.align	4
.nv.constant0._Z24compute_addresses_kernelPKhPhi:
	.zero		916


//--------------------- SYMBOLS --------------------------

	.type		.nv.reservedSmem.offset0,@object
	.size		.nv.reservedSmem.offset0,0x4
